	.target	sm_90a

	.elftype	@"ET_EXEC"


//--------------------- .note.nv.tkinfo           --------------------------
	.section	.note.nv.tkinfo,"",@"SHT_NOTE"
	.sectionflags	@"SHF_NOTE_NV_TKINFO"
	.tkinfo
        /*0018*/ 	.word	0x00000002
        /*0030*/ 	.string	""
        /*0030*/ 	.string	"ptxas"
        /*0030*/ 	.string	"Cuda compilation tools, release 13.0, V13.0.88"
        /*0030*/ 	.string	"Build cuda_13.0.r13.0/compiler.36424714_0"
        /*0030*/ 	.string	"-arch sm_90a -m 64 "



//--------------------- .note.nv.cuinfo           --------------------------
	.section	.note.nv.cuinfo,"",@"SHT_NOTE"
	.sectionflags	@"SHF_NOTE_NV_CUINFO"
        /*0018*/ 	.short	0x0002
        /*001a*/ 	.short	0x005a
        /*001c*/ 	.short	0x0082
	.zero		2


//--------------------- .nv.info                  --------------------------
	.section	.nv.info,"",@"SHT_CUDA_INFO"
	.align	4


	//----- nvinfo : EIATTR_REGCOUNT
	.align		4
        /*0000*/ 	.byte	0x04, 0x2f
        /*0002*/ 	.short	(.L_12 - .L_11)
	.align		4
.L_11:
        /*0004*/ 	.word	index@(_ZN7cutlass13device_kernelINS_4gemm6kernel13GemmUniversalIN4cute5tupleIJiiiiEEENS1_10collective13CollectiveMmaINS1_37MainloopSm90TmaGmmaWarpSpecializedFP8ILi2ENS5_IJNS4_1CILi2EEENSA_ILi1EEESC_EEENS1_35KernelTmaWarpSpecializedCooperativeEEENS5_IJNSA_ILi384EEENSA_ILi512EEENSA_ILi128EEEEEENS_12float_e4m3_tENS5_IJlSC_lEEESK_SL_NS4_8TiledMMAINS4_8MMA_AtomIJNS4_4SM904GMMA31MMA_64x256x32_F32E4M3E4M3_SS_TNILNSP_7ScaleInE1ELSR_1EEEEEENS4_6LayoutISD_NS5_IJSC_NSA_ILi0EEESV_EEEEENS5_IJNS4_10UnderscoreESY_SY_EEEEENS4_13SM90_TMA_LOADENS4_14ComposedLayoutINS4_7SwizzleILi3ELi4ELi3EEENS4_18smem_ptr_flag_bitsILi8EEENSU_INS5_IJNSA_ILi8EEESI_EEENS5_IJSI_SC_EEEEEEEvNS4_8identityENS4_23SM90_TMA_LOAD_MULTICASTES1B_vS1C_EENS_8epilogue10collective6detail29Sm90TmaWarpSpecializedAdapterINS1G_15DefaultEpilogueISK_SL_SL_NS1F_6thread17LinearCombinationISK_Li1EffLNS1K_9ScaleType4KindE0ELNS_15FloatRoundStyleE2ESK_EENS1_15EpilogueDefaultEEEEEvvEEEEvNT_6ParamsE)
        /*0008*/ 	.word	0x000000a8


	//----- nvinfo : EIATTR_FRAME_SIZE
	.align		4
.L_12:
        /*000c*/ 	.byte	0x04, 0x11
        /*000e*/ 	.short	(.L_14 - .L_13)
	.align		4
.L_13:
        /*0010*/ 	.word	index@(_ZN7cutlass13device_kernelINS_4gemm6kernel13GemmUniversalIN4cute5tupleIJiiiiEEENS1_10collective13CollectiveMmaINS1_37MainloopSm90TmaGmmaWarpSpecializedFP8ILi2ENS5_IJNS4_1CILi2EEENSA_ILi1EEESC_EEENS1_35KernelTmaWarpSpecializedCooperativeEEENS5_IJNSA_ILi384EEENSA_ILi512EEENSA_ILi128EEEEEENS_12float_e4m3_tENS5_IJlSC_lEEESK_SL_NS4_8TiledMMAINS4_8MMA_AtomIJNS4_4SM904GMMA31MMA_64x256x32_F32E4M3E4M3_SS_TNILNSP_7ScaleInE1ELSR_1EEEEEENS4_6LayoutISD_NS5_IJSC_NSA_ILi0EEESV_EEEEENS5_IJNS4_10UnderscoreESY_SY_EEEEENS4_13SM90_TMA_LOADENS4_14ComposedLayoutINS4_7SwizzleILi3ELi4ELi3EEENS4_18smem_ptr_flag_bitsILi8EEENSU_INS5_IJNSA_ILi8EEESI_EEENS5_IJSI_SC_EEEEEEEvNS4_8identityENS4_23SM90_TMA_LOAD_MULTICASTES1B_vS1C_EENS_8epilogue10collective6detail29Sm90TmaWarpSpecializedAdapterINS1G_15DefaultEpilogueISK_SL_SL_NS1F_6thread17LinearCombinationISK_Li1EffLNS1K_9ScaleType4KindE0ELNS_15FloatRoundStyleE2ESK_EENS1_15EpilogueDefaultEEEEEvvEEEEvNT_6ParamsE)
        /*0014*/ 	.word	0x00003858


	//----- nvinfo : EIATTR_MIN_STACK_SIZE
	.align		4
.L_14:
        /*0018*/ 	.byte	0x04, 0x12
        /*001a*/ 	.short	(.L_16 - .L_15)
	.align		4
.L_15:
        /*001c*/ 	.word	index@(_ZN7cutlass13device_kernelINS_4gemm6kernel13GemmUniversalIN4cute5tupleIJiiiiEEENS1_10collective13CollectiveMmaINS1_37MainloopSm90TmaGmmaWarpSpecializedFP8ILi2ENS5_IJNS4_1CILi2EEENSA_ILi1EEESC_EEENS1_35KernelTmaWarpSpecializedCooperativeEEENS5_IJNSA_ILi384EEENSA_ILi512EEENSA_ILi128EEEEEENS_12float_e4m3_tENS5_IJlSC_lEEESK_SL_NS4_8TiledMMAINS4_8MMA_AtomIJNS4_4SM904GMMA31MMA_64x256x32_F32E4M3E4M3_SS_TNILNSP_7ScaleInE1ELSR_1EEEEEENS4_6LayoutISD_NS5_IJSC_NSA_ILi0EEESV_EEEEENS5_IJNS4_10UnderscoreESY_SY_EEEEENS4_13SM90_TMA_LOADENS4_14ComposedLayoutINS4_7SwizzleILi3ELi4ELi3EEENS4_18smem_ptr_flag_bitsILi8EEENSU_INS5_IJNSA_ILi8EEESI_EEENS5_IJSI_SC_EEEEEEEvNS4_8identityENS4_23SM90_TMA_LOAD_MULTICASTES1B_vS1C_EENS_8epilogue10collective6detail29Sm90TmaWarpSpecializedAdapterINS1G_15DefaultEpilogueISK_SL_SL_NS1F_6thread17LinearCombinationISK_Li1EffLNS1K_9ScaleType4KindE0ELNS_15FloatRoundStyleE2ESK_EENS1_15EpilogueDefaultEEEEEvvEEEEvNT_6ParamsE)
        /*0020*/ 	.word	0x00003858
.L_16:


//--------------------- .nv.compat                --------------------------
	.section	.nv.compat,"",@"SHT_CUDA_COMPAT_INFO"
	.align	4
        /*0000*/ 	.byte	0x02, 0x09, 0x01, 0x00, 0x02, 0x02, 0x04, 0x00, 0x02, 0x05, 0x05, 0x00, 0x03, 0x07, 0x01, 0x01
        /*0010*/ 	.byte	0x02, 0x03, 0x01, 0x00, 0x02, 0x06, 0x01, 0x00, 0x04, 0x0b, 0x08, 0x00, 0x00, 0x00, 0x00, 0x00
        /*0020*/ 	.byte	0x00, 0x00, 0x00, 0x00


//--------------------- .nv.info._ZN7cutlass13device_kernelINS_4gemm6kernel13GemmUniversalIN4cute5tupleIJiiiiEEENS1_10collective13CollectiveMmaINS1_37MainloopSm90TmaGmmaWarpSpecializedFP8ILi2ENS5_IJNS4_1CILi2EEENSA_ILi1EEESC_EEENS1_35KernelTmaWarpSpecializedCooperativeEEENS5_IJNSA_ILi384EEENSA_ILi512EEENSA_ILi128EEEEEENS_12float_e4m3_tENS5_IJlSC_lEEESK_SL_NS4_8TiledMMAINS4_8MMA_AtomIJNS4_4SM904GMMA31MMA_64x256x32_F32E4M3E4M3_SS_TNILNSP_7ScaleInE1ELSR_1EEEEEENS4_6LayoutISD_NS5_IJSC_NSA_ILi0EEESV_EEEEENS5_IJNS4_10UnderscoreESY_SY_EEEEENS4_13SM90_TMA_LOADENS4_14ComposedLayoutINS4_7SwizzleILi3ELi4ELi3EEENS4_18smem_ptr_flag_bitsILi8EEENSU_INS5_IJNSA_ILi8EEESI_EEENS5_IJSI_SC_EEEEEEEvNS4_8identityENS4_23SM90_TMA_LOAD_MULTICASTES1B_vS1C_EENS_8epilogue10collective6detail29Sm90TmaWarpSpecializedAdapterINS1G_15DefaultEpilogueISK_SL_SL_NS1F_6thread17LinearCombinationISK_Li1EffLNS1K_9ScaleType4KindE0ELNS_15FloatRoundStyleE2ESK_EENS1_15EpilogueDefaultEEEEEvvEEEEvNT_6ParamsE --------------------------
	.section	.nv.info._ZN7cutlass13device_kernelINS_4gemm6kernel13GemmUniversalIN4cute5tupleIJiiiiEEENS1_10collective13CollectiveMmaINS1_37MainloopSm90TmaGmmaWarpSpecializedFP8ILi2ENS5_IJNS4_1CILi2EEENSA_ILi1EEESC_EEENS1_35KernelTmaWarpSpecializedCooperativeEEENS5_IJNSA_ILi384EEENSA_ILi512EEENSA_ILi128EEEEEENS_12float_e4m3_tENS5_IJlSC_lEEESK_SL_NS4_8TiledMMAINS4_8MMA_AtomIJNS4_4SM904GMMA31MMA_64x256x32_F32E4M3E4M3_SS_TNILNSP_7ScaleInE1ELSR_1EEEEEENS4_6LayoutISD_NS5_IJSC_NSA_ILi0EEESV_EEEEENS5_IJNS4_10UnderscoreESY_SY_EEEEENS4_13SM90_TMA_LOADENS4_14ComposedLayoutINS4_7SwizzleILi3ELi4ELi3EEENS4_18smem_ptr_flag_bitsILi8EEENSU_INS5_IJNSA_ILi8EEESI_EEENS5_IJSI_SC_EEEEEEEvNS4_8identityENS4_23SM90_TMA_LOAD_MULTICASTES1B_vS1C_EENS_8epilogue10collective6detail29Sm90TmaWarpSpecializedAdapterINS1G_15DefaultEpilogueISK_SL_SL_NS1F_6thread17LinearCombinationISK_Li1EffLNS1K_9ScaleType4KindE0ELNS_15FloatRoundStyleE2ESK_EENS1_15EpilogueDefaultEEEEEvvEEEEvNT_6ParamsE,"",@"SHT_CUDA_INFO"
	.sectionflags	@""
	.align	4


	//----- nvinfo : EIATTR_CUDA_API_VERSION
	.align		4
        /*0000*/ 	.byte	0x04, 0x37
        /*0002*/ 	.short	(.L_18 - .L_17)
.L_17:
        /*0004*/ 	.word	0x00000082


	//----- nvinfo : EIATTR_KPARAM_INFO
	.align		4
.L_18:
        /*0008*/ 	.byte	0x04, 0x17
        /*000a*/ 	.short	(.L_20 - .L_19)
.L_19:
        /*000c*/ 	.word	0x00000000
        /*0010*/ 	.short	0x0000
        /*0012*/ 	.short	0x0070
        /*0014*/ 	.byte	0x00, 0xf0, 0x01, 0x10


	//----- nvinfo : EIATTR_SPARSE_MMA_MASK
	.align		4
.L_20:
        /*0018*/ 	.byte	0x03, 0x50
        /*001a*/ 	.short	0x0000


	//----- nvinfo : EIATTR_MAXREG_COUNT
	.align		4
        /*001c*/ 	.byte	0x03, 0x1b
        /*001e*/ 	.short	0x00a8


	//----- nvinfo : EIATTR_NUM_BARRIERS
	.align		4
        /*0020*/ 	.byte	0x02, 0x4c
        /*0022*/ 	.byte	0x01
	.zero		1


	//----- nvinfo : EIATTR_ANNOTATIONS
	.align		4
        /*0024*/ 	.byte	0x04, 0x55
        /*0026*/ 	.short	(.L_22 - .L_21)


	//   ....[0]....
.L_21:
        /*0028*/ 	.word	0x00000001
        /*002c*/ 	.byte	0xd0, 0x06, 0x00, 0x00, 0x01, 0x00, 0x00, 0x00, 0xc0, 0x07, 0x00, 0x00, 0x01, 0x00, 0x00, 0x00
        /* <DEDUP_REMOVED lines=1254> */
        /*4e9c*/ 	.byte	0xd0, 0xcb, 0x00, 0x00, 0x01, 0x00, 0x00, 0x00, 0xe0, 0xcb, 0x00, 0x00


	//----- nvinfo : EIATTR_MERCURY_ISA_VERSION
	.align		4
.L_22:
        /*4ea8*/ 	.byte	0x03, 0x5f
        /*4eaa*/ 	.short	0x0101


	//----- nvinfo : EIATTR_INT_WARP_WIDE_INSTR_OFFSETS
	.align		4
        /*4eac*/ 	.byte	0x04, 0x31
        /*4eae*/ 	.short	(.L_24 - .L_23)


	//   ....[0]....
.L_23:
        /*4eb0*/ 	.word	0x00000510


	//   ....[1]....
        /*4eb4*/ 	.word	0x00000530


	//   ....[2]....
        /*4eb8*/ 	.word	0x000006a0


	//   ....[3]....
        /*4ebc*/ 	.word	0x00050ab0


	//----- nvinfo : EIATTR_COOP_GROUP_MASK_REGIDS
	.align		4
.L_24:
        /*4ec0*/ 	.byte	0x04, 0x29
        /*4ec2*/ 	.short	(.L_26 - .L_25)


	//   ....[0]....
.L_25:
        /*4ec4*/ 	.word	0xffffffff


	//   ....[1]....
        /*4ec8*/ 	.word	0xffffffff


	//   ....[2]....
        /*4ecc*/ 	.word	0xffffffff


	//   ....[3]....
        /*4ed0*/ 	.word	0xffffffff


	//   ....[4]....
        /*4ed4*/ 	.word	0xffffffff


	//   ....[5]....
        /*4ed8*/ 	.word	0xffffffff


	//----- nvinfo : EIATTR_COOP_GROUP_INSTR_OFFSETS
	.align		4
.L_26:
        /*4edc*/ 	.byte	0x04, 0x28
        /*4ede*/ 	.short	(.L_28 - .L_27)


	//   ....[0]....
.L_27:
        /*4ee0*/ 	.word	0x00000070


	//   ....[1]....
        /*4ee4*/ 	.word	0x00000080


	//   ....[2]....
        /*4ee8*/ 	.word	0x000001a0


	//   ....[3]....
        /*4eec*/ 	.word	0x00000380


	//   ....[4]....
        /*4ef0*/ 	.word	0x00000800


	//   ....[5]....
        /*4ef4*/ 	.word	0x00006a60


	//----- nvinfo : EIATTR_REG_RECONFIG
	.align		4
.L_28:
        /*4ef8*/ 	.byte	0x01, 0x54
	.zero		2


	//----- nvinfo : EIATTR_MBARRIER_INSTR_OFFSETS
	.align		4
        /*4efc*/ 	.byte	0x04, 0x39
        /*4efe*/ 	.short	(.L_30 - .L_29)


	//   ....[0]....
.L_29:
        /*4f00*/ 	.word	0x00000320
        /*4f04*/ 	.word	0x000000ff
        /*4f08*/ 	.word	0x00000000
        /*4f0c*/ 	.short	0x0100
        /*4f0e*/ 	.byte	0x0a
	.zero		1


	//   ....[1]....
        /*4f10*/ 	.word	0x00000330
        /*4f14*/ 	.word	0x000000ff
        /*4f18*/ 	.word	0x00000010
        /*4f1c*/ 	.short	0x0100
        /*4f1e*/ 	.byte	0x0a
	.zero		1


	//   ....[2]....
        /*4f20*/ 	.word	0x00000340
        /*4f24*/ 	.word	0x000000ff
        /*4f28*/ 	.word	0x00000008
        /*4f2c*/ 	.short	0x0100
        /*4f2e*/ 	.byte	0x0a
	.zero		1


	//   ....[3]....
        /*4f30*/ 	.word	0x00000350
        /*4f34*/ 	.word	0x000000ff
        /*4f38*/ 	.word	0x00000018
        /*4f3c*/ 	.short	0x0100
        /*4f3e*/ 	.byte	0x0a
	.zero		1


	//   ....[4]....
        /*4f40*/ 	.word	0x00000730
        /*4f44*/ 	.word	0x000000ff
        /*4f48*/ 	.word	0x00000030
        /*4f4c*/ 	.short	0x0100
        /*4f4e*/ 	.byte	0x08
	.zero		1


	//   ....[5]....
        /*4f50*/ 	.word	0x000007a0
        /*4f54*/ 	.word	0x000000ff
        /*4f58*/ 	.word	0x00000038
        /*4f5c*/ 	.short	0x0100
        /*4f5e*/ 	.byte	0x08
	.zero		1


	//   ....[6]....
        /*4f60*/ 	.word	0x00006e40
        /*4f64*/ 	.word	0x000000ff
        /*4f68*/ 	.word	0x00000000
        /*4f6c*/ 	.short	0x010a
        /*4f6e*/ 	.byte	0x09
	.zero		1


	//   ....[7]....
        /*4f70*/ 	.word	0x00006ea0
        /*4f74*/ 	.word	0x000000ff
        /*4f78*/ 	.word	0x00000000
        /*4f7c*/ 	.short	0x010a
        /*4f7e*/ 	.byte	0x09
	.zero		1


	//   ....[8]....
        /*4f80*/ 	.word	0x00022120
        /*4f84*/ 	.word	0x000000ff
        /*4f88*/ 	.word	0x00000000
        /*4f8c*/ 	.short	0x010a
        /*4f8e*/ 	.byte	0x12
	.zero		1


	//   ....[9]....
        /*4f90*/ 	.word	0x00022160
        /*4f94*/ 	.word	0x000000ff
        /*4f98*/ 	.word	0x00000000
        /*4f9c*/ 	.short	0x010a
        /*4f9e*/ 	.byte	0x12
	.zero		1


	//   ....[10]....
        /*4fa0*/ 	.word	0x00045030
        /*4fa4*/ 	.word	0x00000010
        /*4fa8*/ 	.word	0x00000000
        /*4fac*/ 	.short	0x0101
        /*4fae*/ 	.byte	0x3f
	.zero		1


	//   ....[11]....
        /*4fb0*/ 	.word	0x00050b40
        /*4fb4*/ 	.word	0x00000010
        /*4fb8*/ 	.word	0x00000000
        /*4fbc*/ 	.short	0x0101
        /*4fbe*/ 	.byte	0x3f
	.zero		1


	//   ....[12]....
        /*4fc0*/ 	.word	0x000a4d50
        /*4fc4*/ 	.word	0x0000000c
        /*4fc8*/ 	.word	0x00000010
        /*4fcc*/ 	.short	0x010a
        /*4fce*/ 	.byte	0x3f
	.zero		1


	//   ....[13]....
        /*4fd0*/ 	.word	0x000a5170
        /*4fd4*/ 	.word	0x00000002
        /*4fd8*/ 	.word	0x00000038
        /*4fdc*/ 	.short	0x0101
        /*4fde*/ 	.byte	0x3f
	.zero		1


	//   ....[14]....
        /*4fe0*/ 	.word	0x000a58b0
        /*4fe4*/ 	.word	0x00000005
        /*4fe8*/ 	.word	0x00000000
        /*4fec*/ 	.short	0x010a
        /*4fee*/ 	.byte	0x3f
	.zero		1


	//   ....[15]....
        /*4ff0*/ 	.word	0x000a5940
        /*4ff4*/ 	.word	0x00000003
        /*4ff8*/ 	.word	0x00000000
        /*4ffc*/ 	.short	0x010a
        /*4ffe*/ 	.byte	0x3f
	.zero		1


	//   ....[16]....
        /*5000*/ 	.word	0x000a59b0
        /*5004*/ 	.word	0x00000011
        /*5008*/ 	.word	0x00000000
        /*500c*/ 	.short	0x010a
        /*500e*/ 	.byte	0x3f
	.zero		1


	//   ....[17]....
        /*5010*/ 	.word	0x000a5a20
        /*5014*/ 	.word	0x00000000
        /*5018*/ 	.word	0x00000000
        /*501c*/ 	.short	0x010a
        /*501e*/ 	.byte	0x3f
	.zero		1


	//   ....[18]....
        /*5020*/ 	.word	0x000a5b00
        /*5024*/ 	.word	0x0000000c
        /*5028*/ 	.word	0x00000010
        /*502c*/ 	.short	0x010a
        /*502e*/ 	.byte	0x3f
	.zero		1


	//   ....[19]....
        /*5030*/ 	.word	0x000a5bd0
        /*5034*/ 	.word	0x00000005
        /*5038*/ 	.word	0x00000000
        /*503c*/ 	.short	0x010a
        /*503e*/ 	.byte	0x3f
	.zero		1


	//----- nvinfo : EIATTR_NUM_MBARRIERS
	.align		4
.L_30:
        /*5040*/ 	.byte	0x03, 0x38
        /*5042*/ 	.short	0x0006


	//----- nvinfo : EIATTR_EXIT_INSTR_OFFSETS
	.align		4
        /*5044*/ 	.byte	0x04, 0x1c
        /*5046*/ 	.short	(.L_32 - .L_31)


	//   ....[0]....
.L_31:
        /*5048*/ 	.word	0x000009b0


	//   ....[1]....
        /*504c*/ 	.word	0x00001240


	//   ....[2]....
        /*5050*/ 	.word	0x000a4430


	//   ....[3]....
        /*5054*/ 	.word	0x000a49e0


	//   ....[4]....
        /*5058*/ 	.word	0x000a5990


	//----- nvinfo : EIATTR_MAX_THREADS
	.align		4
.L_32:
        /*505c*/ 	.byte	0x04, 0x05
        /*505e*/ 	.short	(.L_34 - .L_33)
.L_33:
        /*5060*/ 	.word	0x00000180
        /*5064*/ 	.word	0x00000001
        /*5068*/ 	.word	0x00000001


	//----- nvinfo : EIATTR_CRS_STACK_SIZE
	.align		4
.L_34:
        /*506c*/ 	.byte	0x04, 0x1e
        /*506e*/ 	.short	(.L_36 - .L_35)
.L_35:
        /*5070*/ 	.word	0x00000000


	//----- nvinfo : EIATTR_CBANK_PARAM_SIZE
	.align		4
.L_36:
        /*5074*/ 	.byte	0x03, 0x19
        /*5076*/ 	.short	0x0470


	//----- nvinfo : EIATTR_PARAM_CBANK
	.align		4
        /*5078*/ 	.byte	0x04, 0x0a
        /*507a*/ 	.short	(.L_38 - .L_37)
	.align		4
.L_37:
        /*507c*/ 	.word	index@(.nv.constant0._ZN7cutlass13device_kernelINS_4gemm6kernel13GemmUniversalIN4cute5tupleIJiiiiEEENS1_10collective13CollectiveMmaINS1_37MainloopSm90TmaGmmaWarpSpecializedFP8ILi2ENS5_IJNS4_1CILi2EEENSA_ILi1EEESC_EEENS1_35KernelTmaWarpSpecializedCooperativeEEENS5_IJNSA_ILi384EEENSA_ILi512EEENSA_ILi128EEEEEENS_12float_e4m3_tENS5_IJlSC_lEEESK_SL_NS4_8TiledMMAINS4_8MMA_AtomIJNS4_4SM904GMMA31MMA_64x256x32_F32E4M3E4M3_SS_TNILNSP_7ScaleInE1ELSR_1EEEEEENS4_6LayoutISD_NS5_IJSC_NSA_ILi0EEESV_EEEEENS5_IJNS4_10UnderscoreESY_SY_EEEEENS4_13SM90_TMA_LOADENS4_14ComposedLayoutINS4_7SwizzleILi3ELi4ELi3EEENS4_18smem_ptr_flag_bitsILi8EEENSU_INS5_IJNSA_ILi8EEESI_EEENS5_IJSI_SC_EEEEEEEvNS4_8identityENS4_23SM90_TMA_LOAD_MULTICASTES1B_vS1C_EENS_8epilogue10collective6detail29Sm90TmaWarpSpecializedAdapterINS1G_15DefaultEpilogueISK_SL_SL_NS1F_6thread17LinearCombinationISK_Li1EffLNS1K_9ScaleType4KindE0ELNS_15FloatRoundStyleE2ESK_EENS1_15EpilogueDefaultEEEEEvvEEEEvNT_6ParamsE)
        /*5080*/ 	.short	0x0210
        /*5082*/ 	.short	0x0470


	//----- nvinfo : EIATTR_SW_WAR
	.align		4
.L_38:
        /*5084*/ 	.byte	0x04, 0x36
        /*5086*/ 	.short	(.L_40 - .L_39)
.L_39:
        /*5088*/ 	.word	0x00000008
.L_40:


//--------------------- .nv.callgraph             --------------------------
	.section	.nv.callgraph,"",@"SHT_CUDA_CALLGRAPH"
	.align	4
	.sectionentsize	8
	.align		4
        /*0000*/ 	.word	0x00000000
	.align		4
        /*0004*/ 	.word	0xffffffff
	.align		4
        /*0008*/ 	.word	0x00000000
	.align		4
        /*000c*/ 	.word	0xfffffffe
	.align		4
        /*0010*/ 	.word	0x00000000
	.align		4
        /*0014*/ 	.word	0xfffffffd
	.align		4
        /*0018*/ 	.word	0x00000000
	.align		4
        /*001c*/ 	.word	0xfffffffc


//--------------------- .nv.constant4             --------------------------
	.section	.nv.constant4,"a",@progbits
	.align	8
	.align		8
.nv.constant4:
        /*0000*/ 	.dword	_ZN39_INTERNAL_a3e8e8a1_4_k_cu_f4451efc_53524cuda3std3__45__cpo5beginE
	.align		8
        /*0008*/ 	.dword	_ZN39_INTERNAL_a3e8e8a1_4_k_cu_f4451efc_53524cuda3std3__45__cpo3endE
	.align		8
        /*0010*/ 	.dword	_ZN39_INTERNAL_a3e8e8a1_4_k_cu_f4451efc_53524cuda3std3__45__cpo6cbeginE
	.align		8
        /*0018*/ 	.dword	_ZN39_INTERNAL_a3e8e8a1_4_k_cu_f4451efc_53524cuda3std3__45__cpo4cendE
	.align		8
        /*0020*/ 	.dword	_ZN39_INTERNAL_a3e8e8a1_4_k_cu_f4451efc_53524cuda3std3__441_GLOBAL__N__a3e8e8a1_4_k_cu_f4451efc_53526ignoreE
	.align		8
        /*0028*/ 	.dword	_ZN39_INTERNAL_a3e8e8a1_4_k_cu_f4451efc_53524cuda3std3__419piecewise_constructE
	.align		8
        /*0030*/ 	.dword	_ZN39_INTERNAL_a3e8e8a1_4_k_cu_f4451efc_53524cuda3std3__48in_placeE
	.align		8
        /*0038*/ 	.dword	_ZN39_INTERNAL_a3e8e8a1_4_k_cu_f4451efc_53524cuda3std6ranges3__45__cpo4swapE
	.align		8
        /*0040*/ 	.dword	_ZN39_INTERNAL_a3e8e8a1_4_k_cu_f4451efc_53524cuda3std6ranges3__45__cpo9iter_moveE
	.align		8
        /*0048*/ 	.dword	_ZN39_INTERNAL_a3e8e8a1_4_k_cu_f4451efc_53524cute7productE
	.align		8
        /*0050*/ 	.dword	_ZN39_INTERNAL_a3e8e8a1_4_k_cu_f4451efc_53524cute1_E


//--------------------- .text._ZN7cutlass13device_kernelINS_4gemm6kernel13GemmUniversalIN4cute5tupleIJiiiiEEENS1_10collective13CollectiveMmaINS1_37MainloopSm90TmaGmmaWarpSpecializedFP8ILi2ENS5_IJNS4_1CILi2EEENSA_ILi1EEESC_EEENS1_35KernelTmaWarpSpecializedCooperativeEEENS5_IJNSA_ILi384EEENSA_ILi512EEENSA_ILi128EEEEEENS_12float_e4m3_tENS5_IJlSC_lEEESK_SL_NS4_8TiledMMAINS4_8MMA_AtomIJNS4_4SM904GMMA31MMA_64x256x32_F32E4M3E4M3_SS_TNILNSP_7ScaleInE1ELSR_1EEEEEENS4_6LayoutISD_NS5_IJSC_NSA_ILi0EEESV_EEEEENS5_IJNS4_10UnderscoreESY_SY_EEEEENS4_13SM90_TMA_LOADENS4_14ComposedLayoutINS4_7SwizzleILi3ELi4ELi3EEENS4_18smem_ptr_flag_bitsILi8EEENSU_INS5_IJNSA_ILi8EEESI_EEENS5_IJSI_SC_EEEEEEEvNS4_8identityENS4_23SM90_TMA_LOAD_MULTICASTES1B_vS1C_EENS_8epilogue10collective6detail29Sm90TmaWarpSpecializedAdapterINS1G_15DefaultEpilogueISK_SL_SL_NS1F_6thread17LinearCombinationISK_Li1EffLNS1K_9ScaleType4KindE0ELNS_15FloatRoundStyleE2ESK_EENS1_15EpilogueDefaultEEEEEvvEEEEvNT_6ParamsE --------------------------
	.section	.text._ZN7cutlass13device_kernelINS_4gemm6kernel13GemmUniversalIN4cute5tupleIJiiiiEEENS1_10collective13CollectiveMmaINS1_37MainloopSm90TmaGmmaWarpSpecializedFP8ILi2ENS5_IJNS4_1CILi2EEENSA_ILi1EEESC_EEENS1_35KernelTmaWarpSpecializedCooperativeEEENS5_IJNSA_ILi384EEENSA_ILi512EEENSA_ILi128EEEEEENS_12float_e4m3_tENS5_IJlSC_lEEESK_SL_NS4_8TiledMMAINS4_8MMA_AtomIJNS4_4SM904GMMA31MMA_64x256x32_F32E4M3E4M3_SS_TNILNSP_7ScaleInE1ELSR_1EEEEEENS4_6LayoutISD_NS5_IJSC_NSA_ILi0EEESV_EEEEENS5_IJNS4_10UnderscoreESY_SY_EEEEENS4_13SM90_TMA_LOADENS4_14ComposedLayoutINS4_7SwizzleILi3ELi4ELi3EEENS4_18smem_ptr_flag_bitsILi8EEENSU_INS5_IJNSA_ILi8EEESI_EEENS5_IJSI_SC_EEEEEEEvNS4_8identityENS4_23SM90_TMA_LOAD_MULTICASTES1B_vS1C_EENS_8epilogue10collective6detail29Sm90TmaWarpSpecializedAdapterINS1G_15DefaultEpilogueISK_SL_SL_NS1F_6thread17LinearCombinationISK_Li1EffLNS1K_9ScaleType4KindE0ELNS_15FloatRoundStyleE2ESK_EENS1_15EpilogueDefaultEEEEEvvEEEEvNT_6ParamsE,"ax",@progbits
	.align	128
.text._ZN7cutlass13device_kernelINS_4gemm6kernel13GemmUniversalIN4cute5tupleIJiiiiEEENS1_10collective13CollectiveMmaINS1_37MainloopSm90TmaGmmaWarpSpecializedFP8ILi2ENS5_IJNS4_1CILi2EEENSA_ILi1EEESC_EEENS1_35KernelTmaWarpSpecializedCooperativeEEENS5_IJNSA_ILi384EEENSA_ILi512EEENSA_ILi128EEEEEENS_12float_e4m3_tENS5_IJlSC_lEEESK_SL_NS4_8TiledMMAINS4_8MMA_AtomIJNS4_4SM904GMMA31MMA_64x256x32_F32E4M3E4M3_SS_TNILNSP_7ScaleInE1ELSR_1EEEEEENS4_6LayoutISD_NS5_IJSC_NSA_ILi0EEESV_EEEEENS5_IJNS4_10UnderscoreESY_SY_EEEEENS4_13SM90_TMA_LOADENS4_14ComposedLayoutINS4_7SwizzleILi3ELi4ELi3EEENS4_18smem_ptr_flag_bitsILi8EEENSU_INS5_IJNSA_ILi8EEESI_EEENS5_IJSI_SC_EEEEEEEvNS4_8identityENS4_23SM90_TMA_LOAD_MULTICASTES1B_vS1C_EENS_8epilogue10collective6detail29Sm90TmaWarpSpecializedAdapterINS1G_15DefaultEpilogueISK_SL_SL_NS1F_6thread17LinearCombinationISK_Li1EffLNS1K_9ScaleType4KindE0ELNS_15FloatRoundStyleE2ESK_EENS1_15EpilogueDefaultEEEEEvvEEEEvNT_6ParamsE:
        .type           _ZN7cutlass13device_kernelINS_4gemm6kernel13GemmUniversalIN4cute5tupleIJiiiiEEENS1_10collective13CollectiveMmaINS1_37MainloopSm90TmaGmmaWarpSpecializedFP8ILi2ENS5_IJNS4_1CILi2EEENSA_ILi1EEESC_EEENS1_35KernelTmaWarpSpecializedCooperativeEEENS5_IJNSA_ILi384EEENSA_ILi512EEENSA_ILi128EEEEEENS_12float_e4m3_tENS5_IJlSC_lEEESK_SL_NS4_8TiledMMAINS4_8MMA_AtomIJNS4_4SM904GMMA31MMA_64x256x32_F32E4M3E4M3_SS_TNILNSP_7ScaleInE1ELSR_1EEEEEENS4_6LayoutISD_NS5_IJSC_NSA_ILi0EEESV_EEEEENS5_IJNS4_10UnderscoreESY_SY_EEEEENS4_13SM90_TMA_LOADENS4_14ComposedLayoutINS4_7SwizzleILi3ELi4ELi3EEENS4_18smem_ptr_flag_bitsILi8EEENSU_INS5_IJNSA_ILi8EEESI_EEENS5_IJSI_SC_EEEEEEEvNS4_8identityENS4_23SM90_TMA_LOAD_MULTICASTES1B_vS1C_EENS_8epilogue10collective6detail29Sm90TmaWarpSpecializedAdapterINS1G_15DefaultEpilogueISK_SL_SL_NS1F_6thread17LinearCombinationISK_Li1EffLNS1K_9ScaleType4KindE0ELNS_15FloatRoundStyleE2ESK_EENS1_15EpilogueDefaultEEEEEvvEEEEvNT_6ParamsE,@function
        .size           _ZN7cutlass13device_kernelINS_4gemm6kernel13GemmUniversalIN4cute5tupleIJiiiiEEENS1_10collective13CollectiveMmaINS1_37MainloopSm90TmaGmmaWarpSpecializedFP8ILi2ENS5_IJNS4_1CILi2EEENSA_ILi1EEESC_EEENS1_35KernelTmaWarpSpecializedCooperativeEEENS5_IJNSA_ILi384EEENSA_ILi512EEENSA_ILi128EEEEEENS_12float_e4m3_tENS5_IJlSC_lEEESK_SL_NS4_8TiledMMAINS4_8MMA_AtomIJNS4_4SM904GMMA31MMA_64x256x32_F32E4M3E4M3_SS_TNILNSP_7ScaleInE1ELSR_1EEEEEENS4_6LayoutISD_NS5_IJSC_NSA_ILi0EEESV_EEEEENS5_IJNS4_10UnderscoreESY_SY_EEEEENS4_13SM90_TMA_LOADENS4_14ComposedLayoutINS4_7SwizzleILi3ELi4ELi3EEENS4_18smem_ptr_flag_bitsILi8EEENSU_INS5_IJNSA_ILi8EEESI_EEENS5_IJSI_SC_EEEEEEEvNS4_8identityENS4_23SM90_TMA_LOAD_MULTICASTES1B_vS1C_EENS_8epilogue10collective6detail29Sm90TmaWarpSpecializedAdapterINS1G_15DefaultEpilogueISK_SL_SL_NS1F_6thread17LinearCombinationISK_Li1EffLNS1K_9ScaleType4KindE0ELNS_15FloatRoundStyleE2ESK_EENS1_15EpilogueDefaultEEEEEvvEEEEvNT_6ParamsE,(.L_x_74 - _ZN7cutlass13device_kernelINS_4gemm6kernel13GemmUniversalIN4cute5tupleIJiiiiEEENS1_10collective13CollectiveMmaINS1_37MainloopSm90TmaGmmaWarpSpecializedFP8ILi2ENS5_IJNS4_1CILi2EEENSA_ILi1EEESC_EEENS1_35KernelTmaWarpSpecializedCooperativeEEENS5_IJNSA_ILi384EEENSA_ILi512EEENSA_ILi128EEEEEENS_12float_e4m3_tENS5_IJlSC_lEEESK_SL_NS4_8TiledMMAINS4_8MMA_AtomIJNS4_4SM904GMMA31MMA_64x256x32_F32E4M3E4M3_SS_TNILNSP_7ScaleInE1ELSR_1EEEEEENS4_6LayoutISD_NS5_IJSC_NSA_ILi0EEESV_EEEEENS5_IJNS4_10UnderscoreESY_SY_EEEEENS4_13SM90_TMA_LOADENS4_14ComposedLayoutINS4_7SwizzleILi3ELi4ELi3EEENS4_18smem_ptr_flag_bitsILi8EEENSU_INS5_IJNSA_ILi8EEESI_EEENS5_IJSI_SC_EEEEEEEvNS4_8identityENS4_23SM90_TMA_LOAD_MULTICASTES1B_vS1C_EENS_8epilogue10collective6detail29Sm90TmaWarpSpecializedAdapterINS1G_15DefaultEpilogueISK_SL_SL_NS1F_6thread17LinearCombinationISK_Li1EffLNS1K_9ScaleType4KindE0ELNS_15FloatRoundStyleE2ESK_EENS1_15EpilogueDefaultEEEEEvvEEEEvNT_6ParamsE)
        .other          _ZN7cutlass13device_kernelINS_4gemm6kernel13GemmUniversalIN4cute5tupleIJiiiiEEENS1_10collective13CollectiveMmaINS1_37MainloopSm90TmaGmmaWarpSpecializedFP8ILi2ENS5_IJNS4_1CILi2EEENSA_ILi1EEESC_EEENS1_35KernelTmaWarpSpecializedCooperativeEEENS5_IJNSA_ILi384EEENSA_ILi512EEENSA_ILi128EEEEEENS_12float_e4m3_tENS5_IJlSC_lEEESK_SL_NS4_8TiledMMAINS4_8MMA_AtomIJNS4_4SM904GMMA31MMA_64x256x32_F32E4M3E4M3_SS_TNILNSP_7ScaleInE1ELSR_1EEEEEENS4_6LayoutISD_NS5_IJSC_NSA_ILi0EEESV_EEEEENS5_IJNS4_10UnderscoreESY_SY_EEEEENS4_13SM90_TMA_LOADENS4_14ComposedLayoutINS4_7SwizzleILi3ELi4ELi3EEENS4_18smem_ptr_flag_bitsILi8EEENSU_INS5_IJNSA_ILi8EEESI_EEENS5_IJSI_SC_EEEEEEEvNS4_8identityENS4_23SM90_TMA_LOAD_MULTICASTES1B_vS1C_EENS_8epilogue10collective6detail29Sm90TmaWarpSpecializedAdapterINS1G_15DefaultEpilogueISK_SL_SL_NS1F_6thread17LinearCombinationISK_Li1EffLNS1K_9ScaleType4KindE0ELNS_15FloatRoundStyleE2ESK_EENS1_15EpilogueDefaultEEEEEvvEEEEvNT_6ParamsE,@"STO_CUDA_ENTRY STV_DEFAULT"
_ZN7cutlass13device_kernelINS_4gemm6kernel13GemmUniversalIN4cute5tupleIJiiiiEEENS1_10collective13CollectiveMmaINS1_37MainloopSm90TmaGmmaWarpSpecializedFP8ILi2ENS5_IJNS4_1CILi2EEENSA_ILi1EEESC_EEENS1_35KernelTmaWarpSpecializedCooperativeEEENS5_IJNSA_ILi384EEENSA_ILi512EEENSA_ILi128EEEEEENS_12float_e4m3_tENS5_IJlSC_lEEESK_SL_NS4_8TiledMMAINS4_8MMA_AtomIJNS4_4SM904GMMA31MMA_64x256x32_F32E4M3E4M3_SS_TNILNSP_7ScaleInE1ELSR_1EEEEEENS4_6LayoutISD_NS5_IJSC_NSA_ILi0EEESV_EEEEENS5_IJNS4_10UnderscoreESY_SY_EEEEENS4_13SM90_TMA_LOADENS4_14ComposedLayoutINS4_7SwizzleILi3ELi4ELi3EEENS4_18smem_ptr_flag_bitsILi8EEENSU_INS5_IJNSA_ILi8EEESI_EEENS5_IJSI_SC_EEEEEEEvNS4_8identityENS4_23SM90_TMA_LOAD_MULTICASTES1B_vS1C_EENS_8epilogue10collective6detail29Sm90TmaWarpSpecializedAdapterINS1G_15DefaultEpilogueISK_SL_SL_NS1F_6thread17LinearCombinationISK_Li1EffLNS1K_9ScaleType4KindE0ELNS_15FloatRoundStyleE2ESK_EENS1_15EpilogueDefaultEEEEEvvEEEEvNT_6ParamsE:
[----:B------:R-:W0:Y:S02]  /*0000*/  LDC R1, c[0x0][0x28] ;  /* 0x00000a00ff017b82 */ /* 0x000e240000000800 */
[----:B0-----:R-:W-:Y:S01]  /*0010*/  VIADD R1, R1, 0xffffc7a8 ;  /* 0xffffc7a801017836 */ /* 0x001fe20000000000 */
[----:B------:R-:W0:Y:S01]  /*0020*/  S2R R4, SR_TID.X ;  /* 0x0000000000047919 */ /* 0x000e220000002100 */
[----:B------:R-:W-:Y:S01]  /*0030*/  ELECT P0, URZ, PT ;  /* 0x00000000003f782f */ /* 0x000fe20003800000 */
[----:B------:R-:W-:Y:S01]  /*0040*/  BSSY B0, `(.L_x_0) ;  /* 0x0000015000007945 */ /* 0x000fe20003800000 */
[--C-:B0-----:R-:W-:Y:S02]  /*0050*/  SHF.R.U32.HI R0, RZ, 0x5, R4.reuse ;  /* 0x00000005ff007819 */ /* 0x101fe40000011604 */
[----:B------:R-:W-:-:S03]  /*0060*/  SHF.R.U32.HI R2, RZ, 0x7, R4 ;  /* 0x00000007ff027819 */ /* 0x000fc60000011604 */
[----:B------:R-:W0:Y:S04]  /*0070*/  SHFL.IDX PT, R3, R0, RZ, 0x1f ;  /* 0x00001fff00037589 */ /* 0x000e2800000e0000 */
[----:B------:R-:W1:Y:S01]  /*0080*/  SHFL.IDX PT, R2, R2, RZ, 0x1f ;  /* 0x00001fff02027589 */ /* 0x000e6200000e0000 */
[----:B0-----:R-:W-:Y:S02]  /*0090*/  R2UR UR4, R3 ;  /* 0x00000000030472ca */ /* 0x001fe400000e0000 */
[----:B-1----:R-:W-:-:S11]  /*00a0*/  R2UR UR8, R2 ;  /* 0x00000000020872ca */ /* 0x002fd600000e0000 */
[----:B------:R-:W-:Y:S02]  /*00b0*/  USHF.R.S32.HI UR5, URZ, 0x1f, UR4 ;  /* 0x0000001f3f057899 */ /* 0x000fe40008011404 */
[----:B------:R-:W-:Y:S02]  /*00c0*/  ISETP.NE.OR P0, PT, RZ, UR4, !P0 ;  /* 0x00000004ff007c0c */ /* 0x000fe4000c705670 */
[----:B------:R-:W-:-:S04]  /*00d0*/  ULEA.HI UR5, UR5, UR4, URZ, 0x2 ;  /* 0x0000000405057291 */ /* 0x000fc8000f8f103f */
[----:B------:R-:W-:-:S04]  /*00e0*/  ULOP3.LUT UR5, UR5, 0xfffffffc, URZ, 0xc0, !UPT ;  /* 0xfffffffc05057892 */ /* 0x000fc8000f8ec03f */
[----:B------:R-:W-:-:S03]  /*00f0*/  UIADD3 UR6, UR4, -UR5, URZ ;  /* 0x8000000504067290 */ /* 0x000fc6000fffe03f */
[----:B------:R-:W-:Y:S09]  /*0100*/  @P0 BRA `(.L_x_1) ;  /* 0x0000000000200947 */ /* 0x000ff20003800000 */
[----:B------:R-:W-:Y:S02]  /*0110*/  ULDC.64 UR4, c[0x0][0x198] ;  /* 0x0000660000047ab9 */ /* 0x000fe40000000a00 */
[----:B------:R-:W-:Y:S02]  /*0120*/  UIADD3 UR10, UP0, UR4, 0xf0, URZ ;  /* 0x000000f0040a7890 */ /* 0x000fe4000ff1e03f */
[----:B------:R-:W-:Y:S02]  /*0130*/  UIADD3 UR4, UP1, UR4, 0x1f0, URZ ;  /* 0x000001f004047890 */ /* 0x000fe4000ff3e03f */
[----:B------:R-:W-:Y:S02]  /*0140*/  UIADD3.X UR11, URZ, UR5, URZ, UP0, !UPT ;  /* 0x000000053f0b7290 */ /* 0x000fe400087fe43f */
[----:B------:R-:W-:-:S07]  /*0150*/  UIADD3.X UR5, URZ, UR5, URZ, UP1, !UPT ;  /* 0x000000053f057290 */ /* 0x000fce0008ffe43f */
[----:B------:R0:W-:Y:S02]  /*0160*/  UTMACCTL.PF [UR10] ;  /* 0x000000000a0079b9 */ /* 0x0001e40008040000 */
[----:B------:R0:W-:Y:S02]  /*0170*/  UTMACCTL.PF [UR4] ;  /* 0x00000000040079b9 */ /* 0x0001e40008040000 */
[----:B0-----:R-:W-:Y:S01]  /*0180*/  NOP ;  /* 0x0000000000007918 */ /* 0x001fe20000000000 */
.L_x_1:
[----:B------:R-:W-:Y:S05]  /*0190*/  BSYNC B0 ;  /* 0x0000000000007941 */ /* 0x000fea0003800000 */
.L_x_0:
[----:B------:R-:W0:Y:S01]  /*01a0*/  SHFL.IDX PT, R3, R0, RZ, 0x1f ;  /* 0x00001fff00037589 */ /* 0x000e2200000e0000 */
[----:B------:R-:W-:Y:S01]  /*01b0*/  UISETP.NE.AND UP0, UPT, UR6, 0x3, UPT ;  /* 0x000000030600788c */ /* 0x000fe2000bf05270 */
[----:B------:R-:W-:Y:S01]  /*01c0*/  ISETP.NE.AND P1, PT, RZ, UR8, PT ;  /* 0x00000008ff007c0c */ /* 0x000fe2000bf25270 */
[----:B------:R-:W-:Y:S02]  /*01d0*/  UIADD3 UR11, UR8, -0x1, URZ ;  /* 0xffffffff080b7890 */ /* 0x000fe4000fffe03f */
[----:B------:R-:W-:Y:S02]  /*01e0*/  UISETP.EQ.OR UP0, UPT, UR6, URZ, !UP0 ;  /* 0x0000003f0600728c */ /* 0x000fe4000c702670 */
[----:B------:R-:W-:Y:S02]  /*01f0*/  UISETP.GE.U32.AND UP1, UPT, UR11, 0x2, UPT ;  /* 0x000000020b00788c */ /* 0x000fe4000bf26070 */
[----:B------:R-:W-:-:S04]  /*0200*/  UISETP.EQ.AND UP0, UPT, UR8, URZ, UP0 ;  /* 0x0000003f0800728c */ /* 0x000fc80008702270 */
[----:B------:R-:W-:-:S04]  /*0210*/  USEL UR7, URZ, 0x1, !UP0 ;  /* 0x000000013f077887 */ /* 0x000fc8000c000000 */
[----:B------:R-:W-:Y:S01]  /*0220*/  USEL UR7, UR7, 0x2, UP1 ;  /* 0x0000000207077887 */ /* 0x000fe20008800000 */
[----:B0-----:R-:W-:-:S13]  /*0230*/  ISETP.NE.AND P0, PT, R3, RZ, PT ;  /* 0x000000ff0300720c */ /* 0x001fda0003f05270 */
[----:B------:R-:W-:Y:S05]  /*0240*/  @P0 BRA `(.L_x_2) ;  /* 0x0000000000480947 */ /* 0x000fea0003800000 */
[----:B------:R-:W0:Y:S01]  /*0250*/  S2UR UR10, SR_CgaCtaId ;  /* 0x00000000000a79c3 */ /* 0x000e220000008800 */
[----:B------:R-:W-:Y:S01]  /*0260*/  UMOV UR4, 0x400 ;  /* 0x0000040000047882 */ /* 0x000fe20000000000 */
[----:B------:R-:W-:Y:S01]  /*0270*/  UMOV UR5, 0x1 ;  /* 0x0000000100057882 */ /* 0x000fe20000000000 */
[----:B------:R-:W-:Y:S01]  /*0280*/  UMOV UR8, 0x4 ;  /* 0x0000000400087882 */ /* 0x000fe20000000000 */
[----:B------:R-:W-:Y:S01]  /*0290*/  ELECT P0, URZ, PT ;  /* 0x00000000003f782f */ /* 0x000fe20003800000 */
[----:B------:R-:W-:-:S04]  /*02a0*/  UIADD3 UR8, -UR8, 0x100000, URZ ;  /* 0x0010000008087890 */ /* 0x000fc8000fffe13f */
[----:B------:R-:W-:Y:S02]  /*02b0*/  USHF.L.U32 UR9, UR8, 0xb, URZ ;  /* 0x0000000b08097899 */ /* 0x000fe4000800063f */
[----:B------:R-:W-:Y:S02]  /*02c0*/  USHF.L.U32 UR8, UR8, 0x1, URZ ;  /* 0x0000000108087899 */ /* 0x000fe4000800063f */
[----:B0-----:R-:W-:Y:S02]  /*02d0*/  ULEA UR10, UR10, UR4, 0x18 ;  /* 0x000000040a0a7291 */ /* 0x001fe4000f8ec03f */
[----:B------:R-:W-:-:S04]  /*02e0*/  UIADD3 UR4, -UR5, 0x100000, URZ ;  /* 0x0010000005047890 */ /* 0x000fc8000fffe13f */
[----:B------:R-:W-:Y:S02]  /*02f0*/  USHF.L.U32 UR5, UR4, 0xb, URZ ;  /* 0x0000000b04057899 */ /* 0x000fe4000800063f */
[----:B------:R-:W-:Y:S01]  /*0300*/  USHF.L.U32 UR4, UR4, 0x1, URZ ;  /* 0x0000000104047899 */ /* 0x000fe2000800063f */
[----:B------:R-:W0:Y:S11]  /*0310*/  FENCE.VIEW.ASYNC.S ;  /* 0x00000000000073c6 */ /* 0x000e360000000000 */
[----:B0-----:R0:W1:Y:S01]  /*0320*/  SYNCS.EXCH.64 URZ, [UR10], UR4 ;  /* 0x000000040a3f75b2 */ /* 0x0010620008000100 */
[----:B------:R0:W2:Y:S01]  /*0330*/  SYNCS.EXCH.64 URZ, [UR10+0x10], UR8 ;  /* 0x000010080a3f75b2 */ /* 0x0000a20008000100 */
[----:B------:R0:W3:Y:S01]  /*0340*/  SYNCS.EXCH.64 URZ, [UR10+0x8], UR4 ;  /* 0x000008040a3f75b2 */ /* 0x0000e20008000100 */
[----:B------:R0:W4:Y:S01]  /*0350*/  SYNCS.EXCH.64 URZ, [UR10+0x18], UR8 ;  /* 0x000018080a3f75b2 */ /* 0x0001220008000100 */
[----:B------:R-:W-:Y:S01]  /*0360*/  NOP ;  /* 0x0000000000007918 */ /* 0x000fe20000000000 */
.L_x_2:
[----:B------:R-:W-:Y:S01]  /*0370*/  SHF.R.S32.HI R2, RZ, 0x1f, R4 ;  /* 0x0000001fff027819 */ /* 0x000fe20000011404 */
[----:B------:R-:W5:Y:S01]  /*0380*/  SHFL.IDX PT, R0, R0, RZ, 0x1f ;  /* 0x00001fff00007589 */ /* 0x000f6200000e0000 */
[----:B0-----:R-:W0:Y:S01]  /*0390*/  S2UR UR10, SR_CTAID.X ;  /* 0x00000000000a79c3 */ /* 0x001e220000002500 */
[----:B------:R-:W-:Y:S02]  /*03a0*/  ELECT P0, URZ, PT ;  /* 0x00000000003f782f */ /* 0x000fe40003800000 */
[----:B------:R-:W-:Y:S01]  /*03b0*/  LEA.HI R2, R2, R4, RZ, 0x7 ;  /* 0x0000000402027211 */ /* 0x000fe200078f38ff */
[----:B------:R-:W-:Y:S01]  /*03c0*/  ULDC UR4, c[0x0][0x150] ;  /* 0x0000540000047ab9 */ /* 0x000fe20000000800 */
[----:B------:R-:W-:Y:S01]  /*03d0*/  SHF.R.S32.HI R6, RZ, 0x1f, R3 ;  /* 0x0000001fff067819 */ /* 0x000fe20000011403 */
[----:B------:R-:W-:Y:S01]  /*03e0*/  NOP ;  /* 0x0000000000007918 */ /* 0x000fe20000000000 */
[----:B------:R-:W-:Y:S01]  /*03f0*/  LOP3.LUT R2, R2, 0xffffff80, RZ, 0xc0, !PT ;  /* 0xffffff8002027812 */ /* 0x000fe200078ec0ff */
[----:B------:R-:W-:Y:S01]  /*0400*/  NOP ;  /* 0x0000000000007918 */ /* 0x000fe20000000000 */
[----:B------:R-:W-:Y:S01]  /*0410*/  LEA.HI R6, R6, R3, RZ, 0x2 ;  /* 0x0000000306067211 */ /* 0x000fe200078f10ff */
[----:B------:R-:W1:Y:S02]  /*0420*/  LDC R8, c[0x0][0x144] ;  /* 0x00005100ff087b82 */ /* 0x000e640000000800 */
[----:B------:R-:W-:Y:S01]  /*0430*/  IMAD.IADD R4, R4, 0x1, -R2 ;  /* 0x0000000104047824 */ /* 0x000fe200078e0a02 */
[----:B------:R-:W-:Y:S01]  /*0440*/  LOP3.LUT R6, R6, 0x3ffffffc, RZ, 0xc0, !PT ;  /* 0x3ffffffc06067812 */ /* 0x000fe200078ec0ff */
[----:B------:R-:W2:Y:S03]  /*0450*/  S2R R2, SR_CTAID.Y ;  /* 0x0000000000027919 */ /* 0x000ea60000002600 */
[----:B------:R-:W-:Y:S01]  /*0460*/  SHF.R.S32.HI R5, RZ, 0x1f, R4 ;  /* 0x0000001fff057819 */ /* 0x000fe20000011404 */
[----:B------:R-:W-:Y:S01]  /*0470*/  IMAD.IADD R6, R3, 0x1, -R6 ;  /* 0x0000000103067824 */ /* 0x000fe200078e0a06 */
[----:B------:R-:W3:Y:S02]  /*0480*/  LDC R13, c[0x0][0x148] ;  /* 0x00005200ff0d7b82 */ /* 0x000ee40000000800 */
[----:B------:R-:W-:-:S02]  /*0490*/  LEA.HI R5, R5, R4, RZ, 0x3 ;  /* 0x0000000405057211 */ /* 0x000fc400078f18ff */
[----:B-----5:R-:W-:Y:S02]  /*04a0*/  ISETP.NE.OR P0, PT, R0, RZ, !P0 ;  /* 0x000000ff0000720c */ /* 0x020fe40004705670 */
[--C-:B------:R-:W-:Y:S02]  /*04b0*/  SHF.R.S32.HI R0, RZ, 0x3, R5.reuse ;  /* 0x00000003ff007819 */ /* 0x100fe40000011405 */
[----:B------:R-:W-:Y:S02]  /*04c0*/  SHF.R.S32.HI R5, RZ, 0x1f, R5 ;  /* 0x0000001fff057819 */ /* 0x000fe40000011405 */
[----:B0-----:R-:W-:Y:S02]  /*04d0*/  I2FP.F32.U32 R7, UR10 ;  /* 0x0000000a00077c45 */ /* 0x001fe40008201000 */
[----:B------:R-:W-:-:S03]  /*04e0*/  LEA.HI R5, R5, R0, RZ, 0x2 ;  /* 0x0000000005057211 */ /* 0x000fc600078f10ff */
[----:B------:R-:W-:Y:S01]  /*04f0*/  FMUL R7, R7, UR4 ;  /* 0x0000000407077c20 */ /* 0x000fe20008400000 */
[----:B------:R-:W-:Y:S01]  /*0500*/  LOP3.LUT R5, R5, 0xfffffffc, RZ, 0xc0, !PT ;  /* 0xfffffffc05057812 */ /* 0x000fe200078ec0ff */
[----:B------:R-:W-:Y:S01]  /*0510*/  VOTEU.ALL UP0, P0 ;  /* 0x00000000003f7886 */ /* 0x000fe20000000000 */
[----:B------:R-:W-:Y:S01]  /*0520*/  ULDC UR4, c[0x0][0x154] ;  /* 0x0000550000047ab9 */ /* 0x000fe20000000800 */
[----:B------:R-:W-:Y:S02]  /*0530*/  VOTEU.ALL UP1, P0 ;  /* 0x00000000003f7886 */ /* 0x000fe40000020000 */
[----:B------:R-:W0:Y:S01]  /*0540*/  F2I.U32.TRUNC.NTZ R7, R7 ;  /* 0x0000000700077305 */ /* 0x000e22000020f000 */
[----:B------:R-:W-:Y:S01]  /*0550*/  IMAD.IADD R5, R0, 0x1, -R5 ;  /* 0x0000000100057824 */ /* 0x000fe200078e0a05 */
[----:B------:R-:W5:Y:S01]  /*0560*/  @!UP0 S2UR UR9, SR_CgaCtaId ;  /* 0x00000000000989c3 */ /* 0x000f620000008800 */
[----:B------:R-:W-:Y:S02]  /*0570*/  @!UP0 UMOV UR8, 0x400 ;  /* 0x0000040000088882 */ /* 0x000fe40000000000 */
[----:B------:R-:W-:Y:S01]  /*0580*/  IMAD R5, R6, 0x4, R5 ;  /* 0x0000000406057824 */ /* 0x000fe200078e0205 */
[----:B--2---:R-:W-:-:S04]  /*0590*/  I2FP.F32.U32 R9, R2 ;  /* 0x0000000200097245 */ /* 0x004fc80000201000 */
[----:B------:R-:W-:Y:S01]  /*05a0*/  LEA.HI R0, R5, R5, RZ, 0x1 ;  /* 0x0000000505007211 */ /* 0x000fe200078f08ff */
[----:B------:R-:W-:Y:S01]  /*05b0*/  FMUL R9, R9, UR4 ;  /* 0x0000000409097c20 */ /* 0x000fe20008400000 */
[----:B------:R-:W-:Y:S02]  /*05c0*/  UMOV UR4, 0x20 ;  /* 0x0000002000047882 */ /* 0x000fe40000000000 */
[----:B------:R-:W-:Y:S01]  /*05d0*/  LOP3.LUT R6, R0, 0xfffffffe, RZ, 0xc0, !PT ;  /* 0xfffffffe00067812 */ /* 0x000fe200078ec0ff */
[----:B0-----:R-:W-:Y:S01]  /*05e0*/  IMAD.MOV R11, RZ, RZ, -R7 ;  /* 0x000000ffff0b7224 */ /* 0x001fe200078e0a07 */
[----:B------:R-:W-:-:S04]  /*05f0*/  @!UP0 UIADD3 UR4, -UR4, 0x100000, URZ ;  /* 0x0010000004048890 */ /* 0x000fc8000fffe13f */
[----:B------:R-:W-:Y:S02]  /*0600*/  @!UP0 USHF.L.U32 UR5, UR4, 0xb, URZ ;  /* 0x0000000b04058899 */ /* 0x000fe4000800063f */
[----:B------:R-:W-:Y:S01]  /*0610*/  @!UP0 USHF.L.U32 UR4, UR4, 0x1, URZ ;  /* 0x0000000104048899 */ /* 0x000fe2000800063f */
[----:B------:R-:W0:Y:S01]  /*0620*/  F2I.U32.TRUNC.NTZ R9, R9 ;  /* 0x0000000900097305 */ /* 0x000e22000020f000 */
[----:B-1----:R-:W-:Y:S02]  /*0630*/  IMAD R0, R8, R11, UR10 ;  /* 0x0000000a08007e24 */ /* 0x002fe4000f8e020b */
[C---:B------:R-:W-:Y:S02]  /*0640*/  IMAD.IADD R7, R5.reuse, 0x1, -R6 ;  /* 0x0000000105077824 */ /* 0x040fe400078e0a06 */
[----:B------:R-:W-:-:S03]  /*0650*/  IMAD.SHL.U32 R6, R5, 0x4, RZ ;  /* 0x0000000405067824 */ /* 0x000fc600078e00ff */
[----:B------:R-:W-:Y:S01]  /*0660*/  ISETP.NE.AND P2, PT, R7, R0, PT ;  /* 0x000000000700720c */ /* 0x000fe20003f45270 */
[----:B-----5:R-:W-:Y:S01]  /*0670*/  @!UP0 ULEA UR8, UR9, UR8, 0x18 ;  /* 0x0000000809088291 */ /* 0x020fe2000f8ec03f */
[----:B------:R-:W-:Y:S01]  /*0680*/  LOP3.LUT R10, R5, 0xc, R6, 0x78, !PT ;  /* 0x0000000c050a7812 */ /* 0x000fe200078e7806 */
[----:B------:R-:W1:Y:S01]  /*0690*/  LDC R7, c[0x0][0x140] ;  /* 0x00005000ff077b82 */ /* 0x000e620000000800 */
[----:B------:R-:W-:Y:S01]  /*06a0*/  VOTEU.ALL UP0, P0 ;  /* 0x00000000003f7886 */ /* 0x000fe20000000000 */
[----:B------:R-:W-:Y:S01]  /*06b0*/  LOP3.LUT P0, RZ, R4, 0x7, RZ, 0xc0, !PT ;  /* 0x0000000704ff7812 */ /* 0x000fe2000780c0ff */
[----:B0-----:R-:W-:Y:S01]  /*06c0*/  IMAD.MOV R12, RZ, RZ, -R9 ;  /* 0x000000ffff0c7224 */ /* 0x001fe200078e0a09 */
[----:B------:R0:W-:Y:S01]  /*06d0*/  STL [R1+0x1498], R10 ;  /* 0x0014980a01007387 */ /* 0x0001e20000100800 */
[----:B------:R-:W-:Y:S01]  /*06e0*/  IMAD.MOV.U32 R4, RZ, RZ, 0x1 ;  /* 0x00000001ff047424 */ /* 0x000fe200078e00ff */
[----:B------:R-:W-:Y:S01]  /*06f0*/  ISETP.LT.U32.AND P0, PT, R10, 0x2, !P0 ;  /* 0x000000020a00780c */ /* 0x000fe20004701070 */
[----:B---3--:R-:W-:-:S03]  /*0700*/  IMAD R6, R13, R12, R2 ;  /* 0x0000000c0d067224 */ /* 0x008fc600078e0202 */
[----:B------:R-:W-:Y:S01]  /*0710*/  @P2 LEA.HI R5, R10, R10, RZ, 0x1 ;  /* 0x0000000a0a052211 */ /* 0x000fe200078f08ff */
[----:B------:R-:W2:Y:S02]  /*0720*/  FENCE.VIEW.ASYNC.S ;  /* 0x00000000000073c6 */ /* 0x000ea40000000000 */
[----:B--2---:R0:W2:Y:S01]  /*0730*/  @!UP0 SYNCS.EXCH.64 URZ, [UR8+0x30], UR4 ;  /* 0x00003004083f85b2 */ /* 0x0040a20008000100 */
[----:B------:R-:W-:-:S04]  /*0740*/  @P2 SHF.R.S32.HI R5, RZ, 0x1, R5 ;  /* 0x00000001ff052819 */ /* 0x000fc80000011405 */
[----:B------:R-:W-:Y:S02]  /*0750*/  @P2 ISETP.NE.AND P3, PT, R5, R6, PT ;  /* 0x000000060500220c */ /* 0x000fe40003f65270 */
[----:B------:R-:W-:Y:S02]  /*0760*/  SEL R5, RZ, 0x1, !P0 ;  /* 0x00000001ff057807 */ /* 0x000fe40004000000 */
[----:B------:R-:W-:Y:S02]  /*0770*/  @P2 SEL R4, RZ, 0x1, P3 ;  /* 0x00000001ff042807 */ /* 0x000fe40001800000 */
[----:B-1----:R-:W-:Y:S02]  /*0780*/  ISETP.EQ.U32.AND P4, PT, R7, 0x1, PT ;  /* 0x000000010700780c */ /* 0x002fe40003f82070 */
[----:B------:R-:W-:Y:S01]  /*0790*/  LOP3.LUT R4, R4, R5, RZ, 0xc0, !PT ;  /* 0x0000000504047212 */ /* 0x000fe200078ec0ff */
[----:B------:R0:W1:Y:S01]  /*07a0*/  @!UP1 SYNCS.EXCH.64 URZ, [UR8+0x38], UR4 ;  /* 0x00003804083f95b2 */ /* 0x0000620008000100 */
[----:B------:R-:W-:-:S03]  /*07b0*/  NOP ;  /* 0x0000000000007918 */ /* 0x000fc60000000000 */
[----:B------:R0:W-:Y:S06]  /*07c0*/  STL [R1+0x1494], R4 ;  /* 0x0014940401007387 */ /* 0x0001ec0000100800 */
[----:B--2---:R-:W-:Y:S05]  /*07d0*/  @!P4 BRA `(.L_x_3) ;  /* 0x000000000008c947 */ /* 0x004fea0003800000 */
[----:B-1--4-:R-:W-:Y:S01]  /*07e0*/  UCGABAR_ARV ;  /* 0x00000000000079c7 */ /* 0x012fe20008000000 */
[----:B------:R-:W-:Y:S05]  /*07f0*/  BRA `(.L_x_4) ;  /* 0x0000000000047947 */ /* 0x000fea0003800000 */
.L_x_3:
[----:B-1--4-:R-:W-:Y:S01]  /*0800*/  NOP ;  /* 0x0000000000007918 */ /* 0x012fe20000000000 */
.L_x_4:
[----:B0-----:R-:W0:Y:S01]  /*0810*/  LDC R4, c[0x0][0x65c] ;  /* 0x00019700ff047b82 */ /* 0x001e220000000800 */
[----:B------:R-:W-:Y:S01]  /*0820*/  IMAD.MOV.U32 R5, RZ, RZ, RZ ;  /* 0x000000ffff057224 */ /* 0x000fe200078e00ff */
[----:B------:R-:W-:Y:S02]  /*0830*/  LOP3.LUT R15, R15, 0xfffffffb, RZ, 0xc0, !PT ;  /* 0xfffffffb0f0f7812 */ /* 0x000fe400078ec0ff */
[----:B0-----:R-:W-:Y:S01]  /*0840*/  ISETP.NE.AND P2, PT, R4, 0x1, PT ;  /* 0x000000010400780c */ /* 0x001fe20003f45270 */
[----:B------:R-:W-:-:S12]  /*0850*/  IMAD.U32 R4, RZ, RZ, UR10 ;  /* 0x0000000aff047e24 */ /* 0x000fd8000f8e00ff */
[----:B------:R-:W0:Y:S01]  /*0860*/  @P2 LDC R7, c[0x0][0x10] ;  /* 0x00000400ff072b82 */ /* 0x000e220000000800 */
[----:B------:R-:W-:Y:S01]  /*0870*/  @P2 IMAD.MOV.U32 R3, RZ, RZ, RZ ;  /* 0x000000ffff032224 */ /* 0x000fe200078e00ff */
[----:B------:R-:W-:Y:S01]  /*0880*/  @P2 LOP3.LUT R15, R15, 0x4, RZ, 0xfc, !PT ;  /* 0x000000040f0f2812 */ /* 0x000fe200078efcff */
[----:B------:R-:W-:-:S05]  /*0890*/  @P2 IMAD.MOV.U32 R11, RZ, RZ, RZ ;  /* 0x000000ffff0b2224 */ /* 0x000fca00078e00ff */
[----:B------:R-:W1:Y:S01]  /*08a0*/  @!P2 LDC R9, c[0x0][0xc] ;  /* 0x00000300ff09ab82 */ /* 0x000e620000000800 */
[----:B0-----:R-:W-:-:S04]  /*08b0*/  @P2 IMAD.WIDE.U32 R6, R7, UR10, R2 ;  /* 0x0000000a07062c25 */ /* 0x001fc8000f8e0002 */
[----:B------:R-:W-:Y:S02]  /*08c0*/  @P2 IMAD.MOV.U32 R23, RZ, RZ, R6 ;  /* 0x000000ffff172224 */ /* 0x000fe400078e0006 */
[----:B------:R-:W-:Y:S02]  /*08d0*/  @P2 IMAD.IADD R24, R7, 0x1, R11 ;  /* 0x0000000107182824 */ /* 0x000fe400078e020b */
[----:B-1----:R-:W-:-:S04]  /*08e0*/  @!P2 IMAD.WIDE.U32 R4, R2, R9, R4 ;  /* 0x000000090204a225 */ /* 0x002fc800078e0004 */
[----:B------:R-:W-:Y:S02]  /*08f0*/  @!P2 IMAD.MOV.U32 R23, RZ, RZ, R4 ;  /* 0x000000ffff17a224 */ /* 0x000fe400078e0004 */
[----:B------:R-:W-:-:S03]  /*0900*/  @!P2 IMAD.MOV.U32 R24, RZ, RZ, R5 ;  /* 0x000000ffff18a224 */ /* 0x000fc600078e0005 */
[----:B------:R0:W-:Y:S04]  /*0910*/  STL [R1+0x14a0], R23 ;  /* 0x0014a01701007387 */ /* 0x0001e80000100800 */
[----:B------:R0:W-:Y:S01]  /*0920*/  STL [R1+0x149c], R24 ;  /* 0x00149c1801007387 */ /* 0x0001e20000100800 */
[----:B------:R-:W-:Y:S05]  /*0930*/  @!P4 BRA `(.L_x_5) ;  /* 0x00000000000cc947 */ /* 0x000fea0003800000 */
[----:B------:R-:W-:Y:S01]  /*0940*/  UCGABAR_WAIT ;  /* 0x0000000000007dc7 */ /* 0x000fe20008000000 */
[----:B------:R-:W-:Y:S01]  /*0950*/  CCTL.IVALL ;  /* 0x00000000ff00798f */ /* 0x000fe20002000000 */
[----:B------:R-:W-:Y:S05]  /*0960*/  BRA `(.L_x_6) ;  /* 0x0000000000047947 */ /* 0x000fea0003800000 */
.L_x_5:
[----:B------:R-:W-:Y:S06]  /*0970*/  BAR.SYNC.DEFER_BLOCKING 0x0 ;  /* 0x0000000000007b1d */ /* 0x000fec0000010000 */
.L_x_6:
[----:B------:R-:W-:Y:S05]  /*0980*/  @!P1 BRA `(.L_x_7) ;  /* 0x00000a3800ac9947 */ /* 0x000fea0003800000 */
[----:B------:R-:W-:-:S06]  /*0990*/  UISETP.GT.U32.AND UP0, UPT, UR11, 0x1, UPT ;  /* 0x000000010b00788c */ /* 0x000fcc000bf04070 */
[----:B------:R-:W-:-:S13]  /*09a0*/  PLOP3.LUT P0, PT, PT, PT, UP0, 0x80, 0x0 ;  /* 0x000000000000781c */ /* 0x000fda0003f0f008 */
[----:B------:R-:W-:Y:S05]  /*09b0*/  @P0 EXIT ;  /* 0x000000000000094d */ /* 0x000fea0003800000 */
[----:B------:R-:W-:Y:S01]  /*09c0*/  IMAD.MOV.U32 R6, RZ, RZ, -0x1 ;  /* 0xffffffffff067424 */ /* 0x000fe200078e00ff */
[----:B------:R-:W-:Y:S01]  /*09d0*/  ULDC.64 UR4, c[0x0][0x650] ;  /* 0x0001940000047ab9 */ /* 0x000fe20000000a00 */
[----:B------:R-:W-:Y:S01]  /*09e0*/  IMAD.MOV.U32 R5, RZ, RZ, -0x1 ;  /* 0xffffffffff057424 */ /* 0x000fe200078e00ff */
[----:B------:R-:W-:Y:S01]  /*09f0*/  ISETP.GE.U32.AND P0, PT, R23, UR4, PT ;  /* 0x0000000417007c0c */ /* 0x000fe2000bf06070 */
[----:B------:R-:W-:Y:S01]  /*0a00*/  UMOV UR27, 0xffffffff ;  /* 0xffffffff001b7882 */ /* 0x000fe20000000000 */
[----:B------:R1:W-:Y:S01]  /*0a10*/  STL [R1+0x148c], R6 ;  /* 0x00148c0601007387 */ /* 0x0003e20000100800 */
[----:B------:R-:W-:Y:S02]  /*0a20*/  PRMT R4, RZ, 0x7610, R4 ;  /* 0x00007610ff047816 */ /* 0x000fe40000000004 */
[----:B------:R-:W-:Y:S01]  /*0a30*/  ISETP.GE.U32.AND.EX P0, PT, R24, UR5, PT, P0 ;  /* 0x0000000518007c0c */ /* 0x000fe2000bf06100 */
[----:B------:R1:W-:-:S12]  /*0a40*/  STL [R1+0x1490], R5 ;  /* 0x0014900501007387 */ /* 0x0003d80000100800 */
[----:B-1----:R-:W-:Y:S05]  /*0a50*/  @P0 BRA `(.L_x_8) ;  /* 0x0000000400380947 */ /* 0x002fea0003800000 */
[----:B------:R-:W1:Y:S01]  /*0a60*/  LDC.64 R16, c[0x0][0x628] ;  /* 0x00018a00ff107b82 */ /* 0x000e620000000a00 */
[----:B------:R-:W-:Y:S02]  /*0a70*/  IMAD.MOV.U32 R4, RZ, RZ, R23 ;  /* 0x000000ffff047224 */ /* 0x000fe400078e0017 */
[----:B------:R-:W-:-:S05]  /*0a80*/  IMAD.MOV.U32 R5, RZ, RZ, R24 ;  /* 0x000000ffff057224 */ /* 0x000fca00078e0018 */
[----:B------:R-:W2:Y:S08]  /*0a90*/  LDC R10, c[0x0][0x630] ;  /* 0x00018c00ff0a7b82 */ /* 0x000eb00000000800 */
[----:B------:R-:W3:Y:S01]  /*0aa0*/  LDC.64 R18, c[0x0][0x620] ;  /* 0x00018800ff127b82 */ /* 0x000ee20000000a00 */
[----:B-1----:R-:W-:-:S04]  /*0ab0*/  ISETP.NE.U32.AND P0, PT, R16, RZ, PT ;  /* 0x000000ff1000720c */ /* 0x002fc80003f05070 */
[----:B------:R-:W-:-:S13]  /*0ac0*/  ISETP.NE.AND.EX P0, PT, R17, RZ, PT, P0 ;  /* 0x000000ff1100720c */ /* 0x000fda0003f05300 */
[----:B--23--:R-:W-:Y:S05]  /*0ad0*/  @!P0 BRA `(.L_x_9) ;  /* 0x0000000000288947 */ /* 0x00cfea0003800000 */
[----:B------:R-:W1:Y:S02]  /*0ae0*/  LDC R9, c[0x0][0x634] ;  /* 0x00018d00ff097b82 */ /* 0x000e640000000800 */
[----:B-1----:R-:W-:-:S05]  /*0af0*/  IADD3 R9, P0, R23, R9, RZ ;  /* 0x0000000917097210 */ /* 0x002fca0007f1e0ff */
[----:B------:R-:W-:-:S04]  /*0b00*/  IMAD.X R11, RZ, RZ, R24, P0 ;  /* 0x000000ffff0b7224 */ /* 0x000fc800000e0618 */
[----:B------:R-:W-:-:S04]  /*0b10*/  IMAD.WIDE.U32 R4, R11, R16, RZ ;  /* 0x000000100b047225 */ /* 0x000fc800078e00ff */
[----:B------:R-:W-:-:S04]  /*0b20*/  IMAD.WIDE.U32 R6, P0, R9, R17, R4 ;  /* 0x0000001109067225 */ /* 0x000fc80007800004 */
[----:B------:R-:W-:-:S04]  /*0b30*/  IMAD.WIDE.U32 R4, R9, R16, RZ ;  /* 0x0000001009047225 */ /* 0x000fc800078e00ff */
[----:B------:R-:W-:Y:S01]  /*0b40*/  IMAD.X R9, RZ, RZ, RZ, P0 ;  /* 0x000000ffff097224 */ /* 0x000fe200000e06ff */
[----:B------:R-:W-:Y:S01]  /*0b50*/  IADD3 RZ, P0, R5, R6, RZ ;  /* 0x0000000605ff7210 */ /* 0x000fe20007f1e0ff */
[----:B------:R-:W-:-:S04]  /*0b60*/  IMAD.MOV.U32 R8, RZ, RZ, R7 ;  /* 0x000000ffff087224 */ /* 0x000fc800078e0007 */
[----:B------:R-:W-:-:S08]  /*0b70*/  IMAD.WIDE.U32.X R4, R11, R17, R8, P0 ;  /* 0x000000110b047225 */ /* 0x000fd000000e0408 */
.L_x_9:
[----:B------:R-:W1:Y:S01]  /*0b80*/  LDC.64 R20, c[0x0][0x640] ;  /* 0x00019000ff147b82 */ /* 0x000e620000000a00 */
[-C--:B------:R-:W-:Y:S01]  /*0b90*/  SHF.R.U64 R22, R4, R10.reuse, R5 ;  /* 0x0000000a04167219 */ /* 0x080fe20000001205 */
[----:B------:R-:W-:Y:S01]  /*0ba0*/  IMAD.MOV.U32 R4, RZ, RZ, R23 ;  /* 0x000000ffff047224 */ /* 0x000fe200078e0017 */
[----:B------:R-:W-:Y:S01]  /*0bb0*/  SHF.R.U32.HI R3, RZ, R10, R5 ;  /* 0x0000000aff037219 */ /* 0x000fe20000011605 */
[----:B------:R-:W-:Y:S01]  /*0bc0*/  IMAD.MOV.U32 R5, RZ, RZ, R24 ;  /* 0x000000ffff057224 */ /* 0x000fe200078e0018 */
[----:B------:R-:W-:Y:S01]  /*0bd0*/  IADD3 R7, P0, RZ, -R22, RZ ;  /* 0x80000016ff077210 */ /* 0x000fe20007f1e0ff */
[----:B------:R-:W-:Y:S02]  /*0be0*/  IMAD R25, R13, R12, R2 ;  /* 0x0000000c0d197224 */ /* 0x000fe400078e0202 */
[----:B------:R-:W2:Y:S01]  /*0bf0*/  LDC R8, c[0x0][0x618] ;  /* 0x00018600ff087b82 */ /* 0x000ea20000000800 */
[----:B------:R-:W-:Y:S02]  /*0c00*/  IMAD.MOV.U32 R13, RZ, RZ, 0x1 ;  /* 0x00000001ff0d7424 */ /* 0x000fe400078e00ff */
[----:B------:R-:W-:-:S02]  /*0c10*/  IMAD.X R3, RZ, RZ, ~R3, P0 ;  /* 0x000000ffff037224 */ /* 0x000fc400000e0e03 */
[----:B------:R-:W-:-:S03]  /*0c20*/  IMAD.WIDE.U32 R4, R7, R18, R4 ;  /* 0x0000001207047225 */ /* 0x000fc600078e0004 */
[----:B------:R-:W0:Y:S01]  /*0c30*/  LDC R14, c[0x0][0x608] ;  /* 0x00018200ff0e7b82 */ /* 0x000e220000000800 */
[----:B------:R-:W-:-:S04]  /*0c40*/  IMAD R6, R3, R18, RZ ;  /* 0x0000001203067224 */ /* 0x000fc800078e02ff */
[----:B------:R-:W-:-:S03]  /*0c50*/  IMAD R3, R7, R19, R6 ;  /* 0x0000001307037224 */ /* 0x000fc600078e0206 */
[----:B------:R-:W3:Y:S01]  /*0c60*/  LDC R16, c[0x0][0x658] ;  /* 0x00019600ff107b82 */ /* 0x000ee20000000800 */
[----:B------:R-:W-:Y:S01]  /*0c70*/  IMAD.IADD R3, R5, 0x1, R3 ;  /* 0x0000000105037824 */ /* 0x000fe200078e0203 */
[----:B-1----:R-:W-:Y:S01]  /*0c80*/  ISETP.NE.U32.AND P0, PT, R20, RZ, PT ;  /* 0x000000ff1400720c */ /* 0x002fe20003f05070 */
[----:B------:R-:W-:-:S03]  /*0c90*/  IMAD.MOV.U32 R5, RZ, RZ, -0x1 ;  /* 0xffffffffff057424 */ /* 0x000fc600078e00ff */
[----:B------:R-:W-:Y:S02]  /*0ca0*/  ISETP.NE.AND.EX P0, PT, R21, RZ, PT, P0 ;  /* 0x000000ff1500720c */ /* 0x000fe40003f05300 */
[----:B------:R-:W1:Y:S01]  /*0cb0*/  LDC R11, c[0x0][0x600] ;  /* 0x00018000ff0b7b82 */ /* 0x000e620000000800 */
[-CC-:B--2---:R-:W-:Y:S02]  /*0cc0*/  SHF.R.U64 R10, R4, R8.reuse, R3.reuse ;  /* 0x00000008040a7219 */ /* 0x184fe40000001203 */
[----:B------:R-:W-:-:S05]  /*0cd0*/  SHF.R.U32.HI R3, RZ, R8, R3 ;  /* 0x00000008ff037219 */ /* 0x000fca0000011603 */
[----:B------:R-:W2:Y:S01]  /*0ce0*/  LDC R17, c[0x0][0x648] ;  /* 0x00019200ff117b82 */ /* 0x000ea20000000800 */
[-CC-:B0-----:R-:W-:Y:S02]  /*0cf0*/  SHF.R.U64 R23, R10, R14.reuse, R3.reuse ;  /* 0x0000000e0a177219 */ /* 0x181fe40000001203 */
[----:B------:R-:W-:-:S05]  /*0d00*/  SHF.R.U32.HI R3, RZ, R14, R3 ;  /* 0x0000000eff037219 */ /* 0x000fca0000011603 */
[----:B------:R-:W0:Y:S01]  /*0d10*/  LDC R19, c[0x0][0x638] ;  /* 0x00018e00ff137b82 */ /* 0x000e220000000800 */
[-C--:B---3--:R-:W-:Y:S02]  /*0d20*/  SHF.L.U32 R2, R5, R16.reuse, RZ ;  /* 0x0000001005027219 */ /* 0x088fe400000006ff */
[--C-:B------:R-:W-:Y:S02]  /*0d30*/  SHF.R.U64 R12, R23, R16, R3.reuse ;  /* 0x00000010170c7219 */ /* 0x100fe40000001203 */
[----:B------:R-:W-:Y:S02]  /*0d40*/  LOP3.LUT R8, RZ, R2, RZ, 0x33, !PT ;  /* 0x00000002ff087212 */ /* 0x000fe400078e33ff */
[----:B------:R-:W-:Y:S01]  /*0d50*/  SHF.R.U32.HI R3, RZ, R16, R3 ;  /* 0x00000010ff037219 */ /* 0x000fe20000011603 */
[----:B------:R-:W3:Y:S01]  /*0d60*/  LDC R18, c[0x0][0x610] ;  /* 0x00018400ff127b82 */ /* 0x000ee20000000800 */
[----:B------:R-:W-:Y:S01]  /*0d70*/  IMAD.MOV.U32 R2, RZ, RZ, R12 ;  /* 0x000000ffff027224 */ /* 0x000fe200078e000c */
[----:B------:R-:W-:Y:S06]  /*0d80*/  @!P0 BRA `(.L_x_10) ;  /* 0x0000000000288947 */ /* 0x000fec0003800000 */
[----:B------:R-:W4:Y:S02]  /*0d90*/  LDC R7, c[0x0][0x64c] ;  /* 0x00019300ff077b82 */ /* 0x000f240000000800 */
[----:B----4-:R-:W-:-:S05]  /*0da0*/  IADD3 R7, P0, R12, R7, RZ ;  /* 0x000000070c077210 */ /* 0x010fca0007f1e0ff */
        /* <DEDUP_REMOVED lines=8> */
.L_x_10:
[----:B--2---:R-:W-:Y:S01]  /*0e30*/  SHF.R.U64 R4, R2, R17, R3 ;  /* 0x0000001102047219 */ /* 0x004fe20000001203 */
[----:B-1----:R-:W-:Y:S01]  /*0e40*/  VIADD R5, R11, 0xffffffff ;  /* 0xffffffff0b057836 */ /* 0x002fe20000000000 */
[----:B------:R-:W-:Y:S02]  /*0e50*/  SHF.L.U32 R2, R13, R16, RZ ;  /* 0x000000100d027219 */ /* 0x000fe400000006ff */
[----:B------:R-:W-:Y:S01]  /*0e60*/  LOP3.LUT R3, R23, R8, RZ, 0xc0, !PT ;  /* 0x0000000817037212 */ /* 0x000fe200078ec0ff */
[----:B------:R-:W-:Y:S01]  /*0e70*/  IMAD.MOV R6, RZ, RZ, -R4 ;  /* 0x000000ffff067224 */ /* 0x000fe200078e0a04 */
[----:B------:R-:W-:Y:S02]  /*0e80*/  SEL R0, R0, R25, !P2 ;  /* 0x0000001900007207 */ /* 0x000fe40005000000 */
[----:B------:R-:W-:Y:S01]  /*0e90*/  LOP3.LUT R5, R10, R5, RZ, 0xc0, !PT ;  /* 0x000000050a057212 */ /* 0x000fe200078ec0ff */
[----:B------:R-:W-:Y:S01]  /*0ea0*/  IMAD R3, R2, R4, R3 ;  /* 0x0000000402037224 */ /* 0x000fe200078e0203 */
[----:B------:R-:W-:Y:S01]  /*0eb0*/  R2UR UR27, R22 ;  /* 0x00000000161b72ca */ /* 0x000fe200000e0000 */
[----:B0-----:R-:W-:-:S02]  /*0ec0*/  IMAD R2, R6, R19, R12 ;  /* 0x0000001306027224 */ /* 0x001fc400078e020c */
[----:B---3--:R-:W-:Y:S02]  /*0ed0*/  IMAD R0, R3, R18, R0 ;  /* 0x0000001203007224 */ /* 0x008fe400078e0200 */
[----:B------:R-:W-:Y:S02]  /*0ee0*/  IMAD R3, R2, R11, R5 ;  /* 0x0000000b02037224 */ /* 0x000fe400078e0205 */
[----:B------:R-:W-:-:S03]  /*0ef0*/  IMAD.MOV.U32 R4, RZ, RZ, 0x1 ;  /* 0x00000001ff047424 */ /* 0x000fc600078e00ff */
[----:B------:R-:W-:Y:S02]  /*0f00*/  SEL R2, R3, R0, !P2 ;  /* 0x0000000003027207 */ /* 0x000fe40005000000 */
[----:B------:R-:W-:-:S03]  /*0f10*/  SEL R0, R0, R3, !P2 ;  /* 0x0000000300007207 */ /* 0x000fc60005000000 */
[----:B------:R1:W-:Y:S04]  /*0f20*/  STL [R1+0x1490], R2 ;  /* 0x0014900201007387 */ /* 0x0003e80000100800 */
[----:B------:R1:W-:Y:S02]  /*0f30*/  STL [R1+0x148c], R0 ;  /* 0x00148c0001007387 */ /* 0x0003e40000100800 */
.L_x_8:
[----:B------:R-:W-:-:S08]  /*0f40*/  NOP ;  /* 0x0000000000007918 */ /* 0x000fd00000000000 */
[----:B------:R-:W2:Y:S02]  /*0f50*/  USETMAXREG.TRY_ALLOC.CTAPOOL UP0, 0xf0 ;  /* 0x000000f0000079c8 */ /* 0x000ea40008000600 */
[----:B--2---:R-:W-:-:S13]  /*0f60*/  PLOP3.LUT P0, PT, PT, PT, UP0, 0x80, 0x0 ;  /* 0x000000000000781c */ /* 0x004fda0003f0f008 */
[----:B------:R-:W-:Y:S05]  /*0f70*/  @!P0 BRA `(.L_x_8) ;  /* 0xfffffffc00f08947 */ /* 0x000fea000383ffff */
[----:B------:R-:W-:Y:S01]  /*0f80*/  ULDC.64 UR4, c[0x0][0x598] ;  /* 0x0001660000047ab9 */ /* 0x000fe20000000a00 */
[----:B------:R-:W-:Y:S01]  /*0f90*/  ULDC.64 UR30, c[0x0][0x208] ;  /* 0x00008200001e7ab9 */ /* 0x000fe20000000a00 */
[----:B------:R-:W-:-:S04]  /*0fa0*/  ISETP.NE.U32.AND P0, PT, RZ, UR4, PT ;  /* 0x00000004ff007c0c */ /* 0x000fc8000bf05070 */
[----:B------:R-:W-:-:S13]  /*0fb0*/  ISETP.NE.AND.EX P0, PT, RZ, UR5, PT, P0 ;  /* 0x00000005ff007c0c */ /* 0x000fda000bf05300 */
[----:B------:R-:W-:Y:S05]  /*0fc0*/  @!P0 BRA `(.L_x_11) ;  /* 0x0000000000208947 */ /* 0x000fea0003800000 */
[----:B-1----:R-:W1:Y:S02]  /*0fd0*/  LDC.64 R2, c[0x0][0x598] ;  /* 0x00016600ff027b82 */ /* 0x002e640000000a00 */
[----:B-1----:R-:W2:Y:S02]  /*0fe0*/  LDG.E.64 R2, desc[UR30][R2.64] ;  /* 0x0000001e02027981 */ /* 0x002ea4000c1e1b00 */
[----:B--2---:R-:W-:-:S04]  /*0ff0*/  ISETP.NE.U32.AND P0, PT, R2, RZ, PT ;  /* 0x000000ff0200720c */ /* 0x004fc80003f05070 */
[----:B------:R-:W-:-:S13]  /*1000*/  ISETP.NE.AND.EX P0, PT, R3, RZ, PT, P0 ;  /* 0x000000ff0300720c */ /* 0x000fda0003f05300 */
[----:B------:R-:W-:Y:S05]  /*1010*/  @!P0 BRA `(.L_x_11) ;  /* 0x00000000000c8947 */ /* 0x000fea0003800000 */
[----:B------:R-:W2:Y:S02]  /*1020*/  LD.E R2, desc[UR30][R2.64] ;  /* 0x0000001e02027980 */ /* 0x000ea4000c101900 */
[----:B--2---:R-:W-:Y:S01]  /*1030*/  R2UR UR26, R2 ;  /* 0x00000000021a72ca */ /* 0x004fe200000e0000 */
[----:B------:R-:W-:-:S14]  /*1040*/  BRA `(.L_x_12) ;  /* 0x0000000000247947 */ /* 0x000fdc0003800000 */
.L_x_11:
[----:B------:R-:W-:Y:S02]  /*1050*/  ULDC.64 UR4, c[0x0][0x588] ;  /* 0x0001620000047ab9 */ /* 0x000fe40000000a00 */
[----:B------:R-:W-:-:S04]  /*1060*/  ISETP.NE.U32.AND P0, PT, RZ, UR4, PT ;  /* 0x00000004ff007c0c */ /* 0x000fc8000bf05070 */
[----:B------:R-:W-:-:S13]  /*1070*/  ISETP.NE.AND.EX P0, PT, RZ, UR5, PT, P0 ;  /* 0x00000005ff007c0c */ /* 0x000fda000bf05300 */
[----:B------:R-:W-:Y:S05]  /*1080*/  @!P0 BRA `(.L_x_13) ;  /* 0x0000000000108947 */ /* 0x000fea0003800000 */
[----:B-1----:R-:W1:Y:S02]  /*1090*/  LDC.64 R2, c[0x0][0x588] ;  /* 0x00016200ff027b82 */ /* 0x002e640000000a00 */
[----:B-1----:R-:W2:Y:S02]  /*10a0*/  LDG.E R2, desc[UR30][R2.64] ;  /* 0x0000001e02027981 */ /* 0x002ea4000c1e1900 */
[----:B--2---:R-:W-:Y:S01]  /*10b0*/  R2UR UR26, R2 ;  /* 0x00000000021a72ca */ /* 0x004fe200000e0000 */
[----:B------:R-:W-:-:S14]  /*10c0*/  BRA `(.L_x_12) ;  /* 0x0000000000047947 */ /* 0x000fdc0003800000 */
.L_x_13:
[----:B------:R-:W-:-:S05]  /*10d0*/  ULDC UR26, c[0x0][0x580] ;  /* 0x00016000001a7ab9 */ /* 0x000fca0000000800 */
.L_x_12:
[----:B------:R-:W-:Y:S02]  /*10e0*/  ULDC.64 UR4, c[0x0][0x5a0] ;  /* 0x0001680000047ab9 */ /* 0x000fe40000000a00 */
        /* <DEDUP_REMOVED lines=11> */
.L_x_14:
        /* <DEDUP_REMOVED lines=8> */
.L_x_16:
[----:B------:R-:W-:-:S05]  /*1220*/  ULDC UR25, c[0x0][0x584] ;  /* 0x0001610000197ab9 */ /* 0x000fca0000000800 */
.L_x_15:
[----:B------:R-:W-:-:S13]  /*1230*/  LOP3.LUT P0, RZ, R4, 0xff, RZ, 0xc0, !PT ;  /* 0x000000ff04ff7812 */ /* 0x000fda000780c0ff */
[----:B------:R-:W-:Y:S05]  /*1240*/  @!P0 EXIT ;  /* 0x000000000000894d */ /* 0x000fea0003800000 */
[----:B------:R-:W2:Y:S01]  /*1250*/  LDC.64 R8, c[0x0][0x5c8] ;  /* 0x00017200ff087b82 */ /* 0x000ea20000000a00 */
[----:B------:R-:W-:Y:S01]  /*1260*/  ULDC UR4, c[0x0][0x28c] ;  /* 0x0000a30000047ab9 */ /* 0x000fe20000000800 */
[----:B------:R-:W-:Y:S02]  /*1270*/  ULOP3.LUT UR8, UR7, 0x1, URZ, 0xfc, !UPT ;  /* 0x0000000107087892 */ /* 0x000fe4000f8efc3f */
[----:B------:R-:W-:-:S04]  /*1280*/  UIADD3 UR4, UR4, 0x7f, URZ ;  /* 0x0000007f04047890 */ /* 0x000fc8000fffe03f */
[----:B------:R-:W-:-:S04]  /*1290*/  USHF.R.S32.HI UR5, URZ, 0x1f, UR4 ;  /* 0x0000001f3f057899 */ /* 0x000fc80008011404 */
[----:B------:R-:W-:-:S03]  /*12a0*/  ULEA.HI UR5, UR5, UR4, URZ, 0x7 ;  /* 0x0000000405057291 */ /* 0x000fc6000f8f383f */
[----:B------:R-:W-:Y:S01]  /*12b0*/  UMOV UR4, URZ ;  /* 0x0000003f00047c82 */ /* 0x000fe20008000000 */
[----:B------:R-:W-:-:S03]  /*12c0*/  USHF.R.S32.HI UR24, URZ, 0x7, UR5 ;  /* 0x000000073f187899 */ /* 0x000fc60008011405 */
[----:B------:R-:W-:Y:S01]  /*12d0*/  UMOV UR5, URZ ;  /* 0x0000003f00057c82 */ /* 0x000fe20008000000 */
[C-C-:B--2---:R-:W-:Y:S01]  /*12e0*/  SHF.L.U64.HI R4, R8.reuse, 0x7, R9.reuse ;  /* 0x0000000708047819 */ /* 0x144fe20000010209 */
[C---:B------:R-:W-:Y:S01]  /*12f0*/  IMAD.SHL.U32 R5, R8.reuse, 0x80, RZ ;  /* 0x0000008008057824 */ /* 0x040fe200078e00ff */
[C-C-:B-1----:R-:W-:Y:S01]  /*1300*/  SHF.L.U64.HI R2, R8.reuse, 0x3, R9.reuse ;  /* 0x0000000308027819 */ /* 0x142fe20000010209 */
[C---:B------:R-:W-:Y:S01]  /*1310*/  IMAD.SHL.U32 R3, R8.reuse, 0x8, RZ ;  /* 0x0000000808037824 */ /* 0x040fe200078e00ff */
[C---:B------:R-:W-:Y:S01]  /*1320*/  SHF.L.U64.HI R6, R8.reuse, 0x8, R9 ;  /* 0x0000000808067819 */ /* 0x040fe20000010209 */
[----:B------:R-:W-:-:S07]  /*1330*/  IMAD.SHL.U32 R7, R8, 0x100, RZ ;  /* 0x0000010008077824 */ /* 0x000fce00078e00ff */
.L_x_43:
[----:B------:R-:W-:Y:S01]  /*1340*/  STL [R1+0x1488], RZ ;  /* 0x001488ff01007387 */ /* 0x000fe20000100800 */
[----:B-1----:R-:W1:Y:S01]  /*1350*/  S2UR UR13, SR_CgaCtaId ;  /* 0x00000000000d79c3 */ /* 0x002e620000008800 */
[----:B------:R-:W-:Y:S01]  /*1360*/  UMOV UR12, 0x400 ;  /* 0x00000400000c7882 */ /* 0x000fe20000000000 */
[----:B------:R-:W-:Y:S01]  /*1370*/  UMOV UR6, URZ ;  /* 0x0000003f00067c82 */ /* 0x000fe20008000000 */
[----:B------:R-:W-:Y:S01]  /*1380*/  STL [R1+0x1484], RZ ;  /* 0x001484ff01007387 */ /* 0x000fe20000100800 */
[----:B------:R-:W-:Y:S01]  /*1390*/  UMOV UR16, URZ ;  /* 0x0000003f00107c82 */ /* 0x000fe20008000000 */
[----:B------:R-:W-:Y:S01]  /*13a0*/  UMOV UR17, URZ ;  /* 0x0000003f00117c82 */ /* 0x000fe20008000000 */
[----:B------:R-:W-:Y:S01]  /*13b0*/  UMOV UR11, UR5 ;  /* 0x00000005000b7c82 */ /* 0x000fe20008000000 */
[----:B------:R-:W-:Y:S01]  /*13c0*/  STL [R1+0x1480], RZ ;  /* 0x001480ff01007387 */ /* 0x000fe20000100800 */
[----:B------:R-:W2:Y:S01]  /*13d0*/  LDC R17, c[0x0][0x28c] ;  /* 0x0000a300ff117b82 */ /* 0x000ea20000000800 */
[----:B------:R-:W-:Y:S01]  /*13e0*/  UMOV UR14, UR4 ;  /* 0x00000004000e7c82 */ /* 0x000fe20008000000 */
[----:B------:R-:W-:Y:S01]  /*13f0*/  CS2R R236, SRZ ;  /* 0x0000000000ec7805 */ /* 0x000fe2000001ff00 */
[----:B------:R-:W-:Y:S01]  /*1400*/  STL [R1+0x147c], RZ ;  /* 0x00147cff01007387 */ /* 0x000fe20000100800 */
[----:B------:R-:W-:-:S02]  /*1410*/  CS2R R234, SRZ ;  /* 0x0000000000ea7805 */ /* 0x000fc4000001ff00 */
[----:B------:R-:W-:Y:S02]  /*1420*/  CS2R R232, SRZ ;  /* 0x0000000000e87805 */ /* 0x000fe4000001ff00 */
[----:B------:R-:W-:Y:S01]  /*1430*/  CS2R R230, SRZ ;  /* 0x0000000000e67805 */ /* 0x000fe2000001ff00 */
[----:B------:R-:W-:Y:S01]  /*1440*/  STL [R1+0x1478], RZ ;  /* 0x001478ff01007387 */ /* 0x000fe20000100800 */
[----:B------:R-:W-:Y:S02]  /*1450*/  CS2R R228, SRZ ;  /* 0x0000000000e47805 */ /* 0x000fe4000001ff00 */
[----:B------:R-:W-:Y:S02]  /*1460*/  CS2R R226, SRZ ;  /* 0x0000000000e27805 */ /* 0x000fe4000001ff00 */
[----:B------:R-:W-:Y:S01]  /*1470*/  CS2R R224, SRZ ;  /* 0x0000000000e07805 */ /* 0x000fe2000001ff00 */
[----:B------:R-:W-:Y:S01]  /*1480*/  STL [R1+0x1474], RZ ;  /* 0x001474ff01007387 */ /* 0x000fe20000100800 */
[----:B------:R-:W-:-:S02]  /*1490*/  CS2R R222, SRZ ;  /* 0x0000000000de7805 */ /* 0x000fc4000001ff00 */
[----:B------:R-:W-:Y:S02]  /*14a0*/  CS2R R220, SRZ ;  /* 0x0000000000dc7805 */ /* 0x000fe4000001ff00 */
[----:B------:R-:W-:Y:S01]  /*14b0*/  CS2R R218, SRZ ;  /* 0x0000000000da7805 */ /* 0x000fe2000001ff00 */
[----:B------:R-:W-:Y:S01]  /*14c0*/  STL [R1+0x1470], RZ ;  /* 0x001470ff01007387 */ /* 0x000fe20000100800 */
[----:B-1----:R-:W-:Y:S01]  /*14d0*/  ULEA UR12, UR13, UR12, 0x18 ;  /* 0x0000000c0d0c7291 */ /* 0x002fe2000f8ec03f */
[----:B------:R-:W-:Y:S02]  /*14e0*/  CS2R R216, SRZ ;  /* 0x0000000000d87805 */ /* 0x000fe4000001ff00 */
[----:B------:R-:W-:Y:S01]  /*14f0*/  CS2R R214, SRZ ;  /* 0x0000000000d67805 */ /* 0x000fe2000001ff00 */
[----:B------:R-:W-:Y:S01]  /*1500*/  STL [R1+0x146c], RZ ;  /* 0x00146cff01007387 */ /* 0x000fe20000100800 */
[----:B------:R-:W-:Y:S02]  /*1510*/  CS2R R212, SRZ ;  /* 0x0000000000d47805 */ /* 0x000fe4000001ff00 */
[----:B------:R-:W-:-:S02]  /*1520*/  CS2R R210, SRZ ;  /* 0x0000000000d27805 */ /* 0x000fc4000001ff00 */
[----:B------:R-:W-:Y:S01]  /*1530*/  CS2R R208, SRZ ;  /* 0x0000000000d07805 */ /* 0x000fe2000001ff00 */
[----:B------:R-:W-:Y:S01]  /*1540*/  STL [R1+0x1468], RZ ;  /* 0x001468ff01007387 */ /* 0x000fe20000100800 */
[----:B--2---:R-:W-:Y:S02]  /*1550*/  ISETP.GE.AND P0, PT, R17, 0x1, PT ;  /* 0x000000011100780c */ /* 0x004fe40003f06270 */
[----:B------:R-:W-:Y:S02]  /*1560*/  CS2R R206, SRZ ;  /* 0x0000000000ce7805 */ /* 0x000fe4000001ff00 */
[----:B------:R-:W-:Y:S01]  /*1570*/  CS2R R204, SRZ ;  /* 0x0000000000cc7805 */ /* 0x000fe2000001ff00 */
[----:B------:R-:W-:Y:S01]  /*1580*/  STL [R1+0x1464], RZ ;  /* 0x001464ff01007387 */ /* 0x000fe20000100800 */
[----:B------:R-:W-:Y:S02]  /*1590*/  CS2R R202, SRZ ;  /* 0x0000000000ca7805 */ /* 0x000fe4000001ff00 */
[----:B------:R-:W-:-:S02]  /*15a0*/  CS2R R200, SRZ ;  /* 0x0000000000c87805 */ /* 0x000fc4000001ff00 */
[----:B------:R-:W-:Y:S01]  /*15b0*/  CS2R R198, SRZ ;  /* 0x0000000000c67805 */ /* 0x000fe2000001ff00 */
[----:B------:R-:W-:Y:S01]  /*15c0*/  STL [R1+0x1460], RZ ;  /* 0x001460ff01007387 */ /* 0x000fe20000100800 */
[----:B------:R-:W-:Y:S02]  /*15d0*/  CS2R R196, SRZ ;  /* 0x0000000000c47805 */ /* 0x000fe4000001ff00 */
        /* <DEDUP_REMOVED lines=29> */
[----:B0-----:R-:W-:Y:S01]  /*17b0*/  CS2R R22, SRZ ;  /* 0x0000000000167805 */ /* 0x001fe2000001ff00 */
[----:B------:R-:W-:Y:S01]  /*17c0*/  STL [R1+0x1440], RZ ;  /* 0x001440ff01007387 */ /* 0x000fe20000100800 */
[----:B------:R-:W-:Y:S02]  /*17d0*/  CS2R R20, SRZ ;  /* 0x0000000000147805 */ /* 0x000fe4000001ff00 */
[----:B------:R-:W-:Y:S01]  /*17e0*/  CS2R R18, SRZ ;  /* 0x0000000000127805 */ /* 0x000fe2000001ff00 */
[----:B------:R-:W-:Y:S01]  /*17f0*/  IMAD.MOV.U32 R17, RZ, RZ, RZ ;  /* 0x000000ffff117224 */ /* 0x000fe200078e00ff */
        /* <DEDUP_REMOVED lines=85> */
[----:B------:R-:W-:-:S03]  /*1d50*/  CS2R R150, SRZ ;  /* 0x0000000000967805 */ /* 0x000fc6000001ff00 */
[----:B------:R-:W-:Y:S04]  /*1d60*/  STL [R1+0x13e4], RZ ;  /* 0x0013e4ff01007387 */ /* 0x000fe80000100800 */
        /* <DEDUP_REMOVED lines=1145> */
[----:B------:R-:W-:Y:S04]  /*6500*/  STL [R1], RZ ;  /* 0x000000ff01007387 */ /* 0x000fe80000100800 */
        /* <DEDUP_REMOVED lines=39> */
[----:B------:R-:W-:Y:S01]  /*6780*/  STL [R1+0xa0], RZ ;  /* 0x0000a0ff01007387 */ /* 0x000fe20000100800 */
[----:B------:R-:W0:Y:S03]  /*6790*/  S2R R16, SR_TID.X ;  /* 0x0000000000107919 */ /* 0x000e260000002100 */
        /* <DEDUP_REMOVED lines=8> */
[----:B0-----:R-:W-:-:S03]  /*6820*/  LOP3.LUT R16, R16, 0x80, RZ, 0xc0, !PT ;  /* 0x0000008010107812 */ /* 0x001fc600078ec0ff */
[----:B------:R-:W-:Y:S01]  /*6830*/  STL [R1+0xc4], RZ ;  /* 0x0000c4ff01007387 */ /* 0x000fe20000100800 */
[----:B------:R-:W-:-:S03]  /*6840*/  SHF.R.U32.HI R16, RZ, 0x7, R16 ;  /* 0x00000007ff107819 */ /* 0x000fc60000011610 */
        /* <DEDUP_REMOVED lines=33> */
[----:B------:R-:W0:Y:S04]  /*6a60*/  SHFL.IDX PT, R16, R16, RZ, 0x1f ;  /* 0x00001fff10107589 */ /* 0x000e2800000e0000 */
[----:B------:R1:W-:Y:S04]  /*6a70*/  STL [R1+0x14c], RZ ;  /* 0x00014cff01007387 */ /* 0x0003e80000100800 */
[----:B------:R1:W-:Y:S04]  /*6a80*/  STL [R1+0x150], RZ ;  /* 0x000150ff01007387 */ /* 0x0003e80000100800 */
[----:B------:R1:W-:Y:S04]  /*6a90*/  STL [R1+0x154], RZ ;  /* 0x000154ff01007387 */ /* 0x0003e80000100800 */
[----:B------:R1:W-:Y:S04]  /*6aa0*/  STL [R1+0x158], RZ ;  /* 0x000158ff01007387 */ /* 0x0003e80000100800 */
[----:B------:R1:W-:Y:S04]  /*6ab0*/  STL [R1+0x15c], RZ ;  /* 0x00015cff01007387 */ /* 0x0003e80000100800 */
[----:B------:R1:W-:Y:S01]  /*6ac0*/  STL [R1+0x160], RZ ;  /* 0x000160ff01007387 */ /* 0x0003e20000100800 */
[----:B0-----:R-:W-:-:S03]  /*6ad0*/  R2UR UR9, R16 ;  /* 0x00000000100972ca */ /* 0x001fc600000e0000 */
[----:B------:R1:W-:Y:S04]  /*6ae0*/  STL [R1+0x164], RZ ;  /* 0x000164ff01007387 */ /* 0x0003e80000100800 */
[----:B------:R1:W-:Y:S04]  /*6af0*/  STL [R1+0x168], RZ ;  /* 0x000168ff01007387 */ /* 0x0003e80000100800 */
[----:B------:R1:W-:Y:S02]  /*6b00*/  STL [R1+0x16c], RZ ;  /* 0x00016cff01007387 */ /* 0x0003e40000100800 */
[----:B------:R-:W-:-:S02]  /*6b10*/  ULEA.HI UR10, UR9, UR9, URZ, 0x1 ;  /* 0x00000009090a7291 */ /* 0x000fc4000f8f083f */
[----:B------:R1:W-:Y:S02]  /*6b20*/  STL [R1+0x170], RZ ;  /* 0x000170ff01007387 */ /* 0x0003e40000100800 */
[----:B------:R-:W-:Y:S02]  /*6b30*/  ULOP3.LUT UR10, UR10, 0x7fffe, URZ, 0xc0, !UPT ;  /* 0x0007fffe0a0a7892 */ /* 0x000fe4000f8ec03f */
[----:B------:R1:W-:Y:S02]  /*6b40*/  STL [R1+0x174], RZ ;  /* 0x000174ff01007387 */ /* 0x0003e40000100800 */
[----:B------:R-:W-:Y:S02]  /*6b50*/  UIADD3 UR10, UR9, -UR10, URZ ;  /* 0x8000000a090a7290 */ /* 0x000fe4000fffe03f */
[----:B------:R1:W-:Y:S02]  /*6b60*/  STL [R1+0x178], RZ ;  /* 0x000178ff01007387 */ /* 0x0003e40000100800 */
[----:B------:R-:W-:-:S02]  /*6b70*/  ULEA UR10, UR10, UR12, 0xd ;  /* 0x0000000c0a0a7291 */ /* 0x000fc4000f8e683f */
[----:B------:R1:W-:Y:S02]  /*6b80*/  STL [R1+0x17c], RZ ;  /* 0x00017cff01007387 */ /* 0x0003e40000100800 */
[----:B------:R-:W-:Y:S02]  /*6b90*/  UIADD3 UR10, UR10, 0x100, URZ ;  /* 0x000001000a0a7890 */ /* 0x000fe4000fffe03f */
[----:B------:R1:W-:Y:S02]  /*6ba0*/  STL [R1+0x180], RZ ;  /* 0x000180ff01007387 */ /* 0x0003e40000100800 */
[----:B------:R-:W-:Y:S02]  /*6bb0*/  USHF.R.U32.HI UR10, URZ, 0x4, UR10 ;  /* 0x000000043f0a7899 */ /* 0x000fe4000801160a */
[----:B------:R1:W-:Y:S02]  /*6bc0*/  STL [R1+0x184], RZ ;  /* 0x000184ff01007387 */ /* 0x0003e40000100800 */
[----:B------:R-:W-:-:S02]  /*6bd0*/  ULOP3.LUT UR13, UR10, 0x3fff, URZ, 0xc0, !UPT ;  /* 0x00003fff0a0d7892 */ /* 0x000fc4000f8ec03f */
[----:B------:R1:W-:Y:S04]  /*6be0*/  STL [R1+0x188], RZ ;  /* 0x000188ff01007387 */ /* 0x0003e80000100800 */
        /* <DEDUP_REMOVED lines=28> */
[----:B------:R1:W-:Y:S01]  /*6db0*/  STL [R1+0x1fc], RZ ;  /* 0x0001fcff01007387 */ /* 0x0003e20000100800 */
[----:B------:R-:W-:Y:S05]  /*6dc0*/  @!P0 BRA `(.L_x_17) ;  /* 0x000001b0008c8947 */ /* 0x000fea0003800000 */
[----:B------:R-:W-:-:S06]  /*6dd0*/  UISETP.NE.AND UP0, UPT, UR8, 0x3, UPT ;  /* 0x000000030800788c */ /* 0x000fcc000bf05270 */
[----:B------:R-:W-:-:S13]  /*6de0*/  PLOP3.LUT P1, PT, PT, PT, UP0, 0x80, 0x0 ;  /* 0x000000000000781c */ /* 0x000fda0003f2f008 */
[----:B------:R-:W-:Y:S05]  /*6df0*/  @!P1 BRA `(.L_x_18) ;  /* 0x0000000000049947 */ /* 0x000fea0003800000 */
[----:B------:R-:W-:Y:S01]  /*6e00*/  BPT.TRAP 0x1 ;  /* 0x000000040000795c */ /* 0x000fe20000300000 */
.L_x_18:
[----:B------:R-:W-:Y:S01]  /*6e10*/  ULEA UR9, UR5, UR12, 0x3 ;  /* 0x0000000c05097291 */ /* 0x000fe2000f8e183f */
[----:B------:R-:W-:-:S05]  /*6e20*/  IMAD.U32 R16, RZ, RZ, UR4 ;  /* 0x00000004ff107e24 */ /* 0x000fca000f8e00ff */
[----:B------:R-:W-:-:S04]  /*6e30*/  SHF.L.U32 R16, R16, 0x1f, RZ ;  /* 0x0000001f10107819 */ /* 0x000fc800000006ff */
[----:B------:R0:W2:Y:S01]  /*6e40*/  SYNCS.PHASECHK.TRANS64.TRYWAIT P0, [UR9], R16 ;  /* 0x00000010ff0075a7 */ /* 0x0000a20008000149 */
[----:B------:R-:W-:Y:S05]  /*6e50*/  @!P1 BRA `(.L_x_19) ;  /* 0x0000000000049947 */ /* 0x000fea0003800000 */
[----:B------:R-:W-:Y:S01]  /*6e60*/  BPT.TRAP 0x1 ;  /* 0x000000040000795c */ /* 0x000fe20000300000 */
.L_x_19:
[----:B------:R3:W-:Y:S01]  /*6e70*/  STL [R1+0x1488], RZ ;  /* 0x001488ff01007387 */ /* 0x0007e20000100800 */
[----:B------:R-:W-:Y:S01]  /*6e80*/  UMOV UR6, 0x4 ;  /* 0x0000000400067882 */ /* 0x000fe20000000000 */
[----:B--2---:R-:W-:Y:S05]  /*6e90*/  @P0 BRA `(.L_x_20) ;  /* 0x0000000000080947 */ /* 0x004fea0003800000 */
[----:B------:R-:W2:Y:S02]  /*6ea0*/  SYNCS.PHASECHK.TRANS64.TRYWAIT P0, [UR9], R16 ;  /* 0x00000010ff0075a7 */ /* 0x000ea40008000149 */
[----:B--2---:R-:W-:Y:S05]  /*6eb0*/  @!P0 BRA `(.L_x_21) ;  /* 0x000009e800b88947 */ /* 0x004fea0003800000 */
.L_x_20:
[----:B------:R-:W-:Y:S01]  /*6ec0*/  UIADD3 UR9, UR12, 0x18100, URZ ;  /* 0x000181000c097890 */ /* 0x000fe2000fffe03f */
[----:B------:R-:W-:Y:S01]  /*6ed0*/  WARPGROUP.ARRIVE ;  /* 0x00000000000079c5 */ /* 0x000fe20000000000 */
[----:B------:R-:W-:Y:S01]  /*6ee0*/  ULOP3.LUT UR11, UR13, 0x10000, URZ, 0xfc, !UPT ;  /* 0x000100000d0b7892 */ /* 0x000fe2000f8efc3f */
[----:B------:R-:W-:Y:S01]  /*6ef0*/  STL [R1+0x1798], R15 ;  /* 0x0017980f01007387 */ /* 0x000fe20000100800 */
[----:B------:R-:W-:Y:S01]  /*6f00*/  USHF.R.U32.HI UR9, URZ, 0x4, UR9 ;  /* 0x000000043f097899 */ /* 0x000fe20008011609 */
[----:B------:R-:W-:Y:S01]  /*6f10*/  UMOV UR17, 0x40000040 ;  /* 0x4000004000117882 */ /* 0x000fe20000000000 */
[----:B------:R-:W-:Y:S02]  /*6f20*/  UMOV UR19, 0x40000040 ;  /* 0x4000004000137882 */ /* 0x000fe40000000000 */
[----:B------:R-:W-:Y:S01]  /*6f30*/  ULOP3.LUT UR9, UR9, 0x3fff, URZ, 0xc0, !UPT ;  /* 0x00003fff09097892 */ /* 0x000fe2000f8ec03f */
[----:B------:R-:W-:Y:S01]  /*6f40*/  STL [R1+0x1794], R14 ;  /* 0x0017940e01007387 */ /* 0x000fe20000100800 */
[----:B------:R-:W-:Y:S01]  /*6f50*/  UMOV UR21, UR17 ;  /* 0x0000001100157c82 */ /* 0x000fe20008000000 */
[----:B------:R-:W-:Y:S01]  /*6f60*/  UMOV UR23, 0x40000040 ;  /* 0x4000004000177882 */ /* 0x000fe20000000000 */
[----:B------:R-:W-:Y:S01]  /*6f70*/  ULOP3.LUT UR10, UR9, 0x10000, URZ, 0xfc, !UPT ;  /* 0x00010000090a7892 */ /* 0x000fe2000f8efc3f */
[----:B------:R-:W-:Y:S01]  /*6f80*/  STL [R1+0x1790], R13 ;  /* 0x0017900d01007387 */ /* 0x000fe20000100800 */
[----:B------:R-:W-:-:S02]  /*6f90*/  UIMAD UR9, UR5, 0xc00, UR11 ;  /* 0x00000c00050978a4 */ /* 0x000fc4000f8e020b */
[----:B------:R-:W-:Y:S01]  /*6fa0*/  ULEA UR10, UR5, UR10, 0xc ;  /* 0x0000000a050a7291 */ /* 0x000fe2000f8e603f */
[----:B------:R-:W-:Y:S03]  /*6fb0*/  STL [R1+0x178c], R12 ;  /* 0x00178c0c01007387 */ /* 0x000fe60000100800 */
[----:B------:R-:W-:Y:S01]  /*6fc0*/  UIADD3 UR22, UR10, 0x800, URZ ;  /* 0x000008000a167890 */ /* 0x000fe2000fffe03f */
[----:B------:R-:W-:Y:S01]  /*6fd0*/  STL [R1+0x1788], R11 ;  /* 0x0017880b01007387 */ /* 0x000fe20000100800 */
[----:B------:R-:W-:Y:S01]  /*6fe0*/  UMOV UR16, UR9 ;  /* 0x0000000900107c82 */ /* 0x000fe20008000000 */
[----:B------:R-:W-:Y:S01]  /*6ff0*/  UMOV UR18, UR10 ;  /* 0x0000000a00127c82 */ /* 0x000fe20008000000 */
[----:B------:R-:W-:Y:S01]  /*7000*/  UMOV UR20, UR16 ;  /* 0x0000001000147c82 */ /* 0x000fe20008000000 */
[----:B------:R-:W-:Y:S01]  /*7010*/  QGMMA.64x256x32.F32.E4M3.E4M3 R24, gdesc[UR16], RZ, !UPT, gsb0 ;  /* 0x03e00000101879f3 */ /* 0x000fe2000c0008ff */
[----:B------:R-:W-:Y:S04]  /*7020*/  STL [R1+0x1784], R10 ;  /* 0x0017840a01007387 */ /* 0x000fe80000100800 */
        /* <DEDUP_REMOVED lines=65> */
[----:B------:R-:W-:-:S03]  /*7440*/  WARPGROUP.DEPBAR.LE gsb0, 0x0 ;  /* 0x00008000000079c5 */ /* 0x000fc60000010000 */
[----:B------:R-:W-:Y:S04]  /*7450*/  STL [R1+0x13a4], RZ ;  /* 0x0013a4ff01007387 */ /* 0x000fe80000100800 */
[----:B------:R-:W-:Y:S04]  /*7460*/  STL [R1+0x13a0], RZ ;  /* 0x0013a0ff01007387 */ /* 0x000fe80000100800 */
[----:B------:R-:W-:Y:S04]  /*7470*/  STL [R1+0x139c], RZ ;  /* 0x00139cff01007387 */ /* 0x000fe80000100800 */
[----:B------:R-:W-:Y:S04]  /*7480*/  STL [R1+0x1398], RZ ;  /* 0x001398ff01007387 */ /* 0x000fe80000100800 */
[----:B------:R-:W-:Y:S04]  /*7490*/  STL [R1+0x1394], RZ ;  /* 0x001394ff01007387 */ /* 0x000fe80000100800 */
[----:B------:R-:W-:Y:S04]  /*74a0*/  STL [R1+0x1390], RZ ;  /* 0x001390ff01007387 */ /* 0x000fe80000100800 */
[----:B------:R-:W-:Y:S04]  /*74b0*/  STL.64 [R1+0x800], R24 ;  /* 0x0008001801007387 */ /* 0x000fe80000100a00 */
        /* <DEDUP_REMOVED lines=62> */
[----:B------:R4:W-:Y:S04]  /*78a0*/  STL.64 [R1+0x9f8], R150 ;  /* 0x0009f89601007387 */ /* 0x0009e80000100a00 */
[----:B------:R-:W-:Y:S04]  /*78b0*/  STL [R1+0x138c], RZ ;  /* 0x00138cff01007387 */ /* 0x000fe80000100800 */
[----:B------:R-:W-:Y:S01]  /*78c0*/  STL [R1+0x1388], RZ ;  /* 0x001388ff01007387 */ /* 0x000fe20000100800 */
[----:B----4-:R-:W-:-:S03]  /*78d0*/  WARPGROUP.ARRIVE ;  /* 0x00000000000079c5 */ /* 0x010fc60000000000 */
[----:B------:R-:W-:Y:S04]  /*78e0*/  STL [R1+0x1384], RZ ;  /* 0x001384ff01007387 */ /* 0x000fe80000100800 */
[----:B------:R-:W-:Y:S01]  /*78f0*/  STL [R1+0x1380], RZ ;  /* 0x001380ff01007387 */ /* 0x000fe20000100800 */
[----:B------:R-:W-:Y:S01]  /*7900*/  QGMMA.64x256x32.F32.E4M3.E4M3 R24, gdesc[UR20], RZ, !UPT, gsb0 ;  /* 0x03e00000141879f3 */ /* 0x000fe2000c0008ff */
[----:B------:R-:W-:Y:S02]  /*7910*/  UIADD3 UR20, UR9, 0x400, URZ ;  /* 0x0000040009147890 */ /* 0x000fe4000fffe03f */
[----:B------:R-:W-:Y:S01]  /*7920*/  STL [R1+0x137c], RZ ;  /* 0x00137cff01007387 */ /* 0x000fe20000100800 */
[----:B------:R-:W-:Y:S02]  /*7930*/  UMOV UR21, 0x40000040 ;  /* 0x4000004000157882 */ /* 0x000fe40000000000 */
[----:B------:R-:W-:Y:S01]  /*7940*/  UMOV UR17, UR21 ;  /* 0x0000001500117c82 */ /* 0x000fe20008000000 */
[----:B------:R-:W-:Y:S01]  /*7950*/  STL [R1+0x1378], RZ ;  /* 0x001378ff01007387 */ /* 0x000fe20000100800 */
[----:B------:R-:W-:-:S03]  /*7960*/  UMOV UR16, UR20 ;  /* 0x0000001400107c82 */ /* 0x000fc60008000000 */
        /* <DEDUP_REMOVED lines=18> */
[----:B------:R-:W-:Y:S01]  /*7a90*/  STL.64 [R1+0x200], R24 ;  /* 0x0002001801007387 */ /* 0x000fe20000100a00 */
[----:B------:R-:W-:Y:S02]  /*7aa0*/  IMAD.MOV.U32 R23, RZ, RZ, R32 ;  /* 0x000000ffff177224 */ /* 0x000fe400078e0020 */
[----:B------:R-:W-:Y:S01]  /*7ab0*/  IMAD.MOV.U32 R22, RZ, RZ, R33 ;  /* 0x000000ffff167224 */ /* 0x000fe200078e0021 */
[----:B------:R-:W-:Y:S01]  /*7ac0*/  STL.64 [R1+0x208], R26 ;  /* 0x0002081a01007387 */ /* 0x000fe20000100a00 */
[----:B------:R-:W-:Y:S02]  /*7ad0*/  IMAD.MOV.U32 R21, RZ, RZ, R34 ;  /* 0x000000ffff157224 */ /* 0x000fe400078e0022 */
[----:B------:R-:W-:Y:S01]  /*7ae0*/  IMAD.MOV.U32 R20, RZ, RZ, R35 ;  /* 0x000000ffff147224 */ /* 0x000fe200078e0023 */
[----:B------:R-:W-:Y:S01]  /*7af0*/  STL.64 [R1+0x210], R28 ;  /* 0x0002101c01007387 */ /* 0x000fe20000100a00 */
[----:B------:R-:W-:Y:S02]  /*7b00*/  IMAD.MOV.U32 R19, RZ, RZ, R36 ;  /* 0x000000ffff137224 */ /* 0x000fe400078e0024 */
[----:B------:R-:W-:Y:S01]  /*7b10*/  IMAD.MOV.U32 R18, RZ, RZ, R37 ;  /* 0x000000ffff127224 */ /* 0x000fe200078e0025 */
[----:B------:R-:W-:Y:S01]  /*7b20*/  STL.64 [R1+0x218], R30 ;  /* 0x0002181e01007387 */ /* 0x000fe20000100a00 */
[----:B--2---:R-:W-:-:S02]  /*7b30*/  IMAD.MOV.U32 R17, RZ, RZ, R38 ;  /* 0x000000ffff117224 */ /* 0x004fc400078e0026 */
[----:B0-----:R-:W-:Y:S01]  /*7b40*/  IMAD.MOV.U32 R16, RZ, RZ, R39 ;  /* 0x000000ffff107224 */ /* 0x001fe200078e0027 */
[----:B------:R-:W-:Y:S01]  /*7b50*/  STL [R1+0x264], R49 ;  /* 0x0002643101007387 */ /* 0x000fe20000100800 */
[----:B------:R-:W-:Y:S02]  /*7b60*/  IMAD.MOV.U32 R15, RZ, RZ, R40 ;  /* 0x000000ffff0f7224 */ /* 0x000fe400078e0028 */
[----:B------:R-:W-:Y:S01]  /*7b70*/  IMAD.MOV.U32 R14, RZ, RZ, R41 ;  /* 0x000000ffff0e7224 */ /* 0x000fe200078e0029 */
[----:B------:R-:W-:Y:S01]  /*7b80*/  STL.64 [R1+0x268], R50 ;  /* 0x0002683201007387 */ /* 0x000fe20000100a00 */
[----:B------:R-:W-:Y:S02]  /*7b90*/  IMAD.MOV.U32 R13, RZ, RZ, R42 ;  /* 0x000000ffff0d7224 */ /* 0x000fe400078e002a */
[----:B------:R-:W-:Y:S01]  /*7ba0*/  IMAD.MOV.U32 R12, RZ, RZ, R43 ;  /* 0x000000ffff0c7224 */ /* 0x000fe200078e002b */
[----:B------:R-:W-:Y:S01]  /*7bb0*/  STL.64 [R1+0x270], R52 ;  /* 0x0002703401007387 */ /* 0x000fe20000100a00 */
[----:B------:R-:W-:-:S02]  /*7bc0*/  IMAD.MOV.U32 R11, RZ, RZ, R44 ;  /* 0x000000ffff0b7224 */ /* 0x000fc400078e002c */
        /* <DEDUP_REMOVED lines=19> */
[----:B------:R0:W-:Y:S01]  /*7d00*/  STL.64 [R1+0x2a8], R66 ;  /* 0x0002a84201007387 */ /* 0x0001e20000100a00 */
[----:B------:R-:W-:Y:S02]  /*7d10*/  IMAD.MOV.U32 R161, RZ, RZ, R77 ;  /* 0x000000ffffa17224 */ /* 0x000fe400078e004d */
[----:B------:R-:W-:Y:S01]  /*7d20*/  IMAD.MOV.U32 R162, RZ, RZ, R78 ;  /* 0x000000ffffa27224 */ /* 0x000fe200078e004e */
[----:B------:R-:W-:Y:S01]  /*7d30*/  STL [R1+0x1330], RZ ;  /* 0x001330ff01007387 */ /* 0x000fe20000100800 */
[----:B------:R-:W-:Y:S02]  /*7d40*/  IMAD.MOV.U32 R163, RZ, RZ, R79 ;  /* 0x000000ffffa37224 */ /* 0x000fe400078e004f */
[----:B------:R-:W-:Y:S01]  /*7d50*/  IMAD.MOV.U32 R164, RZ, RZ, R80 ;  /* 0x000000ffffa47224 */ /* 0x000fe200078e0050 */
[----:B------:R-:W-:Y:S01]  /*7d60*/  STL [R1+0x132c], RZ ;  /* 0x00132cff01007387 */ /* 0x000fe20000100800 */
[----:B------:R-:W-:-:S02]  /*7d70*/  IMAD.MOV.U32 R165, RZ, RZ, R81 ;  /* 0x000000ffffa57224 */ /* 0x000fc400078e0051 */
[----:B------:R-:W-:Y:S01]  /*7d80*/  IMAD.MOV.U32 R166, RZ, RZ, R82 ;  /* 0x000000ffffa67224 */ /* 0x000fe200078e0052 */
[----:B------:R-:W-:Y:S01]  /*7d90*/  STL [R1+0x1328], RZ ;  /* 0x001328ff01007387 */ /* 0x000fe20000100800 */
        /* <DEDUP_REMOVED lines=64> */
[----:B------:R-:W-:Y:S02]  /*81a0*/  IMAD.MOV.U32 R210, RZ, RZ, R126 ;  /* 0x000000ffffd27224 */ /* 0x000fe400078e007e */
[----:B------:R-:W-:Y:S02]  /*81b0*/  IMAD.MOV.U32 R211, RZ, RZ, R127 ;  /* 0x000000ffffd37224 */ /* 0x000fe400078e007f */
[----:B------:R-:W-:Y:S02]  /*81c0*/  IMAD.MOV.U32 R212, RZ, RZ, R128 ;  /* 0x000000ffffd47224 */ /* 0x000fe400078e0080 */
[----:B------:R-:W-:-:S02]  /*81d0*/  IMAD.MOV.U32 R213, RZ, RZ, R129 ;  /* 0x000000ffffd57224 */ /* 0x000fc400078e0081 */
[----:B------:R-:W-:Y:S02]  /*81e0*/  IMAD.MOV.U32 R214, RZ, RZ, R130 ;  /* 0x000000ffffd67224 */ /* 0x000fe400078e0082 */
        /* <DEDUP_REMOVED lines=21> */
[----:B0-----:R-:W-:-:S06]  /*8340*/  WARPGROUP.ARRIVE ;  /* 0x00000000000079c5 */ /* 0x001fcc0000000000 */
[----:B------:R-:W-:Y:S03]  /*8350*/  QGMMA.64x256x32.F32.E4M3.E4M3 R24, gdesc[UR20], RZ, !UPT, gsb0 ;  /* 0x03e00000141879f3 */ /* 0x000fe6000c0008ff */
[----:B------:R-:W-:Y:S02]  /*8360*/  WARPGROUP.DEPBAR.LE gsb0, 0x0 ;  /* 0x00008000000079c5 */ /* 0x000fe40000010000 */
[----:B------:R-:W-:Y:S04]  /*8370*/  STL.64 [R1], R24 ;  /* 0x0000001801007387 */ /* 0x000fe80000100a00 */
        /* <DEDUP_REMOVED lines=65> */
[----:B0-----:R-:W-:-:S03]  /*8790*/  WARPGROUP.ARRIVE ;  /* 0x00000000000079c5 */ /* 0x001fc60000000000 */
[----:B------:R-:W-:Y:S04]  /*87a0*/  STL [R1+0x12c8], RZ ;  /* 0x0012c8ff01007387 */ /* 0x000fe80000100800 */
[----:B------:R-:W-:Y:S01]  /*87b0*/  STL [R1+0x12c4], RZ ;  /* 0x0012c4ff01007387 */ /* 0x000fe20000100800 */
[----:B------:R-:W-:Y:S01]  /*87c0*/  QGMMA.64x256x32.F32.E4M3.E4M3 R24, gdesc[UR16], RZ, !UPT, gsb0 ;  /* 0x03e00000101879f3 */ /* 0x000fe2000c0008ff */
[----:B------:R-:W-:Y:S02]  /*87d0*/  UIADD3 UR16, UR9, 0x800, URZ ;  /* 0x0000080009107890 */ /* 0x000fe4000fffe03f */
[----:B------:R-:W-:Y:S01]  /*87e0*/  STL [R1+0x12c0], RZ ;  /* 0x0012c0ff01007387 */ /* 0x000fe20000100800 */
[----:B------:R-:W-:-:S03]  /*87f0*/  UMOV UR17, 0x40000040 ;  /* 0x4000004000117882 */ /* 0x000fc60000000000 */
        /* <DEDUP_REMOVED lines=92> */
[----:B------:R-:W-:Y:S01]  /*8dc0*/  UMOV UR18, UR22 ;  /* 0x0000001600127c82 */ /* 0x000fe20008000000 */
[----:B------:R-:W-:Y:S01]  /*8dd0*/  UMOV UR19, UR23 ;  /* 0x0000001700137c82 */ /* 0x000fe20008000000 */
        /* <DEDUP_REMOVED lines=92> */
[----:B------:R-:W-:Y:S03]  /*93a0*/  QGMMA.64x256x32.F32.E4M3.E4M3 R24, gdesc[UR16], RZ, !UPT, gsb0 ;  /* 0x03e00000101879f3 */ /* 0x000fe6000c0008ff */
        /* <DEDUP_REMOVED lines=103> */
[----:B0-----:R-:W4:Y:S04]  /*9a20*/  LDL.LU R133, [R1+0x264] ;  /* 0x0002640001857983 */ /* 0x001f280000300800 */
[----:B------:R-:W4:Y:S04]  /*9a30*/  LDL.LU R134, [R1+0x268] ;  /* 0x0002680001867983 */ /* 0x000f280000300800 */
        /* <DEDUP_REMOVED lines=16> */
[----:B------:R-:W4:Y:S01]  /*9b40*/  LDL.LU R151, [R1+0x2ac] ;  /* 0x0002ac0001977983 */ /* 0x000f220000300800 */
[----:B------:R-:W-:-:S02]  /*9b50*/  UIADD3 UR16, UR9, 0x2, URZ ;  /* 0x0000000209107890 */ /* 0x000fc4000fffe03f */
[----:B------:R-:W-:Y:S01]  /*9b60*/  UIADD3 UR18, UR10, 0x2, URZ ;  /* 0x000000020a127890 */ /* 0x000fe2000fffe03f */
        /* <DEDUP_REMOVED lines=10> */
[----:B--2---:R-:W2:Y:S04]  /*9c10*/  LDL.LU R108, [R1+0x200] ;  /* 0x00020000016c7983 */ /* 0x004ea80000300800 */
[----:B------:R-:W2:Y:S04]  /*9c20*/  LDL.LU R109, [R1+0x204] ;  /* 0x00020400016d7983 */ /* 0x000ea80000300800 */
[----:B------:R-:W3:Y:S04]  /*9c30*/  LDL.LU R110, [R1+0x208] ;  /* 0x00020800016e7983 */ /* 0x000ee80000300800 */
[----:B------:R-:W3:Y:S04]  /*9c40*/  LDL.LU R111, [R1+0x20c] ;  /* 0x00020c00016f7983 */ /* 0x000ee80000300800 */
[----:B------:R-:W4:Y:S04]  /*9c50*/  LDL.LU R112, [R1+0x210] ;  /* 0x0002100001707983 */ /* 0x000f280000300800 */
[----:B------:R-:W4:Y:S04]  /*9c60*/  LDL.LU R113, [R1+0x214] ;  /* 0x0002140001717983 */ /* 0x000f280000300800 */
[----:B------:R-:W2:Y:S04]  /*9c70*/  LDL.LU R114, [R1+0x218] ;  /* 0x0002180001727983 */ /* 0x000ea80000300800 */
[----:B------:R-:W2:Y:S01]  /*9c80*/  LDL.LU R115, [R1+0x21c] ;  /* 0x00021c0001737983 */ /* 0x000ea20000300800 */
[----:B------:R-:W-:-:S02]  /*9c90*/  IMAD.MOV.U32 R130, RZ, RZ, R9 ;  /* 0x000000ffff827224 */ /* 0x000fc400078e0009 */
[----:B------:R-:W-:Y:S02]  /*9ca0*/  IMAD.MOV.U32 R131, RZ, RZ, R8 ;  /* 0x000000ffff837224 */ /* 0x000fe400078e0008 */
        /* <DEDUP_REMOVED lines=21> */
[----:B------:R-:W-:-:S03]  /*9e00*/  IMAD.MOV.U32 R132, RZ, RZ, R7 ;  /* 0x000000ffff847224 */ /* 0x000fc600078e0007 */
[----:B------:R-:W-:Y:S04]  /*9e10*/  STL.64 [R1+0x24b0], R116 ;  /* 0x0024b07401007387 */ /* 0x000fe80000100a00 */
[----:B--2---:R-:W-:Y:S04]  /*9e20*/  STL.64 [R1+0x24a8], R114 ;  /* 0x0024a87201007387 */ /* 0x004fe80000100a00 */
[----:B----4-:R-:W-:Y:S04]  /*9e30*/  STL.64 [R1+0x24a0], R112 ;  /* 0x0024a07001007387 */ /* 0x010fe80000100a00 */
[----:B---3--:R-:W-:Y:S04]  /*9e40*/  STL.64 [R1+0x2498], R110 ;  /* 0x0024986e01007387 */ /* 0x008fe80000100a00 */
[----:B------:R-:W-:Y:S04]  /*9e50*/  STL.64 [R1+0x2490], R108 ;  /* 0x0024906c01007387 */ /* 0x000fe80000100a00 */
[----:B------:R-:W-:Y:S04]  /*9e60*/  STL [R1+0x2488], R6 ;  /* 0x0024880601007387 */ /* 0x000fe80000100800 */
[----:B------:R0:W-:Y:S04]  /*9e70*/  STL.64 [R1+0x2480], R4 ;  /* 0x0024800401007387 */ /* 0x0001e80000100a00 */
[----:B0-----:R-:W2:Y:S04]  /*9e80*/  LDL.LU.64 R4, [R1+0x800] ;  /* 0x0008000001047983 */ /* 0x001ea80000300a00 */
[----:B------:R-:W2:Y:S04]  /*9e90*/  LDL.LU.64 R6, [R1+0x808] ;  /* 0x0008080001067983 */ /* 0x000ea80000300a00 */
        /* <DEDUP_REMOVED lines=61> */
[----:B------:R-:W2:Y:S01]  /*a270*/  LDL.LU.64 R130, [R1+0x9f8] ;  /* 0x0009f80001827983 */ /* 0x000ea20000300a00 */
[----:B------:R-:W-:Y:S01]  /*a280*/  UMOV UR17, 0x40000040 ;  /* 0x4000004000117882 */ /* 0x000fe20000000000 */
[----:B------:R-:W-:Y:S01]  /*a290*/  UMOV UR19, 0x40000040 ;  /* 0x4000004000137882 */ /* 0x000fe20000000000 */
[----:B--2---:R-:W-:-:S06]  /*a2a0*/  WARPGROUP.ARRIVE ;  /* 0x00000000000079c5 */ /* 0x004fcc0000000000 */
[----:B------:R-:W-:Y:S03]  /*a2b0*/  QGMMA.64x256x32.F32.E4M3.E4M3 R4, gdesc[UR16], R4, gsb0 ;  /* 0x03e00000100479f3 */ /* 0x000fe60008000804 */
[----:B------:R-:W-:Y:S02]  /*a2c0*/  WARPGROUP.DEPBAR.LE gsb0, 0x0 ;  /* 0x00008000000079c5 */ /* 0x000fe40000010000 */
        /* <DEDUP_REMOVED lines=9> */
[----:B------:R-:W-:Y:S01]  /*a360*/  STL.64 [R1+0x848], R22 ;  /* 0x0008481601007387 */ /* 0x000fe20000100a00 */
[----:B0-----:R-:W-:-:S03]  /*a370*/  IMAD.MOV.U32 R16, RZ, RZ, R131 ;  /* 0x000000ffff107224 */ /* 0x001fc600078e0083 */
        /* <DEDUP_REMOVED lines=53> */
[----:B------:R0:W-:Y:S04]  /*a6d0*/  STL [R1+0x9f8], R130 ;  /* 0x0009f88201007387 */ /* 0x0001e80000100800 */
        /* <DEDUP_REMOVED lines=12> */
[----:B------:R-:W3:Y:S04]  /*a7a0*/  LDL.LU R6, [R1+0x2488] ;  /* 0x0024880001067983 */ /* 0x000ee80000300800 */
[----:B------:R-:W4:Y:S01]  /*a7b0*/  LDL.LU.64 R4, [R1+0x2480] ;  /* 0x0024800001047983 */ /* 0x000f220000300a00 */
[----:B------:R-:W-:Y:S01]  /*a7c0*/  UIADD3 UR22, UR10, 0x802, URZ ;  /* 0x000008020a167890 */ /* 0x000fe2000fffe03f */
[----:B------:R-:W-:Y:S01]  /*a7d0*/  UMOV UR20, UR16 ;  /* 0x0000001000147c82 */ /* 0x000fe20008000000 */
[----:B------:R-:W-:Y:S01]  /*a7e0*/  UMOV UR21, UR17 ;  /* 0x0000001100157c82 */ /* 0x000fe20008000000 */
[----:B------:R-:W-:Y:S01]  /*a7f0*/  UMOV UR23, 0x40000040 ;  /* 0x4000004000177882 */ /* 0x000fe20000000000 */
        /* <DEDUP_REMOVED lines=25> */
[----:B--2---:R-:W-:-:S06]  /*a990*/  WARPGROUP.ARRIVE ;  /* 0x00000000000079c5 */ /* 0x004fcc0000000000 */
[----:B------:R-:W-:Y:S01]  /*a9a0*/  QGMMA.64x256x32.F32.E4M3.E4M3 R108, gdesc[UR20], R108, gsb0 ;  /* 0x03e00000146c79f3 */ /* 0x000fe2000800086c */
[----:B------:R-:W-:Y:S02]  /*a9b0*/  UIADD3 UR20, UR9, 0x402, URZ ;  /* 0x0000040209147890 */ /* 0x000fe4000fffe03f */
[----:B------:R-:W-:Y:S02]  /*a9c0*/  WARPGROUP.DEPBAR.LE gsb0, 0x0 ;  /* 0x00008000000079c5 */ /* 0x000fe40000010000 */
        /* <DEDUP_REMOVED lines=20> */
[----:B------:R4:W-:Y:S04]  /*ab10*/  STL.64 [R1+0x2a0], R148 ;  /* 0x0002a09401007387 */ /* 0x0009e80000100a00 */
[----:B------:R0:W-:Y:S04]  /*ab20*/  STL.64 [R1+0x2a8], R150 ;  /* 0x0002a89601007387 */ /* 0x0001e80000100a00 */
[----:B------:R-:W-:Y:S01]  /*ab30*/  STL.64 [R1+0x2b0], R152 ;  /* 0x0002b09801007387 */ /* 0x000fe20000100a00 */
[----:B---3--:R-:W-:-:S02]  /*ab40*/  IMAD.MOV.U32 R147, RZ, RZ, R6 ;  /* 0x000000ffff937224 */ /* 0x008fc400078e0006 */
[----:B------:R-:W-:Y:S01]  /*ab50*/  IMAD.MOV.U32 R146, RZ, RZ, R0 ;  /* 0x000000ffff927224 */ /* 0x000fe200078e0000 */
[----:B------:R-:W-:Y:S01]  /*ab60*/  STL.64 [R1+0x2b8], R154 ;  /* 0x0002b89a01007387 */ /* 0x000fe20000100a00 */
[----:B----4-:R-:W-:Y:S02]  /*ab70*/  IMAD.MOV.U32 R148, RZ, RZ, R5 ;  /* 0x000000ffff947224 */ /* 0x010fe400078e0005 */
[----:B------:R-:W-:Y:S01]  /*ab80*/  IMAD.MOV.U32 R149, RZ, RZ, R4 ;  /* 0x000000ffff957224 */ /* 0x000fe200078e0004 */
[----:B------:R-:W-:Y:S01]  /*ab90*/  STL.64 [R1+0x2c0], R156 ;  /* 0x0002c09c01007387 */ /* 0x000fe20000100a00 */
[----:B0-----:R-:W-:Y:S02]  /*aba0*/  IMAD.MOV.U32 R150, RZ, RZ, R3 ;  /* 0x000000ffff967224 */ /* 0x001fe400078e0003 */
        /* <DEDUP_REMOVED lines=65> */
[----:B------:R0:W-:Y:S04]  /*afc0*/  STL.64 [R1+0x2468], R146 ;  /* 0x0024689201007387 */ /* 0x0001e80000100a00 */
[----:B------:R-:W2:Y:S04]  /*afd0*/  LDL.LU.64 R24, [R1] ;  /* 0x0000000001187983 */ /* 0x000ea80000300a00 */
        /* <DEDUP_REMOVED lines=60> */
[----:B0-----:R-:W2:Y:S04]  /*b3a0*/  LDL.LU.64 R146, [R1+0x1e8] ;  /* 0x0001e80001927983 */ /* 0x001ea80000300a00 */
[----:B------:R-:W2:Y:S04]  /*b3b0*/  LDL.LU.64 R148, [R1+0x1f0] ;  /* 0x0001f00001947983 */ /* 0x000ea80000300a00 */
[----:B------:R-:W2:Y:S01]  /*b3c0*/  LDL.LU.64 R150, [R1+0x1f8] ;  /* 0x0001f80001967983 */ /* 0x000ea20000300a00 */
[----:B------:R-:W-:Y:S01]  /*b3d0*/  UMOV UR21, 0x40000040 ;  /* 0x4000004000157882 */ /* 0x000fe20000000000 */
[----:B--2---:R-:W-:-:S06]  /*b3e0*/  WARPGROUP.ARRIVE ;  /* 0x00000000000079c5 */ /* 0x004fcc0000000000 */
[----:B------:R-:W-:Y:S03]  /*b3f0*/  QGMMA.64x256x32.F32.E4M3.E4M3 R24, gdesc[UR20], R24, gsb0 ;  /* 0x03e00000141879f3 */ /* 0x000fe60008000818 */
[----:B------:R-:W-:Y:S02]  /*b400*/  WARPGROUP.DEPBAR.LE gsb0, 0x0 ;  /* 0x00008000000079c5 */ /* 0x000fe40000010000 */
[----:B------:R-:W-:Y:S01]  /*b410*/  STL.64 [R1], R24 ;  /* 0x0000001801007387 */ /* 0x000fe20000100a00 */
        /* <DEDUP_REMOVED lines=8> */
[----:B------:R0:W-:Y:S01]  /*b4a0*/  STL.64 [R1+0x18], R30 ;  /* 0x0000181e01007387 */ /* 0x0001e20000100a00 */
[----:B------:R-:W-:Y:S02]  /*b4b0*/  IMAD.MOV.U32 R235, RZ, RZ, R46 ;  /* 0x000000ffffeb7224 */ /* 0x000fe400078e002e */
[----:B------:R-:W-:Y:S01]  /*b4c0*/  IMAD.MOV.U32 R234, RZ, RZ, R47 ;  /* 0x000000ffffea7224 */ /* 0x000fe200078e002f */
[----:B------:R2:W-:Y:S01]  /*b4d0*/  STL.64 [R1+0x20], R32 ;  /* 0x0000202001007387 */ /* 0x0005e20000100a00 */
[----:B------:R-:W-:-:S02]  /*b4e0*/  IMAD.MOV.U32 R233, RZ, RZ, R48 ;  /* 0x000000ffffe97224 */ /* 0x000fc400078e0030 */
[----:B------:R-:W-:Y:S01]  /*b4f0*/  IMAD.MOV.U32 R232, RZ, RZ, R49 ;  /* 0x000000ffffe87224 */ /* 0x000fe200078e0031 */
[----:B------:R3:W-:Y:S01]  /*b500*/  STL.64 [R1+0x28], R34 ;  /* 0x0000282201007387 */ /* 0x0007e20000100a00 */
        /* <DEDUP_REMOVED lines=17> */
[----:B------:R-:W4:Y:S01]  /*b620*/  LDL.LU.64 R150, [R1+0x2478] ;  /* 0x0024780001967983 */ /* 0x000f220000300a00 */
[----:B------:R-:W-:Y:S02]  /*b630*/  IMAD.MOV.U32 R219, RZ, RZ, R62 ;  /* 0x000000ffffdb7224 */ /* 0x000fe400078e003e */
[----:B------:R-:W-:Y:S01]  /*b640*/  IMAD.MOV.U32 R218, RZ, RZ, R63 ;  /* 0x000000ffffda7224 */ /* 0x000fe200078e003f */
[----:B------:R-:W4:Y:S01]  /*b650*/  LDL.LU.64 R148, [R1+0x2470] ;  /* 0x0024700001947983 */ /* 0x000f220000300a00 */
[----:B------:R-:W-:Y:S02]  /*b660*/  IMAD.MOV.U32 R217, RZ, RZ, R64 ;  /* 0x000000ffffd97224 */ /* 0x000fe400078e0040 */
[----:B------:R-:W-:Y:S01]  /*b670*/  IMAD.MOV.U32 R216, RZ, RZ, R65 ;  /* 0x000000ffffd87224 */ /* 0x000fe200078e0041 */
[----:B------:R-:W4:Y:S01]  /*b680*/  LDL.LU.64 R146, [R1+0x2468] ;  /* 0x0024680001927983 */ /* 0x000f220000300a00 */
        /* <DEDUP_REMOVED lines=74> */
[----:B0-----:R-:W4:Y:S01]  /*bb30*/  LDL.LU R30, [R1+0x418] ;  /* 0x00041800011e7983 */ /* 0x001f220000300800 */
[----:B------:R-:W-:Y:S02]  /*bb40*/  IMAD.MOV.U32 R165, RZ, RZ, R116 ;  /* 0x000000ffffa57224 */ /* 0x000fe400078e0074 */
[----:B------:R-:W-:Y:S01]  /*bb50*/  IMAD.MOV.U32 R164, RZ, RZ, R117 ;  /* 0x000000ffffa47224 */ /* 0x000fe200078e0075 */
[----:B------:R-:W4:Y:S01]  /*bb60*/  LDL.LU R31, [R1+0x41c] ;  /* 0x00041c00011f7983 */ /* 0x000f220000300800 */
[----:B------:R-:W-:Y:S02]  /*bb70*/  IMAD.MOV.U32 R163, RZ, RZ, R118 ;  /* 0x000000ffffa37224 */ /* 0x000fe400078e0076 */
[----:B------:R-:W-:Y:S01]  /*bb80*/  IMAD.MOV.U32 R162, RZ, RZ, R119 ;  /* 0x000000ffffa27224 */ /* 0x000fe200078e0077 */
[----:B--2---:R-:W2:Y:S01]  /*bb90*/  LDL.LU R32, [R1+0x420] ;  /* 0x0004200001207983 */ /* 0x004ea20000300800 */
[----:B------:R-:W-:-:S02]  /*bba0*/  IMAD.MOV.U32 R161, RZ, RZ, R120 ;  /* 0x000000ffffa17224 */ /* 0x000fc400078e0078 */
[----:B------:R-:W-:Y:S01]  /*bbb0*/  IMAD.MOV.U32 R160, RZ, RZ, R121 ;  /* 0x000000ffffa07224 */ /* 0x000fe200078e0079 */
[----:B------:R-:W2:Y:S01]  /*bbc0*/  LDL.LU R33, [R1+0x424] ;  /* 0x0004240001217983 */ /* 0x000ea20000300800 */
[----:B------:R-:W-:Y:S02]  /*bbd0*/  IMAD.MOV.U32 R159, RZ, RZ, R122 ;  /* 0x000000ffff9f7224 */ /* 0x000fe400078e007a */
[----:B------:R-:W-:Y:S01]  /*bbe0*/  IMAD.MOV.U32 R158, RZ, RZ, R123 ;  /* 0x000000ffff9e7224 */ /* 0x000fe200078e007b */
[----:B---3--:R-:W3:Y:S01]  /*bbf0*/  LDL.LU R34, [R1+0x428] ;  /* 0x0004280001227983 */ /* 0x008ee20000300800 */
[----:B------:R-:W-:Y:S02]  /*bc00*/  IMAD.MOV.U32 R157, RZ, RZ, R124 ;  /* 0x000000ffff9d7224 */ /* 0x000fe400078e007c */
[----:B------:R-:W-:Y:S01]  /*bc10*/  IMAD.MOV.U32 R156, RZ, RZ, R125 ;  /* 0x000000ffff9c7224 */ /* 0x000fe200078e007d */
[----:B------:R-:W3:Y:S01]  /*bc20*/  LDL.LU R35, [R1+0x42c] ;  /* 0x00042c0001237983 */ /* 0x000ee20000300800 */
[----:B------:R-:W-:-:S02]  /*bc30*/  IMAD.MOV.U32 R155, RZ, RZ, R126 ;  /* 0x000000ffff9b7224 */ /* 0x000fc400078e007e */
[----:B------:R-:W-:Y:S01]  /*bc40*/  IMAD.MOV.U32 R154, RZ, RZ, R127 ;  /* 0x000000ffff9a7224 */ /* 0x000fe200078e007f */
[----:B----4-:R-:W4:Y:S01]  /*bc50*/  LDL.LU R36, [R1+0x430] ;  /* 0x0004300001247983 */ /* 0x010f220000300800 */
[----:B------:R-:W-:Y:S02]  /*bc60*/  IMAD.MOV.U32 R153, RZ, RZ, R128 ;  /* 0x000000ffff997224 */ /* 0x000fe400078e0080 */
[----:B------:R-:W-:Y:S01]  /*bc70*/  IMAD.MOV.U32 R152, RZ, RZ, R129 ;  /* 0x000000ffff987224 */ /* 0x000fe200078e0081 */
[----:B------:R-:W4:Y:S01]  /*bc80*/  LDL.LU R37, [R1+0x434] ;  /* 0x0004340001257983 */ /* 0x000f220000300800 */
[----:B------:R-:W-:Y:S02]  /*bc90*/  IMAD.MOV.U32 R23, RZ, RZ, R130 ;  /* 0x000000ffff177224 */ /* 0x000fe400078e0082 */
[----:B------:R-:W-:Y:S01]  /*bca0*/  IMAD.MOV.U32 R22, RZ, RZ, R131 ;  /* 0x000000ffff167224 */ /* 0x000fe200078e0083 */
[----:B-1----:R-:W2:Y:S01]  /*bcb0*/  LDL.LU R38, [R1+0x438] ;  /* 0x0004380001267983 */ /* 0x002ea20000300800 */
[----:B------:R-:W-:-:S02]  /*bcc0*/  IMAD.MOV.U32 R21, RZ, RZ, R132 ;  /* 0x000000ffff157224 */ /* 0x000fc400078e0084 */
[----:B------:R-:W-:Y:S01]  /*bcd0*/  IMAD.MOV.U32 R20, RZ, RZ, R133 ;  /* 0x000000ffff147224 */ /* 0x000fe200078e0085 */
[----:B------:R-:W2:Y:S01]  /*bce0*/  LDL.LU R39, [R1+0x43c] ;  /* 0x00043c0001277983 */ /* 0x000ea20000300800 */
[----:B------:R-:W-:Y:S02]  /*bcf0*/  IMAD.MOV.U32 R19, RZ, RZ, R134 ;  /* 0x000000ffff137224 */ /* 0x000fe400078e0086 */
[----:B------:R-:W-:Y:S01]  /*bd00*/  IMAD.MOV.U32 R18, RZ, RZ, R135 ;  /* 0x000000ffff127224 */ /* 0x000fe200078e0087 */
[----:B------:R-:W3:Y:S01]  /*bd10*/  LDL.LU R40, [R1+0x440] ;  /* 0x0004400001287983 */ /* 0x000ee20000300800 */
[----:B------:R-:W-:Y:S02]  /*bd20*/  IMAD.MOV.U32 R17, RZ, RZ, R136 ;  /* 0x000000ffff117224 */ /* 0x000fe400078e0088 */
[----:B------:R-:W-:Y:S01]  /*bd30*/  IMAD.MOV.U32 R15, RZ, RZ, R137 ;  /* 0x000000ffff0f7224 */ /* 0x000fe200078e0089 */
[----:B------:R-:W3:Y:S01]  /*bd40*/  LDL.LU R41, [R1+0x444] ;  /* 0x0004440001297983 */ /* 0x000ee20000300800 */
[----:B------:R-:W-:-:S02]  /*bd50*/  IMAD.MOV.U32 R14, RZ, RZ, R138 ;  /* 0x000000ffff0e7224 */ /* 0x000fc400078e008a */
[----:B------:R-:W-:Y:S01]  /*bd60*/  IMAD.MOV.U32 R13, RZ, RZ, R139 ;  /* 0x000000ffff0d7224 */ /* 0x000fe200078e008b */
[----:B------:R-:W4:Y:S01]  /*bd70*/  LDL.LU R42, [R1+0x448] ;  /* 0x00044800012a7983 */ /* 0x000f220000300800 */
[----:B------:R-:W-:Y:S02]  /*bd80*/  IMAD.MOV.U32 R12, RZ, RZ, R140 ;  /* 0x000000ffff0c7224 */ /* 0x000fe400078e008c */
[----:B------:R-:W-:Y:S01]  /*bd90*/  IMAD.MOV.U32 R11, RZ, RZ, R141 ;  /* 0x000000ffff0b7224 */ /* 0x000fe200078e008d */
[----:B------:R-:W4:Y:S01]  /*bda0*/  LDL.LU R43, [R1+0x44c] ;  /* 0x00044c00012b7983 */ /* 0x000f220000300800 */
[----:B------:R-:W-:Y:S02]  /*bdb0*/  IMAD.MOV.U32 R10, RZ, RZ, R142 ;  /* 0x000000ffff0a7224 */ /* 0x000fe400078e008e */
[----:B------:R-:W-:Y:S01]  /*bdc0*/  IMAD.MOV.U32 R9, RZ, RZ, R143 ;  /* 0x000000ffff097224 */ /* 0x000fe200078e008f */
[----:B------:R-:W2:Y:S01]  /*bdd0*/  LDL.LU R44, [R1+0x450] ;  /* 0x00045000012c7983 */ /* 0x000ea20000300800 */
[----:B------:R-:W-:-:S02]  /*bde0*/  IMAD.MOV.U32 R8, RZ, RZ, R144 ;  /* 0x000000ffff087224 */ /* 0x000fc400078e0090 */
[----:B------:R-:W-:Y:S01]  /*bdf0*/  IMAD.MOV.U32 R7, RZ, RZ, R145 ;  /* 0x000000ffff077224 */ /* 0x000fe200078e0091 */
[----:B------:R-:W2:Y:S04]  /*be00*/  LDL.LU R45, [R1+0x454] ;  /* 0x00045400012d7983 */ /* 0x000ea80000300800 */
[----:B------:R-:W3:Y:S04]  /*be10*/  LDL.LU R46, [R1+0x458] ;  /* 0x00045800012e7983 */ /* 0x000ee80000300800 */
[----:B------:R-:W3:Y:S04]  /*be20*/  LDL.LU R47, [R1+0x45c] ;  /* 0x00045c00012f7983 */ /* 0x000ee80000300800 */
[----:B------:R-:W4:Y:S04]  /*be30*/  LDL.LU R48, [R1+0x460] ;  /* 0x0004600001307983 */ /* 0x000f280000300800 */
[----:B------:R-:W4:Y:S04]  /*be40*/  LDL.LU R49, [R1+0x464] ;  /* 0x0004640001317983 */ /* 0x000f280000300800 */
[----:B------:R-:W2:Y:S04]  /*be50*/  LDL.LU R50, [R1+0x468] ;  /* 0x0004680001327983 */ /* 0x000ea80000300800 */
        /* <DEDUP_REMOVED lines=90> */
[----:B------:R-:W2:Y:S01]  /*c400*/  LDL.LU R141, [R1+0x5d4] ;  /* 0x0005d400018d7983 */ /* 0x000ea20000300800 */
[----:B------:R-:W-:-:S03]  /*c410*/  IMAD.MOV.U32 R24, RZ, RZ, R146 ;  /* 0x000000ffff187224 */ /* 0x000fc600078e0092 */
[----:B------:R-:W3:Y:S01]  /*c420*/  LDL.LU R142, [R1+0x5d8] ;  /* 0x0005d800018e7983 */ /* 0x000ee20000300800 */
[----:B------:R-:W-:-:S03]  /*c430*/  IMAD.MOV.U32 R25, RZ, RZ, R147 ;  /* 0x000000ffff197224 */ /* 0x000fc600078e0093 */
[----:B------:R-:W3:Y:S01]  /*c440*/  LDL.LU R143, [R1+0x5dc] ;  /* 0x0005dc00018f7983 */ /* 0x000ee20000300800 */
[----:B------:R-:W-:-:S03]  /*c450*/  IMAD.MOV.U32 R26, RZ, RZ, R148 ;  /* 0x000000ffff1a7224 */ /* 0x000fc600078e0094 */
[----:B------:R-:W4:Y:S01]  /*c460*/  LDL.LU R144, [R1+0x5e0] ;  /* 0x0005e00001907983 */ /* 0x000f220000300800 */
[----:B------:R-:W-:-:S03]  /*c470*/  IMAD.MOV.U32 R27, RZ, RZ, R149 ;  /* 0x000000ffff1b7224 */ /* 0x000fc600078e0095 */
[----:B------:R-:W4:Y:S01]  /*c480*/  LDL.LU R145, [R1+0x5e4] ;  /* 0x0005e40001917983 */ /* 0x000f220000300800 */
[----:B------:R-:W-:-:S03]  /*c490*/  IMAD.MOV.U32 R28, RZ, RZ, R150 ;  /* 0x000000ffff1c7224 */ /* 0x000fc600078e0096 */
[----:B------:R-:W2:Y:S01]  /*c4a0*/  LDL.LU R146, [R1+0x5e8] ;  /* 0x0005e80001927983 */ /* 0x000ea20000300800 */
[----:B------:R-:W-:-:S03]  /*c4b0*/  IMAD.MOV.U32 R29, RZ, RZ, R151 ;  /* 0x000000ffff1d7224 */ /* 0x000fc600078e0097 */
[----:B------:R-:W2:Y:S04]  /*c4c0*/  LDL.LU R147, [R1+0x5ec] ;  /* 0x0005ec0001937983 */ /* 0x000ea80000300800 */
[----:B------:R-:W3:Y:S04]  /*c4d0*/  LDL.LU R148, [R1+0x5f0] ;  /* 0x0005f00001947983 */ /* 0x000ee80000300800 */
[----:B------:R-:W3:Y:S04]  /*c4e0*/  LDL.LU R149, [R1+0x5f4] ;  /* 0x0005f40001957983 */ /* 0x000ee80000300800 */
[----:B------:R-:W4:Y:S04]  /*c4f0*/  LDL.LU R150, [R1+0x5f8] ;  /* 0x0005f80001967983 */ /* 0x000f280000300800 */
[----:B------:R-:W4:Y:S04]  /*c500*/  LDL.LU R151, [R1+0x5fc] ;  /* 0x0005fc0001977983 */ /* 0x000f280000300800 */
[----:B----4-:R-:W-:Y:S04]  /*c510*/  STL.64 [R1+0x2460], R150 ;  /* 0x0024609601007387 */ /* 0x010fe80000100a00 */
[----:B---3--:R-:W-:Y:S04]  /*c520*/  STL.64 [R1+0x2458], R148 ;  /* 0x0024589401007387 */ /* 0x008fe80000100a00 */
[----:B--2---:R-:W-:Y:S04]  /*c530*/  STL.64 [R1+0x2450], R146 ;  /* 0x0024509201007387 */ /* 0x004fe80000100a00 */
        /* <DEDUP_REMOVED lines=61> */
[----:B0-----:R-:W2:Y:S04]  /*c910*/  LDL.LU R24, [R1+0x600] ;  /* 0x0006000001187983 */ /* 0x001ea80000300800 */
[----:B------:R-:W2:Y:S04]  /*c920*/  LDL.LU R25, [R1+0x604] ;  /* 0x0006040001197983 */ /* 0x000ea80000300800 */
        /* <DEDUP_REMOVED lines=125> */
[----:B------:R-:W2:Y:S01]  /*d100*/  LDL.LU R151, [R1+0x7fc] ;  /* 0x0007fc0001977983 */ /* 0x000ea20000300800 */
[----:B------:R-:W-:Y:S01]  /*d110*/  UMOV UR16, UR20 ;  /* 0x0000001400107c82 */ /* 0x000fe20008000000 */
[----:B------:R-:W-:-:S02]  /*d120*/  UMOV UR17, UR21 ;  /* 0x0000001500117c82 */ /* 0x000fc40008000000 */
[----:B------:R-:W-:Y:S01]  /*d130*/  STL [R1+0x101c], RZ ;  /* 0x00101cff01007387 */ /* 0x000fe20000100800 */
        /* <DEDUP_REMOVED lines=131> */
[----:B------:R-:W-:Y:S01]  /*d970*/  UIADD3 UR16, UR9, 0x802, URZ ;  /* 0x0000080209107890 */ /* 0x000fe2000fffe03f */
[----:B------:R-:W-:-:S02]  /*d980*/  UMOV UR17, 0x40000040 ;  /* 0x4000004000117882 */ /* 0x000fc40000000000 */
        /* <DEDUP_REMOVED lines=155> */
[----:B------:R-:W-:Y:S01]  /*e340*/  UMOV UR18, UR22 ;  /* 0x0000001600127c82 */ /* 0x000fe20008000000 */
[----:B------:R-:W-:-:S02]  /*e350*/  UMOV UR19, UR23 ;  /* 0x0000001700137c82 */ /* 0x000fc40008000000 */
        /* <DEDUP_REMOVED lines=119> */
[----:B0-----:R-:W2:Y:S04]  /*ead0*/  LDL.LU.64 R24, [R1+0x200] ;  /* 0x0002000001187983 */ /* 0x001ea80000300a00 */
[----:B------:R-:W3:Y:S04]  /*eae0*/  LDL.LU.64 R26, [R1+0x208] ;  /* 0x00020800011a7983 */ /* 0x000ee80000300a00 */
[----:B------:R-:W4:Y:S04]  /*eaf0*/  LDL.LU.64 R28, [R1+0x210] ;  /* 0x00021000011c7983 */ /* 0x000f280000300a00 */
[----:B------:R-:W2:Y:S04]  /*eb00*/  LDL.LU.64 R30, [R1+0x218] ;  /* 0x00021800011e7983 */ /* 0x000ea80000300a00 */
        /* <DEDUP_REMOVED lines=60> */
[----:B--2---:R-:W-:Y:S04]  /*eed0*/  STL.64 [R1+0x2060], R150 ;  /* 0x0020609601007387 */ /* 0x004fe80000100a00 */
[----:B----4-:R-:W-:Y:S04]  /*eee0*/  STL.64 [R1+0x2058], R148 ;  /* 0x0020589401007387 */ /* 0x010fe80000100a00 */
[----:B---3--:R-:W-:Y:S04]  /*eef0*/  STL.64 [R1+0x2050], R146 ;  /* 0x0020509201007387 */ /* 0x008fe80000100a00 */
        /* <DEDUP_REMOVED lines=188> */
[----:B------:R-:W-:Y:S01]  /*fac0*/  IMAD.MOV.U32 R151, RZ, RZ, R16 ;  /* 0x000000ffff977224 */ /* 0x000fe200078e0010 */
[----:B------:R-:W-:-:S02]  /*fad0*/  UIADD3 UR16, UR9, 0x4, URZ ;  /* 0x0000000409107890 */ /* 0x000fc4000fffe03f */
[----:B------:R-:W-:Y:S01]  /*fae0*/  UIADD3 UR18, UR10, 0x4, URZ ;  /* 0x000000040a127890 */ /* 0x000fe2000fffe03f */
        /* <DEDUP_REMOVED lines=227> */
[----:B------:R4:W-:Y:S04]  /*10920*/  STL [R1+0x3f8], R150 ;  /* 0x0003f89601007387 */ /* 0x0009e80000100800 */
        /* <DEDUP_REMOVED lines=24> */
[----:B0-----:R-:W4:Y:S04]  /*10ab0*/  LDL.LU.64 R100, [R1+0x600] ;  /* 0x0006000001647983 */ /* 0x001f280000300a00 */
[----:B-1----:R-:W4:Y:S04]  /*10ac0*/  LDL.LU.64 R102, [R1+0x608] ;  /* 0x0006080001667983 */ /* 0x002f280000300a00 */
[----:B--2---:R-:W2:Y:S04]  /*10ad0*/  LDL.LU.64 R104, [R1+0x610] ;  /* 0x0006100001687983 */ /* 0x004ea80000300a00 */
[----:B---3--:R-:W3:Y:S04]  /*10ae0*/  LDL.LU.64 R106, [R1+0x618] ;  /* 0x00061800016a7983 */ /* 0x008ee80000300a00 */
[----:B----4-:R-:W4:Y:S04]  /*10af0*/  LDL.LU.64 R108, [R1+0x620] ;  /* 0x00062000016c7983 */ /* 0x010f280000300a00 */
        /* <DEDUP_REMOVED lines=15> */
[----:B------:R-:W2:Y:S01]  /*10bf0*/  LDL.LU.64 R140, [R1+0x6a0] ;  /* 0x0006a000018c7983 */ /* 0x000ea20000300a00 */
[----:B------:R-:W-:-:S03]  /*10c00*/  IMAD.MOV.U32 R16, RZ, RZ, R151 ;  /* 0x000000ffff107224 */ /* 0x000fc600078e0097 */
[----:B------:R-:W3:Y:S04]  /*10c10*/  LDL.LU.64 R142, [R1+0x6a8] ;  /* 0x0006a800018e7983 */ /* 0x000ee80000300a00 */
[----:B------:R-:W4:Y:S04]  /*10c20*/  LDL.LU.64 R144, [R1+0x6b0] ;  /* 0x0006b00001907983 */ /* 0x000f280000300a00 */
[----:B------:R-:W2:Y:S04]  /*10c30*/  LDL.LU.64 R146, [R1+0x6b8] ;  /* 0x0006b80001927983 */ /* 0x000ea80000300a00 */
[----:B------:R-:W3:Y:S04]  /*10c40*/  LDL.LU.64 R148, [R1+0x6c0] ;  /* 0x0006c00001947983 */ /* 0x000ee80000300a00 */
[----:B------:R-:W4:Y:S04]  /*10c50*/  LDL.LU.64 R150, [R1+0x6c8] ;  /* 0x0006c80001967983 */ /* 0x000f280000300a00 */
        /* <DEDUP_REMOVED lines=26> */
[----:B------:R-:W2:Y:S04]  /*10e00*/  LDL.LU R24, [R1] ;  /* 0x0000000001187983 */ /* 0x000ea80000300800 */
        /* <DEDUP_REMOVED lines=75> */
[----:B0-----:R-:W-:-:S02]  /*112c0*/  IMAD.MOV.U32 R100, RZ, RZ, R181 ;  /* 0x000000ffff647224 */ /* 0x001fc400078e00b5 */
        /* <DEDUP_REMOVED lines=29> */
[----:B------:R-:W-:Y:S01]  /*114a0*/  IMAD.MOV.U32 R130, RZ, RZ, R23 ;  /* 0x000000ffff827224 */ /* 0x000fe200078e0017 */
[----:B------:R-:W-:Y:S01]  /*114b0*/  UIADD3 UR20, UR9, 0x404, URZ ;  /* 0x0000040409147890 */ /* 0x000fe2000fffe03f */
[----:B------:R-:W-:Y:S01]  /*114c0*/  IMAD.MOV.U32 R131, RZ, RZ, R22 ;  /* 0x000000ffff837224 */ /* 0x000fe200078e0016 */
[----:B------:R-:W-:Y:S01]  /*114d0*/  UMOV UR21, 0x40000040 ;  /* 0x4000004000157882 */ /* 0x000fe20000000000 */
[----:B------:R-:W-:Y:S01]  /*114e0*/  IMAD.MOV.U32 R132, RZ, RZ, R21 ;  /* 0x000000ffff847224 */ /* 0x000fe200078e0015 */
[----:B------:R-:W3:Y:S01]  /*114f0*/  LDL.LU.64 R152, [R1+0x6d0] ;  /* 0x0006d00001987983 */ /* 0x000ee20000300a00 */
[----:B------:R-:W-:-:S02]  /*11500*/  IMAD.MOV.U32 R133, RZ, RZ, R20 ;  /* 0x000000ffff857224 */ /* 0x000fc400078e0014 */
[----:B------:R-:W-:Y:S01]  /*11510*/  IMAD.MOV.U32 R134, RZ, RZ, R19 ;  /* 0x000000ffff867224 */ /* 0x000fe200078e0013 */
[----:B------:R-:W3:Y:S01]  /*11520*/  LDL.LU.64 R154, [R1+0x6d8] ;  /* 0x0006d800019a7983 */ /* 0x000ee20000300a00 */
[----:B------:R-:W-:Y:S02]  /*11530*/  IMAD.MOV.U32 R135, RZ, RZ, R18 ;  /* 0x000000ffff877224 */ /* 0x000fe400078e0012 */
[----:B------:R-:W-:Y:S01]  /*11540*/  IMAD.MOV.U32 R136, RZ, RZ, R17 ;  /* 0x000000ffff887224 */ /* 0x000fe200078e0011 */
[----:B------:R-:W3:Y:S01]  /*11550*/  LDL.LU.64 R156, [R1+0x6e0] ;  /* 0x0006e000019c7983 */ /* 0x000ee20000300a00 */
[----:B------:R-:W-:Y:S02]  /*11560*/  IMAD.MOV.U32 R137, RZ, RZ, R15 ;  /* 0x000000ffff897224 */ /* 0x000fe400078e000f */
        /* <DEDUP_REMOVED lines=20> */
[----:B------:R-:W-:-:S03]  /*116b0*/  IMAD.MOV.U32 R151, RZ, RZ, R0 ;  /* 0x000000ffff977224 */ /* 0x000fc600078e0000 */
[----:B------:R-:W3:Y:S04]  /*116c0*/  LDL.LU.64 R172, [R1+0x720] ;  /* 0x0007200001ac7983 */ /* 0x000ee80000300a00 */
        /* <DEDUP_REMOVED lines=20> */
[----:B------:R-:W3:Y:S01]  /*11810*/  LDL.LU.64 R214, [R1+0x7c8] ;  /* 0x0007c80001d67983 */ /* 0x000ee20000300a00 */
[----:B--2---:R-:W-:-:S03]  /*11820*/  WARPGROUP.ARRIVE ;  /* 0x00000000000079c5 */ /* 0x004fc60000000000 */
[----:B------:R-:W3:Y:S03]  /*11830*/  LDL.LU.64 R216, [R1+0x7d0] ;  /* 0x0007d00001d87983 */ /* 0x000ee60000300a00 */
[----:B------:R-:W-:Y:S01]  /*11840*/  QGMMA.64x256x32.F32.E4M3.E4M3 R24, gdesc[UR20], R24, gsb0 ;  /* 0x03e00000141879f3 */ /* 0x000fe20008000818 */
[----:B------:R-:W3:Y:S04]  /*11850*/  LDL.LU.64 R218, [R1+0x7d8] ;  /* 0x0007d80001da7983 */ /* 0x000ee80000300a00 */
[----:B------:R-:W3:Y:S04]  /*11860*/  LDL.LU.64 R220, [R1+0x7e0] ;  /* 0x0007e00001dc7983 */ /* 0x000ee80000300a00 */
[----:B------:R-:W3:Y:S04]  /*11870*/  LDL.LU.64 R222, [R1+0x7e8] ;  /* 0x0007e80001de7983 */ /* 0x000ee80000300a00 */
[----:B------:R-:W3:Y:S04]  /*11880*/  LDL.LU.64 R224, [R1+0x7f0] ;  /* 0x0007f00001e07983 */ /* 0x000ee80000300a00 */
[----:B------:R-:W3:Y:S01]  /*11890*/  LDL.LU.64 R226, [R1+0x7f8] ;  /* 0x0007f80001e27983 */ /* 0x000ee20000300a00 */
[----:B------:R-:W-:-:S03]  /*118a0*/  WARPGROUP.DEPBAR.LE gsb0, 0x0 ;  /* 0x00008000000079c5 */ /* 0x000fc60000010000 */
        /* <DEDUP_REMOVED lines=64> */
[----:B0-----:R-:W3:Y:S04]  /*11cb0*/  LDL.LU.64 R150, [R1+0x1e60] ;  /* 0x001e600001967983 */ /* 0x001ee80000300a00 */
        /* <DEDUP_REMOVED lines=52> */
[----:B---3--:R-:W-:-:S06]  /*12000*/  WARPGROUP.ARRIVE ;  /* 0x00000000000079c5 */ /* 0x008fcc0000000000 */
[----:B------:R-:W-:Y:S03]  /*12010*/  QGMMA.64x256x32.F32.E4M3.E4M3 R100, gdesc[UR16], R100, gsb0 ;  /* 0x03e00000106479f3 */ /* 0x000fe60008000864 */
[----:B------:R-:W-:Y:S02]  /*12020*/  WARPGROUP.DEPBAR.LE gsb0, 0x0 ;  /* 0x00008000000079c5 */ /* 0x000fe40000010000 */
        /* <DEDUP_REMOVED lines=53> */
[----:B------:R-:W4:Y:S04]  /*12380*/  LDL.LU.64 R24, [R1+0x400] ;  /* 0x0004000001187983 */ /* 0x000f280000300a00 */
        /* <DEDUP_REMOVED lines=37> */
[----:B0-----:R-:W4:Y:S04]  /*125e0*/  LDL.LU.64 R100, [R1+0x530] ;  /* 0x0005300001647983 */ /* 0x001f280000300a00 */
[----:B-1----:R-:W4:Y:S04]  /*125f0*/  LDL.LU.64 R102, [R1+0x538] ;  /* 0x0005380001667983 */ /* 0x002f280000300a00 */
[----:B--2---:R-:W2:Y:S04]  /*12600*/  LDL.LU.64 R104, [R1+0x540] ;  /* 0x0005400001687983 */ /* 0x004ea80000300a00 */
[----:B---3--:R-:W2:Y:S04]  /*12610*/  LDL.LU.64 R106, [R1+0x548] ;  /* 0x00054800016a7983 */ /* 0x008ea80000300a00 */
[----:B----4-:R-:W2:Y:S04]  /*12620*/  LDL.LU.64 R108, [R1+0x550] ;  /* 0x00055000016c7983 */ /* 0x010ea80000300a00 */
        /* <DEDUP_REMOVED lines=22> */
[----:B------:R-:W-:Y:S01]  /*12790*/  UMOV UR17, 0x40000040 ;  /* 0x4000004000117882 */ /* 0x000fe20000000000 */
[----:B------:R-:W-:-:S02]  /*127a0*/  IMAD.MOV.U32 R229, RZ, RZ, R227 ;  /* 0x000000ffffe57224 */ /* 0x000fc400078e00e3 */
[----:B------:R-:W-:Y:S02]  /*127b0*/  IMAD.MOV.U32 R230, RZ, RZ, R226 ;  /* 0x000000ffffe67224 */ /* 0x000fe400078e00e2 */
[----:B------:R-:W-:Y:S02]  /*127c0*/  IMAD.MOV.U32 R231, RZ, RZ, R225 ;  /* 0x000000ffffe77224 */ /* 0x000fe400078e00e1 */
[----:B------:R-:W-:Y:S01]  /*127d0*/  IMAD.MOV.U32 R232, RZ, RZ, R224 ;  /* 0x000000ffffe87224 */ /* 0x000fe200078e00e0 */
[----:B------:R-:W-:Y:S01]  /*127e0*/  STL [R1+0x17f0], R229 ;  /* 0x0017f0e501007387 */ /* 0x000fe20000100800 */
[----:B------:R-:W-:Y:S02]  /*127f0*/  IMAD.MOV.U32 R233, RZ, RZ, R223 ;  /* 0x000000ffffe97224 */ /* 0x000fe400078e00df */
[----:B------:R-:W-:Y:S01]  /*12800*/  IMAD.MOV.U32 R234, RZ, RZ, R222 ;  /* 0x000000ffffea7224 */ /* 0x000fe200078e00de */
[----:B------:R-:W-:Y:S01]  /*12810*/  STL [R1+0x17ec], R230 ;  /* 0x0017ece601007387 */ /* 0x000fe20000100800 */
[----:B------:R-:W-:-:S02]  /*12820*/  IMAD.MOV.U32 R235, RZ, RZ, R221 ;  /* 0x000000ffffeb7224 */ /* 0x000fc400078e00dd */
[----:B------:R-:W-:Y:S01]  /*12830*/  IMAD.MOV.U32 R0, RZ, RZ, R220 ;  /* 0x000000ffff007224 */ /* 0x000fe200078e00dc */
[----:B------:R-:W-:Y:S01]  /*12840*/  STL [R1+0x17e8], R231 ;  /* 0x0017e8e701007387 */ /* 0x000fe20000100800 */
[----:B------:R-:W-:Y:S02]  /*12850*/  IMAD.MOV.U32 R2, RZ, RZ, R219 ;  /* 0x000000ffff027224 */ /* 0x000fe400078e00db */
[----:B------:R-:W-:Y:S01]  /*12860*/  IMAD.MOV.U32 R3, RZ, RZ, R218 ;  /* 0x000000ffff037224 */ /* 0x000fe200078e00da */
[----:B------:R-:W-:Y:S01]  /*12870*/  STL [R1+0x17e4], R232 ;  /* 0x0017e4e801007387 */ /* 0x000fe20000100800 */
[----:B------:R-:W-:-:S03]  /*12880*/  IMAD.MOV.U32 R4, RZ, RZ, R217 ;  /* 0x000000ffff047224 */ /* 0x000fc600078e00d9 */
        /* <DEDUP_REMOVED lines=22> */
[----:B------:R-:W-:Y:S04]  /*129f0*/  STL [R1+0x17b4], R9 ;  /* 0x0017b40901007387 */ /* 0x000fe80000100800 */
[----:B------:R-:W-:Y:S04]  /*12a00*/  STL [R1+0x17b0], R10 ;  /* 0x0017b00a01007387 */ /* 0x000fe80000100800 */
[----:B------:R-:W-:Y:S04]  /*12a10*/  STL [R1+0x17ac], R11 ;  /* 0x0017ac0b01007387 */ /* 0x000fe80000100800 */
[----:B------:R-:W-:Y:S04]  /*12a20*/  STL [R1+0x17a8], R12 ;  /* 0x0017a80c01007387 */ /* 0x000fe80000100800 */
[----:B------:R-:W-:Y:S04]  /*12a30*/  STL [R1+0x17a4], R13 ;  /* 0x0017a40d01007387 */ /* 0x000fe80000100800 */
[----:B------:R0:W-:Y:S04]  /*12a40*/  STL [R1+0x17a0], R14 ;  /* 0x0017a00e01007387 */ /* 0x0001e80000100800 */
        /* <DEDUP_REMOVED lines=34> */
[----:B------:R-:W-:Y:S01]  /*12c70*/  STL.64 [R1+0x430], R36 ;  /* 0x0004302401007387 */ /* 0x000fe20000100a00 */
[----:B------:R-:W-:-:S03]  /*12c80*/  IMAD.MOV.U32 R18, RZ, RZ, R150 ;  /* 0x000000ffff127224 */ /* 0x000fc600078e0096 */
[----:B------:R-:W-:Y:S01]  /*12c90*/  STL.64 [R1+0x438], R38 ;  /* 0x0004382601007387 */ /* 0x000fe20000100a00 */
[----:B------:R-:W-:-:S03]  /*12ca0*/  IMAD.MOV.U32 R17, RZ, RZ, R151 ;  /* 0x000000ffff117224 */ /* 0x000fc600078e0097 */
[----:B------:R-:W-:Y:S01]  /*12cb0*/  STL.64 [R1+0x440], R40 ;  /* 0x0004402801007387 */ /* 0x000fe20000100a00 */
[----:B------:R-:W-:-:S03]  /*12cc0*/  IMAD.MOV.U32 R20, RZ, RZ, R148 ;  /* 0x000000ffff147224 */ /* 0x000fc600078e0094 */
[----:B------:R-:W-:Y:S01]  /*12cd0*/  STL.64 [R1+0x448], R42 ;  /* 0x0004482a01007387 */ /* 0x000fe20000100a00 */
[----:B------:R-:W-:-:S03]  /*12ce0*/  IMAD.MOV.U32 R19, RZ, RZ, R149 ;  /* 0x000000ffff137224 */ /* 0x000fc600078e0095 */
[----:B------:R2:W-:Y:S01]  /*12cf0*/  STL.64 [R1+0x450], R44 ;  /* 0x0004502c01007387 */ /* 0x0005e20000100a00 */
[----:B------:R-:W-:Y:S02]  /*12d00*/  IMAD.MOV.U32 R22, RZ, RZ, R146 ;  /* 0x000000ffff167224 */ /* 0x000fe400078e0092 */
        /* <DEDUP_REMOVED lines=119> */
[----:B0-----:R-:W-:Y:S02]  /*13480*/  IMAD.MOV.U32 R14, RZ, RZ, R66 ;  /* 0x000000ffff0e7224 */ /* 0x001fe400078e0042 */
[----:B-1----:R-:W-:Y:S01]  /*13490*/  IMAD.MOV.U32 R15, RZ, RZ, R67 ;  /* 0x000000ffff0f7224 */ /* 0x002fe200078e0043 */
        /* <DEDUP_REMOVED lines=30> */
[----:B------:R-:W3:Y:S04]  /*13680*/  LDL.LU.64 R50, [R1+0x1c00] ;  /* 0x001c000001327983 */ /* 0x000ee80000300a00 */
[----:B------:R-:W3:Y:S04]  /*13690*/  LDL.LU.64 R48, [R1+0x1bf8] ;  /* 0x001bf80001307983 */ /* 0x000ee80000300a00 */
[----:B------:R-:W3:Y:S04]  /*136a0*/  LDL.LU.64 R46, [R1+0x1bf0] ;  /* 0x001bf000012e7983 */ /* 0x000ee80000300a00 */
[----:B--2---:R-:W3:Y:S04]  /*136b0*/  LDL.LU.64 R44, [R1+0x1be8] ;  /* 0x001be800012c7983 */ /* 0x004ee80000300a00 */
        /* <DEDUP_REMOVED lines=107> */
[----:B------:R-:W-:Y:S04]  /*13d70*/  STL [R1+0x1828], R17 ;  /* 0x0018281101007387 */ /* 0x000fe80000100800 */
[----:B------:R-:W-:Y:S04]  /*13d80*/  STL.64 [R1+0x1820], R14 ;  /* 0x0018200e01007387 */ /* 0x000fe80000100a00 */
[----:B------:R-:W-:Y:S04]  /*13d90*/  STL.64 [R1+0x1818], R12 ;  /* 0x0018180c01007387 */ /* 0x000fe80000100a00 */
[----:B------:R-:W-:Y:S04]  /*13da0*/  STL.64 [R1+0x1810], R10 ;  /* 0x0018100a01007387 */ /* 0x000fe80000100a00 */
[----:B------:R-:W-:Y:S04]  /*13db0*/  STL.64 [R1+0x1808], R8 ;  /* 0x0018080801007387 */ /* 0x000fe80000100a00 */
[----:B------:R-:W-:Y:S04]  /*13dc0*/  STL.64 [R1+0x1800], R6 ;  /* 0x0018000601007387 */ /* 0x000fe80000100a00 */
[----:B------:R-:W-:Y:S04]  /*13dd0*/  STL.64 [R1+0x17f8], R4 ;  /* 0x0017f80401007387 */ /* 0x000fe80000100a00 */
[----:B------:R-:W-:Y:S04]  /*13de0*/  STL [R1+0xd00], RZ ;  /* 0x000d00ff01007387 */ /* 0x000fe80000100800 */
        /* <DEDUP_REMOVED lines=128> */
[----:B------:R-:W-:-:S02]  /*145f0*/  UIADD3 UR16, UR9, 0x6, URZ ;  /* 0x0000000609107890 */ /* 0x000fc4000fffe03f */
[----:B------:R-:W-:Y:S01]  /*14600*/  UIADD3 UR18, UR10, 0x6, URZ ;  /* 0x000000060a127890 */ /* 0x000fe2000fffe03f */
[----:B------:R-:W-:Y:S01]  /*14610*/  UMOV UR17, 0x40000040 ;  /* 0x4000004000117882 */ /* 0x000fe20000000000 */
        /* <DEDUP_REMOVED lines=118> */
[----:B0-----:R-:W4:Y:S04]  /*14d80*/  LDL.LU.64 R24, [R1] ;  /* 0x0000000001187983 */ /* 0x001f280000300a00 */
        /* <DEDUP_REMOVED lines=63> */
[----:B---3--:R-:W-:Y:S04]  /*15180*/  STL.64 [R1+0x1b90], R150 ;  /* 0x001b909601007387 */ /* 0x008fe80000100a00 */
[----:B--2---:R-:W-:Y:S04]  /*15190*/  STL.64 [R1+0x1b88], R148 ;  /* 0x001b889401007387 */ /* 0x004fe80000100a00 */
[----:B----4-:R-:W-:Y:S04]  /*151a0*/  STL.64 [R1+0x1b80], R146 ;  /* 0x001b809201007387 */ /* 0x010fe80000100a00 */
        /* <DEDUP_REMOVED lines=189> */
[----:B------:R-:W-:Y:S01]  /*15d80*/  UIADD3 UR22, UR10, 0x806, URZ ;  /* 0x000008060a167890 */ /* 0x000fe2000fffe03f */
[----:B------:R-:W-:Y:S01]  /*15d90*/  UMOV UR20, UR16 ;  /* 0x0000001000147c82 */ /* 0x000fe20008000000 */
[----:B------:R-:W-:Y:S01]  /*15da0*/  UMOV UR21, UR17 ;  /* 0x0000001100157c82 */ /* 0x000fe20008000000 */
[----:B------:R-:W-:-:S02]  /*15db0*/  UMOV UR23, 0x40000040 ;  /* 0x4000004000177882 */ /* 0x000fc40000000000 */
        /* <DEDUP_REMOVED lines=223> */
[----:B------:R4:W-:Y:S04]  /*16bb0*/  STL.64 [R1+0x1f8], R150 ;  /* 0x0001f89601007387 */ /* 0x0009e80000100a00 */
[----:B0-----:R-:W4:Y:S04]  /*16bc0*/  LDL.LU.64 R106, [R1+0x1990] ;  /* 0x00199000016a7983 */ /* 0x001f280000300a00 */
        /* <DEDUP_REMOVED lines=44> */
[----:B------:R-:W4:Y:S04]  /*16e90*/  LDL.LU R17, [R1+0x1828] ;  /* 0x0018280001117983 */ /* 0x000f280000300800 */
[----:B------:R-:W4:Y:S04]  /*16ea0*/  LDL.LU.64 R14, [R1+0x1820] ;  /* 0x00182000010e7983 */ /* 0x000f280000300a00 */
[----:B------:R-:W4:Y:S04]  /*16eb0*/  LDL.LU.64 R12, [R1+0x1818] ;  /* 0x00181800010c7983 */ /* 0x000f280000300a00 */
[----:B------:R-:W4:Y:S04]  /*16ec0*/  LDL.LU.64 R10, [R1+0x1810] ;  /* 0x00181000010a7983 */ /* 0x000f280000300a00 */
[----:B------:R-:W4:Y:S04]  /*16ed0*/  LDL.LU.64 R8, [R1+0x1808] ;  /* 0x0018080001087983 */ /* 0x000f280000300a00 */
[----:B------:R-:W4:Y:S04]  /*16ee0*/  LDL.LU.64 R6, [R1+0x1800] ;  /* 0x0018000001067983 */ /* 0x000f280000300a00 */
[----:B------:R-:W4:Y:S04]  /*16ef0*/  LDL.LU.64 R4, [R1+0x17f8] ;  /* 0x0017f80001047983 */ /* 0x000f280000300a00 */
        /* <DEDUP_REMOVED lines=24> */
[----:B-1----:R-:W4:Y:S04]  /*17080*/  LDL.LU R108, [R1+0x400] ;  /* 0x00040000016c7983 */ /* 0x002f280000300800 */
[----:B------:R-:W4:Y:S04]  /*17090*/  LDL.LU R109, [R1+0x404] ;  /* 0x00040400016d7983 */ /* 0x000f280000300800 */
[----:B--2---:R-:W2:Y:S04]  /*170a0*/  LDL.LU R110, [R1+0x408] ;  /* 0x00040800016e7983 */ /* 0x004ea80000300800 */
[----:B------:R-:W2:Y:S04]  /*170b0*/  LDL.LU R111, [R1+0x40c] ;  /* 0x00040c00016f7983 */ /* 0x000ea80000300800 */
[----:B---3--:R-:W3:Y:S04]  /*170c0*/  LDL.LU R112, [R1+0x410] ;  /* 0x0004100001707983 */ /* 0x008ee80000300800 */
[----:B------:R-:W3:Y:S04]  /*170d0*/  LDL.LU R113, [R1+0x414] ;  /* 0x0004140001717983 */ /* 0x000ee80000300800 */
[----:B----4-:R-:W4:Y:S04]  /*170e0*/  LDL.LU R114, [R1+0x418] ;  /* 0x0004180001727983 */ /* 0x010f280000300800 */
        /* <DEDUP_REMOVED lines=16> */
[----:B------:R-:W-:Y:S01]  /*171f0*/  IMAD.MOV.U32 R131, RZ, RZ, R230 ;  /* 0x000000ffff837224 */ /* 0x000fe200078e00e6 */
[----:B------:R-:W3:Y:S01]  /*17200*/  LDL.LU R229, [R1+0x17f0] ;  /* 0x0017f00001e57983 */ /* 0x000ee20000300800 */
[----:B------:R-:W-:Y:S02]  /*17210*/  IMAD.MOV.U32 R132, RZ, RZ, R231 ;  /* 0x000000ffff847224 */ /* 0x000fe400078e00e7 */
[----:B------:R-:W-:Y:S01]  /*17220*/  IMAD.MOV.U32 R133, RZ, RZ, R232 ;  /* 0x000000ffff857224 */ /* 0x000fe200078e00e8 */
[----:B------:R-:W3:Y:S01]  /*17230*/  LDL.LU R230, [R1+0x17ec] ;  /* 0x0017ec0001e67983 */ /* 0x000ee20000300800 */
[----:B------:R-:W-:-:S03]  /*17240*/  IMAD.MOV.U32 R134, RZ, RZ, R233 ;  /* 0x000000ffff867224 */ /* 0x000fc600078e00e9 */
        /* <DEDUP_REMOVED lines=10> */
[----:B------:R-:W3:Y:S04]  /*172f0*/  LDL.LU R0, [R1+0x17d4] ;  /* 0x0017d40001007983 */ /* 0x000ee80000300800 */
[----:B------:R-:W3:Y:S04]  /*17300*/  LDL.LU R2, [R1+0x17d0] ;  /* 0x0017d00001027983 */ /* 0x000ee80000300800 */
[----:B------:R-:W3:Y:S01]  /*17310*/  LDL.LU R3, [R1+0x17cc] ;  /* 0x0017cc0001037983 */ /* 0x000ee20000300800 */
        /* <DEDUP_REMOVED lines=8> */
[----:B------:R-:W3:Y:S01]  /*173a0*/  LDL.LU R4, [R1+0x17c8] ;  /* 0x0017c80001047983 */ /* 0x000ee20000300800 */
[----:B------:R-:W-:Y:S02]  /*173b0*/  IMAD.MOV.U32 R141, RZ, RZ, R5 ;  /* 0x000000ffff8d7224 */ /* 0x000fe400078e0005 */
[----:B------:R-:W-:Y:S01]  /*173c0*/  IMAD.MOV.U32 R143, RZ, RZ, R7 ;  /* 0x000000ffff8f7224 */ /* 0x000fe200078e0007 */
[----:B------:R-:W3:Y:S01]  /*173d0*/  LDL.LU R5, [R1+0x17c4] ;  /* 0x0017c40001057983 */ /* 0x000ee20000300800 */
[----:B------:R-:W-:-:S03]  /*173e0*/  IMAD.MOV.U32 R145, RZ, RZ, R9 ;  /* 0x000000ffff917224 */ /* 0x000fc600078e0009 */
[----:B------:R-:W3:Y:S01]  /*173f0*/  LDL.LU R6, [R1+0x17c0] ;  /* 0x0017c00001067983 */ /* 0x000ee20000300800 */
[----:B------:R-:W-:-:S03]  /*17400*/  IMAD.MOV.U32 R147, RZ, RZ, R11 ;  /* 0x000000ffff937224 */ /* 0x000fc600078e000b */
[----:B------:R-:W3:Y:S04]  /*17410*/  LDL.LU R7, [R1+0x17bc] ;  /* 0x0017bc0001077983 */ /* 0x000ee80000300800 */
[----:B------:R-:W3:Y:S01]  /*17420*/  LDL.LU R8, [R1+0x17b8] ;  /* 0x0017b80001087983 */ /* 0x000ee20000300800 */
[----:B------:R-:W-:-:S03]  /*17430*/  IMAD.MOV.U32 R149, RZ, RZ, R13 ;  /* 0x000000ffff957224 */ /* 0x000fc600078e000d */
[----:B------:R-:W3:Y:S04]  /*17440*/  LDL.LU R9, [R1+0x17b4] ;  /* 0x0017b40001097983 */ /* 0x000ee80000300800 */
[----:B------:R-:W3:Y:S04]  /*17450*/  LDL.LU R10, [R1+0x17b0] ;  /* 0x0017b000010a7983 */ /* 0x000ee80000300800 */
[----:B------:R-:W3:Y:S04]  /*17460*/  LDL.LU R11, [R1+0x17ac] ;  /* 0x0017ac00010b7983 */ /* 0x000ee80000300800 */
[----:B------:R-:W3:Y:S04]  /*17470*/  LDL.LU R12, [R1+0x17a8] ;  /* 0x0017a800010c7983 */ /* 0x000ee80000300800 */
[----:B------:R-:W3:Y:S04]  /*17480*/  LDL.LU R13, [R1+0x17a4] ;  /* 0x0017a400010d7983 */ /* 0x000ee80000300800 */
[----:B------:R-:W3:Y:S04]  /*17490*/  LDL.LU R14, [R1+0x17a0] ;  /* 0x0017a000010e7983 */ /* 0x000ee80000300800 */
[----:B------:R-:W3:Y:S04]  /*174a0*/  LDL.LU R15, [R1+0x179c] ;  /* 0x00179c00010f7983 */ /* 0x000ee80000300800 */
        /* <DEDUP_REMOVED lines=171> */
[----:B------:R-:W-:Y:S01]  /*17f60*/  IMAD.MOV.U32 R131, RZ, RZ, R14 ;  /* 0x000000ffff837224 */ /* 0x000fe200078e000e */
[----:B------:R-:W-:Y:S01]  /*17f70*/  UMOV UR16, UR20 ;  /* 0x0000001400107c82 */ /* 0x000fe20008000000 */
[----:B------:R-:W-:Y:S01]  /*17f80*/  IMAD.MOV.U32 R132, RZ, RZ, R13 ;  /* 0x000000ffff847224 */ /* 0x000fe200078e000d */
[----:B------:R-:W-:Y:S01]  /*17f90*/  UMOV UR17, UR21 ;  /* 0x0000001500117c82 */ /* 0x000fe20008000000 */
[----:B------:R-:W-:Y:S01]  /*17fa0*/  IMAD.MOV.U32 R133, RZ, RZ, R12 ;  /* 0x000000ffff857224 */ /* 0x000fe200078e000c */
[----:B------:R0:W5:Y:S01]  /*17fb0*/  LDL.LU R15, [R1+0x1798] ;  /* 0x00179800010f7983 */ /* 0x0001620000300800 */
[----:B------:R-:W-:Y:S02]  /*17fc0*/  IMAD.MOV.U32 R134, RZ, RZ, R11 ;  /* 0x000000ffff867224 */ /* 0x000fe400078e000b */
[----:B------:R-:W-:Y:S01]  /*17fd0*/  IMAD.MOV.U32 R135, RZ, RZ, R10 ;  /* 0x000000ffff877224 */ /* 0x000fe200078e000a */
[----:B------:R0:W5:Y:S01]  /*17fe0*/  LDL.LU R14, [R1+0x1794] ;  /* 0x00179400010e7983 */ /* 0x0001620000300800 */
[----:B------:R-:W-:-:S02]  /*17ff0*/  IMAD.MOV.U32 R136, RZ, RZ, R9 ;  /* 0x000000ffff887224 */ /* 0x000fc400078e0009 */
[----:B------:R-:W-:Y:S01]  /*18000*/  IMAD.MOV.U32 R137, RZ, RZ, R8 ;  /* 0x000000ffff897224 */ /* 0x000fe200078e0008 */
[----:B------:R0:W5:Y:S01]  /*18010*/  LDL.LU R13, [R1+0x1790] ;  /* 0x00179000010d7983 */ /* 0x0001620000300800 */
[----:B------:R-:W-:Y:S02]  /*18020*/  IMAD.MOV.U32 R138, RZ, RZ, R7 ;  /* 0x000000ffff8a7224 */ /* 0x000fe400078e0007 */
        /* <DEDUP_REMOVED lines=19> */
[----:B------:R0:W5:Y:S04]  /*18160*/  LDL.LU R6, [R1+0x1774] ;  /* 0x0017740001067983 */ /* 0x0001680000300800 */
[----:B------:R0:W5:Y:S04]  /*18170*/  LDL.LU R5, [R1+0x1770] ;  /* 0x0017700001057983 */ /* 0x0001680000300800 */
[----:B------:R0:W5:Y:S04]  /*18180*/  LDL.LU R4, [R1+0x176c] ;  /* 0x00176c0001047983 */ /* 0x0001680000300800 */
[----:B------:R0:W5:Y:S04]  /*18190*/  LDL.LU R3, [R1+0x1768] ;  /* 0x0017680001037983 */ /* 0x0001680000300800 */
[----:B------:R0:W5:Y:S04]  /*181a0*/  LDL.LU R2, [R1+0x1764] ;  /* 0x0017640001027983 */ /* 0x0001680000300800 */
[----:B------:R0:W5:Y:S04]  /*181b0*/  LDL.LU R0, [R1+0x1760] ;  /* 0x0017600001007983 */ /* 0x0001680000300800 */
        /* <DEDUP_REMOVED lines=68> */
[----:B-1----:R-:W2:Y:S04]  /*18600*/  LDL.LU.64 R150, [R1+0x1758] ;  /* 0x0017580001967983 */ /* 0x002ea80000300a00 */
        /* <DEDUP_REMOVED lines=29> */
[----:B------:R-:W3:Y:S01]  /*187e0*/  LDL.LU.64 R106, [R1+0x16a8] ;  /* 0x0016a800016a7983 */ /* 0x000ee20000300a00 */
[----:B------:R-:W-:Y:S01]  /*187f0*/  UMOV UR17, 0x40000040 ;  /* 0x4000004000117882 */ /* 0x000fe20000000000 */
[----:B------:R-:W-:-:S02]  /*18800*/  ULDC UR9, c[0x0][0x50c] ;  /* 0x0001430000097ab9 */ /* 0x000fc40000000800 */
        /* <DEDUP_REMOVED lines=132> */
[----:B-1----:R-:W3:Y:S04]  /*19050*/  LDL.LU.64 R150, [R1+0x1558] ;  /* 0x0015580001967983 */ /* 0x002ee80000300a00 */
        /* <DEDUP_REMOVED lines=64> */
[----:B---3--:R-:W-:-:S06]  /*19460*/  WARPGROUP.ARRIVE ;  /* 0x00000000000079c5 */ /* 0x008fcc0000000000 */
[----:B------:R-:W-:Y:S01]  /*19470*/  QGMMA.64x256x32.F32.E4M3.E4M3 R24, gdesc[UR16], R24, gsb0 ;  /* 0x03e00000101879f3 */ /* 0x000fe20008000818 */
        /* <DEDUP_REMOVED lines=19> */
[----:B------:R-:W-:-:S03]  /*195b0*/  UISETP.NE.AND UP0, UPT, UR9, 0x4, UPT ;  /* 0x000000040900788c */ /* 0x000fc6000bf05270 */
[----:B------:R0:W-:Y:S04]  /*195c0*/  STL [R1+0xa20], RZ ;  /* 0x000a20ff01007387 */ /* 0x0001e80000100800 */
[----:B------:R0:W-:Y:S04]  /*195d0*/  STL [R1+0xa1c], RZ ;  /* 0x000a1cff01007387 */ /* 0x0001e80000100800 */
[----:B------:R0:W-:Y:S04]  /*195e0*/  STL [R1+0xa18], RZ ;  /* 0x000a18ff01007387 */ /* 0x0001e80000100800 */
[----:B------:R0:W-:Y:S01]  /*195f0*/  STL [R1+0xa14], RZ ;  /* 0x000a14ff01007387 */ /* 0x0001e20000100800 */
[----:B------:R-:W-:-:S03]  /*19600*/  USEL UR16, URZ, 0x1, UP0 ;  /* 0x000000013f107887 */ /* 0x000fc60008000000 */
[----:B------:R0:W-:Y:S04]  /*19610*/  STL [R1+0xa10], RZ ;  /* 0x000a10ff01007387 */ /* 0x0001e80000100800 */
[----:B------:R0:W-:Y:S04]  /*19620*/  STL [R1+0xa0c], RZ ;  /* 0x000a0cff01007387 */ /* 0x0001e80000100800 */
[----:B------:R0:W-:Y:S04]  /*19630*/  STL [R1+0xa08], RZ ;  /* 0x000a08ff01007387 */ /* 0x0001e80000100800 */
[----:B------:R0:W-:Y:S04]  /*19640*/  STL [R1+0xa04], RZ ;  /* 0x000a04ff01007387 */ /* 0x0001e80000100800 */
[----:B------:R0:W-:Y:S01]  /*19650*/  STL [R1+0xa00], RZ ;  /* 0x000a00ff01007387 */ /* 0x0001e20000100800 */
[----:B------:R-:W-:-:S02]  /*19660*/  ISETP.NE.AND P0, PT, RZ, UR16, PT ;  /* 0x00000010ff007c0c */ /* 0x000fc4000bf05270 */
[----:B------:R-:W-:Y:S02]  /*19670*/  CS2R R236, SRZ ;  /* 0x0000000000ec7805 */ /* 0x000fe4000001ff00 */
[----:B--2---:R-:W-:Y:S02]  /*19680*/  CS2R R234, SRZ ;  /* 0x0000000000ea7805 */ /* 0x004fe4000001ff00 */
[----:B------:R-:W-:Y:S02]  /*19690*/  CS2R R232, SRZ ;  /* 0x0000000000e87805 */ /* 0x000fe4000001ff00 */
[----:B------:R-:W-:Y:S02]  /*196a0*/  CS2R R230, SRZ ;  /* 0x0000000000e67805 */ /* 0x000fe4000001ff00 */
[----:B------:R-:W-:Y:S02]  /*196b0*/  CS2R R228, SRZ ;  /* 0x0000000000e47805 */ /* 0x000fe4000001ff00 */
[----:B------:R-:W-:-:S02]  /*196c0*/  CS2R R226, SRZ ;  /* 0x0000000000e27805 */ /* 0x000fc4000001ff00 */
[----:B------:R-:W-:Y:S02]  /*196d0*/  CS2R R224, SRZ ;  /* 0x0000000000e07805 */ /* 0x000fe4000001ff00 */
[----:B------:R-:W-:Y:S02]  /*196e0*/  CS2R R222, SRZ ;  /* 0x0000000000de7805 */ /* 0x000fe4000001ff00 */
        /* <DEDUP_REMOVED lines=37> */
[----:B------:R-:W-:Y:S01]  /*19940*/  CS2R R18, SRZ ;  /* 0x0000000000127805 */ /* 0x000fe2000001ff00 */
[----:B------:R-:W-:Y:S01]  /*19950*/  IMAD.MOV.U32 R17, RZ, RZ, RZ ;  /* 0x000000ffff117224 */ /* 0x000fe200078e00ff */
[----:B------:R-:W-:Y:S02]  /*19960*/  WARPGROUP.DEPBAR.LE gsb0, 0x0 ;  /* 0x00008000000079c5 */ /* 0x000fe40000010000 */
[----:B0-----:R-:W-:Y:S05]  /*19970*/  @!P0 BRA `(.L_x_22) ;  /* 0x0000008400888947 */ /* 0x001fea0003800000 */
[----:B------:R-:W2:Y:S04]  /*19980*/  LDL R17, [R1+0x800] ;  /* 0x0008000001117983 */ /* 0x000ea80000100800 */
[----:B------:R-:W3:Y:S04]  /*19990*/  LDL R18, [R1+0x804] ;  /* 0x0008040001127983 */ /* 0x000ee80000100800 */
[----:B------:R-:W4:Y:S04]  /*199a0*/  LDL R19, [R1+0x808] ;  /* 0x0008080001137983 */ /* 0x000f280000100800 */
        /* <DEDUP_REMOVED lines=88> */
[----:B------:R0:W-:Y:S04]  /*19f30*/  STL [R1+0x1524], R136 ;  /* 0x0015248801007387 */ /* 0x0001e80000100800 */
[----:B0-----:R-:W4:Y:S04]  /*19f40*/  LDL R136, [R1+0x9c0] ;  /* 0x0009c00001887983 */ /* 0x001f280000100800 */
        /* <DEDUP_REMOVED lines=30> */
[----:B-----5:R0:W-:Y:S04]  /*1a130*/  STL [R1+0x14e4], R15 ;  /* 0x0014e40f01007387 */ /* 0x0201e80000100800 */
        /* <DEDUP_REMOVED lines=10> */
[----:B0-----:R-:W4:Y:S01]  /*1a1e0*/  LDL R10, [R1+0x96c] ;  /* 0x00096c00010a7983 */ /* 0x001f220000100800 */
[----:B------:R-:W-:-:S01]  /*1a1f0*/  FADD R16, RZ, R16 ;  /* 0x00000010ff107221 */ /* 0x000fc20000000000 */
[----:B--2---:R-:W-:Y:S01]  /*1a200*/  FADD R17, RZ, R17 ;  /* 0x00000011ff117221 */ /* 0x004fe20000000000 */
[----:B---3--:R-:W-:-:S01]  /*1a210*/  FADD R18, RZ, R18 ;  /* 0x00000012ff127221 */ /* 0x008fc20000000000 */
[----:B------:R-:W-:Y:S01]  /*1a220*/  STL [R1+0x14cc], R9 ;  /* 0x0014cc0901007387 */ /* 0x000fe20000100800 */
[----:B----4-:R-:W-:-:S01]  /*1a230*/  FADD R19, RZ, R19 ;  /* 0x00000013ff137221 */ /* 0x010fc20000000000 */
[----:B------:R-:W-:Y:S01]  /*1a240*/  FADD R20, RZ, R20 ;  /* 0x00000014ff147221 */ /* 0x000fe20000000000 */
[----:B------:R-:W-:-:S01]  /*1a250*/  FADD R21, RZ, R21 ;  /* 0x00000015ff157221 */ /* 0x000fc20000000000 */
[----:B------:R-:W-:Y:S01]  /*1a260*/  STL [R1+0x14c8], R8 ;  /* 0x0014c80801007387 */ /* 0x000fe20000100800 */
[----:B------:R-:W-:-:S01]  /*1a270*/  FADD R22, RZ, R22 ;  /* 0x00000016ff167221 */ /* 0x000fc20000000000 */
        /* <DEDUP_REMOVED lines=22> */
[----:B------:R0:W-:Y:S01]  /*1a3e0*/  STL [R1+0x14b0], R2 ;  /* 0x0014b00201007387 */ /* 0x0001e20000100800 */
[----:B------:R-:W-:-:S01]  /*1a3f0*/  FADD R168, RZ, R168 ;  /* 0x000000a8ffa87221 */ /* 0x000fc20000000000 */
[----:B------:R-:W-:Y:S01]  /*1a400*/  FADD R169, RZ, R169 ;  /* 0x000000a9ffa97221 */ /* 0x000fe20000000000 */
[----:B------:R-:W-:-:S01]  /*1a410*/  FADD R170, RZ, R170 ;  /* 0x000000aaffaa7221 */ /* 0x000fc20000000000 */
[----:B------:R1:W-:Y:S01]  /*1a420*/  STL [R1+0x14ac], R0 ;  /* 0x0014ac0001007387 */ /* 0x0003e20000100800 */
[----:B------:R-:W-:-:S01]  /*1a430*/  FADD R171, RZ, R171 ;  /* 0x000000abffab7221 */ /* 0x000fc20000000000 */
[----:B------:R-:W-:Y:S01]  /*1a440*/  FADD R172, RZ, R172 ;  /* 0x000000acffac7221 */ /* 0x000fe20000000000 */
        /* <DEDUP_REMOVED lines=63> */
[----:B0-----:R-:W-:Y:S01]  /*1a840*/  FADD R2, RZ, R14 ;  /* 0x0000000eff027221 */ /* 0x001fe20000000000 */
[----:B-1----:R-:W-:-:S01]  /*1a850*/  FADD R0, RZ, R13 ;  /* 0x0000000dff007221 */ /* 0x002fc20000000000 */
[----:B------:R-:W-:-:S05]  /*1a860*/  FADD R3, RZ, R12 ;  /* 0x0000000cff037221 */ /* 0x000fca0000000000 */
[----:B------:R0:W-:Y:S04]  /*1a870*/  STL [R1+0xa00], R3 ;  /* 0x000a000301007387 */ /* 0x0001e80000100800 */
[----:B------:R1:W-:Y:S04]  /*1a880*/  STL [R1+0xa04], R0 ;  /* 0x000a040001007387 */ /* 0x0003e80000100800 */
[----:B------:R2:W-:Y:S01]  /*1a890*/  STL [R1+0xa08], R2 ;  /* 0x000a080201007387 */ /* 0x0005e20000100800 */
[----:B------:R-:W-:-:S01]  /*1a8a0*/  FADD R237, RZ, R11 ;  /* 0x0000000bffed7221 */ /* 0x000fc20000000000 */
[----:B0-----:R-:W-:Y:S01]  /*1a8b0*/  FADD R3, RZ, R15 ;  /* 0x0000000fff037221 */ /* 0x001fe20000000000 */
[----:B-1----:R-:W-:-:S04]  /*1a8c0*/  FADD R0, RZ, R151 ;  /* 0x00000097ff007221 */ /* 0x002fc80000000000 */
[----:B------:R0:W-:Y:S01]  /*1a8d0*/  STL [R1+0xa0c], R3 ;  /* 0x000a0c0301007387 */ /* 0x0001e20000100800 */
[----:B--2---:R-:W-:-:S03]  /*1a8e0*/  FADD R2, RZ, R150 ;  /* 0x00000096ff027221 */ /* 0x004fc60000000000 */
        /* <DEDUP_REMOVED lines=9> */
[----:B0-----:R-:W-:-:S01]  /*1a980*/  FADD R3, RZ, R146 ;  /* 0x00000092ff037221 */ /* 0x001fc20000000000 */
        /* <DEDUP_REMOVED lines=18> */
[----:B-1----:R-:W-:Y:S02]  /*1aab0*/  IMAD.MOV.U32 R0, RZ, RZ, R136 ;  /* 0x000000ffff007224 */ /* 0x002fe400078e0088 */
[----:B--2---:R-:W2:Y:S04]  /*1aac0*/  LDL R2, [R1+0x9c4] ;  /* 0x0009c40001027983 */ /* 0x004ea80000100800 */
[----:B------:R0:W-:Y:S04]  /*1aad0*/  STL [R1+0xa48], R3 ;  /* 0x000a480301007387 */ /* 0x0001e80000100800 */
[----:B------:R-:W3:Y:S04]  /*1aae0*/  LDL R4, [R1+0x9cc] ;  /* 0x0009cc0001047983 */ /* 0x000ee80000100800 */
[----:B------:R-:W4:Y:S04]  /*1aaf0*/  LDL R5, [R1+0x9d0] ;  /* 0x0009d00001057983 */ /* 0x000f280000100800 */
[----:B0-----:R-:W3:Y:S04]  /*1ab00*/  LDL R3, [R1+0x9c8] ;  /* 0x0009c80001037983 */ /* 0x001ee80000100800 */
        /* <DEDUP_REMOVED lines=25> */
[----:B------:R-:W4:Y:S01]  /*1aca0*/  LDL R136, [R1+0x638] ;  /* 0x0006380001887983 */ /* 0x000f220000100800 */
[----:B------:R-:W-:-:S05]  /*1acb0*/  FADD R0, RZ, R0 ;  /* 0x00000000ff007221 */ /* 0x000fca0000000000 */
[----:B------:R2:W-:Y:S02]  /*1acc0*/  STL [R1+0xa4c], R0 ;  /* 0x000a4c0001007387 */ /* 0x0005e40000100800 */
[----:B--2---:R-:W-:-:S05]  /*1acd0*/  FADD R0, RZ, R2 ;  /* 0x00000002ff007221 */ /* 0x004fca0000000000 */
[----:B------:R4:W-:Y:S01]  /*1ace0*/  STL [R1+0xa50], R0 ;  /* 0x000a500001007387 */ /* 0x0009e20000100800 */
[----:B---3--:R-:W-:-:S01]  /*1acf0*/  FADD R2, RZ, R3 ;  /* 0x00000003ff027221 */ /* 0x008fc20000000000 */
[----:B------:R-:W-:Y:S01]  /*1ad00*/  FADD R3, RZ, R4 ;  /* 0x00000004ff037221 */ /* 0x000fe20000000000 */
[----:B----4-:R-:W-:-:S03]  /*1ad10*/  FADD R0, RZ, R5 ;  /* 0x00000005ff007221 */ /* 0x010fc60000000000 */
[----:B------:R0:W-:Y:S04]  /*1ad20*/  STL [R1+0xa54], R2 ;  /* 0x000a540201007387 */ /* 0x0001e80000100800 */
        /* <DEDUP_REMOVED lines=51> */
[----:B-1----:R-:W-:Y:S02]  /*1b060*/  FADD R3, RZ, R136 ;  /* 0x00000088ff037221 */ /* 0x002fe40000000000 */
[----:B--2---:R-:W2:Y:S04]  /*1b070*/  LDL R0, [R1+0x63c] ;  /* 0x00063c0001007983 */ /* 0x004ea80000100800 */
[----:B------:R0:W-:Y:S04]  /*1b080*/  STL [R1+0xac0], R2 ;  /* 0x000ac00201007387 */ /* 0x0001e80000100800 */
[----:B0-----:R-:W3:Y:S04]  /*1b090*/  LDL R2, [R1+0x640] ;  /* 0x0006400001027983 */ /* 0x001ee80000100800 */
[----:B------:R0:W-:Y:S04]  /*1b0a0*/  STL [R1+0xac4], R3 ;  /* 0x000ac40301007387 */ /* 0x0001e80000100800 */
[----:B------:R-:W4:Y:S04]  /*1b0b0*/  LDL R4, [R1+0x648] ;  /* 0x0006480001047983 */ /* 0x000f280000100800 */
[----:B------:R-:W4:Y:S04]  /*1b0c0*/  LDL R5, [R1+0x64c] ;  /* 0x00064c0001057983 */ /* 0x000f280000100800 */
[----:B0-----:R-:W4:Y:S04]  /*1b0d0*/  LDL R3, [R1+0x644] ;  /* 0x0006440001037983 */ /* 0x001f280000100800 */
        /* <DEDUP_REMOVED lines=26> */
[----:B--2---:R-:W-:-:S05]  /*1b280*/  FADD R0, RZ, R0 ;  /* 0x00000000ff007221 */ /* 0x004fca0000000000 */
[----:B------:R3:W-:Y:S02]  /*1b290*/  STL [R1+0xac8], R0 ;  /* 0x000ac80001007387 */ /* 0x0007e40000100800 */
[----:B---3--:R-:W-:-:S05]  /*1b2a0*/  FADD R0, RZ, R2 ;  /* 0x00000002ff007221 */ /* 0x008fca0000000000 */
[----:B------:R0:W-:Y:S01]  /*1b2b0*/  STL [R1+0xacc], R0 ;  /* 0x000acc0001007387 */ /* 0x0001e20000100800 */
[----:B----4-:R-:W-:-:S01]  /*1b2c0*/  FADD R2, RZ, R3 ;  /* 0x00000003ff027221 */ /* 0x010fc20000000000 */
[----:B------:R-:W-:Y:S01]  /*1b2d0*/  FADD R3, RZ, R4 ;  /* 0x00000004ff037221 */ /* 0x000fe20000000000 */
[----:B0-----:R-:W-:-:S03]  /*1b2e0*/  FADD R0, RZ, R5 ;  /* 0x00000005ff007221 */ /* 0x001fc60000000000 */
        /* <DEDUP_REMOVED lines=1013> */
[----:B------:R-:W4:Y:S04]  /*1f240*/  LDL R138, [R1] ;  /* 0x00000000018a7983 */ /* 0x000f280000100800 */
        /* <DEDUP_REMOVED lines=286> */
[----:B0-----:R-:W-:Y:S01]  /*20430*/  FADD R0, RZ, R4 ;  /* 0x00000004ff007221 */ /* 0x001fe20000000000 */
[----:B------:R-:W-:-:S03]  /*20440*/  FADD R3, RZ, R5 ;  /* 0x00000005ff037221 */ /* 0x000fc60000000000 */
[----:B------:R0:W-:Y:S04]  /*20450*/  STL [R1+0x1198], R2 ;  /* 0x0011980201007387 */ /* 0x0001e80000100800 */
[----:B------:R1:W-:Y:S01]  /*20460*/  STL [R1+0x119c], R0 ;  /* 0x00119c0001007387 */ /* 0x0003e20000100800 */
[----:B0-----:R-:W-:-:S03]  /*20470*/  FADD R2, RZ, R6 ;  /* 0x00000006ff027221 */ /* 0x001fc60000000000 */
[----:B------:R0:W-:Y:S01]  /*20480*/  STL [R1+0x11a0], R3 ;  /* 0x0011a00301007387 */ /* 0x0001e20000100800 */
[----:B-1----:R-:W-:-:S03]  /*20490*/  FADD R0, RZ, R7 ;  /* 0x00000007ff007221 */ /* 0x002fc60000000000 */
        /* <DEDUP_REMOVED lines=48> */
[----:B------:R-:W2:Y:S04]  /*207a0*/  LDL R136, [R1+0x180] ;  /* 0x0001800001887983 */ /* 0x000ea80000100800 */
[----:B------:R1:W-:Y:S04]  /*207b0*/  STL [R1+0x1204], R2 ;  /* 0x0012040201007387 */ /* 0x0003e80000100800 */
[----:B------:R-:W3:Y:S04]  /*207c0*/  LDL R137, [R1+0x184] ;  /* 0x0001840001897983 */ /* 0x000ee80000100800 */
[----:B------:R4:W-:Y:S04]  /*207d0*/  STL [R1+0x1208], R0 ;  /* 0x0012080001007387 */ /* 0x0009e80000100800 */
[----:B------:R-:W3:Y:S04]  /*207e0*/  LDL R138, [R1+0x188] ;  /* 0x00018800018a7983 */ /* 0x000ee80000100800 */
        /* <DEDUP_REMOVED lines=25> */
[----:B0-----:R-:W3:Y:S04]  /*20980*/  LDL R3, [R1+0x1f0] ;  /* 0x0001f00001037983 */ /* 0x001ee80000100800 */
[----:B-1----:R-:W3:Y:S04]  /*20990*/  LDL R2, [R1+0x1f4] ;  /* 0x0001f40001027983 */ /* 0x002ee80000100800 */
[----:B----4-:R-:W4:Y:S01]  /*209a0*/  LDL R0, [R1+0x1f8] ;  /* 0x0001f80001007983 */ /* 0x010f220000100800 */
[----:B--2---:R-:W-:-:S05]  /*209b0*/  FADD R136, RZ, R136 ;  /* 0x00000088ff887221 */ /* 0x004fca0000000000 */
[----:B------:R0:W-:Y:S01]  /*209c0*/  STL [R1+0x120c], R136 ;  /* 0x00120c8801007387 */ /* 0x0001e20000100800 */
[----:B---3--:R-:W-:-:S03]  /*209d0*/  FADD R137, RZ, R137 ;  /* 0x00000089ff897221 */ /* 0x008fc60000000000 */
[----:B0-----:R-:W2:Y:S01]  /*209e0*/  LDL.LU R136, [R1+0x1524] ;  /* 0x0015240001887983 */ /* 0x001ea20000300800 */
[----:B------:R-:W-:-:S03]  /*209f0*/  FADD R138, RZ, R138 ;  /* 0x0000008aff8a7221 */ /* 0x000fc60000000000 */
[----:B------:R0:W-:Y:S01]  /*20a00*/  STL [R1+0x1210], R137 ;  /* 0x0012108901007387 */ /* 0x0001e20000100800 */
[----:B------:R-:W-:-:S01]  /*20a10*/  FADD R139, RZ, R139 ;  /* 0x0000008bff8b7221 */ /* 0x000fc20000000000 */
[----:B------:R-:W-:Y:S02]  /*20a20*/  FADD R140, RZ, R140 ;  /* 0x0000008cff8c7221 */ /* 0x000fe40000000000 */
[----:B0-----:R-:W3:Y:S01]  /*20a30*/  LDL.LU R137, [R1+0x1520] ;  /* 0x0015200001897983 */ /* 0x001ee20000300800 */
[----:B------:R-:W-:-:S03]  /*20a40*/  FADD R141, RZ, R141 ;  /* 0x0000008dff8d7221 */ /* 0x000fc60000000000 */
[----:B------:R0:W-:Y:S01]  /*20a50*/  STL [R1+0x1214], R138 ;  /* 0x0012148a01007387 */ /* 0x0001e20000100800 */
[----:B------:R-:W-:-:S01]  /*20a60*/  FADD R142, RZ, R142 ;  /* 0x0000008eff8e7221 */ /* 0x000fc20000000000 */
[----:B------:R-:W-:Y:S02]  /*20a70*/  FADD R143, RZ, R143 ;  /* 0x0000008fff8f7221 */ /* 0x000fe40000000000 */
[----:B0-----:R-:W3:Y:S04]  /*20a80*/  LDL.LU R138, [R1+0x151c] ;  /* 0x00151c00018a7983 */ /* 0x001ee80000300800 */
[----:B------:R0:W-:Y:S01]  /*20a90*/  STL [R1+0x1218], R139 ;  /* 0x0012188b01007387 */ /* 0x0001e20000100800 */
[----:B------:R-:W-:-:S01]  /*20aa0*/  FADD R144, RZ, R144 ;  /* 0x00000090ff907221 */ /* 0x000fc20000000000 */
[----:B------:R-:W-:-:S02]  /*20ab0*/  FADD R145, RZ, R145 ;  /* 0x00000091ff917221 */ /* 0x000fc40000000000 */
[----:B0-----:R-:W3:Y:S04]  /*20ac0*/  LDL.LU R139, [R1+0x1518] ;  /* 0x00151800018b7983 */ /* 0x001ee80000300800 */
[----:B------:R0:W-:Y:S01]  /*20ad0*/  STL [R1+0x121c], R140 ;  /* 0x00121c8c01007387 */ /* 0x0001e20000100800 */
[----:B------:R-:W-:-:S01]  /*20ae0*/  FADD R146, RZ, R146 ;  /* 0x00000092ff927221 */ /* 0x000fc20000000000 */
[----:B------:R-:W-:Y:S02]  /*20af0*/  FADD R147, RZ, R147 ;  /* 0x00000093ff937221 */ /* 0x000fe40000000000 */
[----:B0-----:R-:W3:Y:S04]  /*20b00*/  LDL.LU R140, [R1+0x1514] ;  /* 0x00151400018c7983 */ /* 0x001ee80000300800 */
[----:B------:R0:W-:Y:S01]  /*20b10*/  STL [R1+0x1220], R141 ;  /* 0x0012208d01007387 */ /* 0x0001e20000100800 */
[----:B------:R-:W-:-:S03]  /*20b20*/  FADD R148, RZ, R148 ;  /* 0x00000094ff947221 */ /* 0x000fc60000000000 */
        /* <DEDUP_REMOVED lines=33> */
[----:B0-----:R0:W5:Y:S04]  /*20d40*/  LDL.LU R15, [R1+0x14e4] ;  /* 0x0014e400010f7983 */ /* 0x0011680000300800 */
[----:B------:R1:W-:Y:S01]  /*20d50*/  STL [R1+0x1250], R14 ;  /* 0x0012500e01007387 */ /* 0x0003e20000100800 */
[----:B------:R-:W-:-:S03]  /*20d60*/  FADD R7, RZ, R7 ;  /* 0x00000007ff077221 */ /* 0x000fc60000000000 */
[----:B-1----:R0:W5:Y:S04]  /*20d70*/  LDL.LU R14, [R1+0x14e0] ;  /* 0x0014e000010e7983 */ /* 0x0021680000300800 */
        /* <DEDUP_REMOVED lines=16> */
[----:B----4-:R-:W-:-:S03]  /*20e80*/  FADD R0, RZ, R0 ;  /* 0x00000000ff007221 */ /* 0x010fc60000000000 */
[----:B-1----:R0:W5:Y:S04]  /*20e90*/  LDL.LU R8, [R1+0x14c8] ;  /* 0x0014c80001087983 */ /* 0x0021680000300800 */
[----:B------:R1:W-:Y:S04]  /*20ea0*/  STL [R1+0x126c], R7 ;  /* 0x00126c0701007387 */ /* 0x0003e80000100800 */
        /* <DEDUP_REMOVED lines=13> */
[----:B------:R1:W-:Y:S02]  /*20f80*/  STL [R1+0x1288], R16 ;  /* 0x0012881001007387 */ /* 0x0003e40000100800 */
[----:B-1----:R-:W-:-:S05]  /*20f90*/  FADD R16, RZ, R24 ;  /* 0x00000018ff107221 */ /* 0x002fca0000000000 */
        /* <DEDUP_REMOVED lines=223> */
[----:B--2---:R-:W-:-:S05]  /*21d90*/  FADD R16, RZ, R136 ;  /* 0x00000088ff107221 */ /* 0x004fca0000000000 */
[----:B------:R3:W-:Y:S02]  /*21da0*/  STL [R1+0x144c], R16 ;  /* 0x00144c1001007387 */ /* 0x0007e40000100800 */
[----:B---3--:R-:W-:-:S05]  /*21db0*/  FADD R16, RZ, R137 ;  /* 0x00000089ff107221 */ /* 0x008fca0000000000 */
        /* <DEDUP_REMOVED lines=28> */
[----:B------:R0:W-:Y:S01]  /*21f80*/  STL [R1+0x1488], R16 ;  /* 0x0014881001007387 */ /* 0x0001e20000100800 */
[----:B------:R-:W-:-:S05]  /*21f90*/  UMOV UR6, URZ ;  /* 0x0000003f00067c82 */ /* 0x000fca0008000000 */
.L_x_22:
[----:B------:R-:W-:Y:S01]  /*21fa0*/  UIADD3 UR11, UR5, 0x1, URZ ;  /* 0x00000001050b7890 */ /* 0x000fe2000fffe03f */
[----:B------:R-:W-:-:S03]  /*21fb0*/  UMOV UR17, 0x1 ;  /* 0x0000000100117882 */ /* 0x000fc60000000000 */
[----:B------:R-:W-:-:S04]  /*21fc0*/  UISETP.NE.AND UP0, UPT, UR11, 0x2, UPT ;  /* 0x000000020b00788c */ /* 0x000fc8000bf05270 */
[----:B------:R-:W-:Y:S02]  /*21fd0*/  USEL UR14, URZ, 0x1, UP0 ;  /* 0x000000013f0e7887 */ /* 0x000fe40008000000 */
[----:B------:R-:W-:Y:S02]  /*21fe0*/  USEL UR11, UR11, URZ, UP0 ;  /* 0x0000003f0b0b7287 */ /* 0x000fe40008000000 */
[----:B------:R-:W-:-:S12]  /*21ff0*/  ULOP3.LUT UR14, UR4, UR14, URZ, 0x3c, !UPT ;  /* 0x0000000e040e7292 */ /* 0x000fd8000f8e3c3f */
.L_x_17:
[----:B------:R-:W-:-:S04]  /*22000*/  UISETP.LT.AND UP0, UPT, UR24, 0x1, UPT ;  /* 0x000000011800788c */ /* 0x000fc8000bf01270 */
[----:B------:R-:W-:-:S04]  /*22010*/  USEL UR9, UR24, 0x1, UP0 ;  /* 0x0000000118097887 */ /* 0x000fc80008000000 */
[----:B------:R-:W-:-:S04]  /*22020*/  UIADD3 UR15, UR24, -UR9, URZ ;  /* 0x80000009180f7290 */ /* 0x000fc8000fffe03f */
[----:B------:R-:W-:-:S06]  /*22030*/  UISETP.GE.AND UP0, UPT, UR15, 0x1, UPT ;  /* 0x000000010f00788c */ /* 0x000fcc000bf06270 */
[----:B------:R-:W-:-:S13]  /*22040*/  PLOP3.LUT P0, PT, PT, PT, UP0, 0x80, 0x0 ;  /* 0x000000000000781c */ /* 0x000fda0003f0f008 */
[----:B------:R-:W-:Y:S05]  /*22050*/  @!P0 BRA `(.L_x_23) ;  /* 0x00000230003c8947 */ /* 0x000fea0003800000 */
[----:B------:R-:W-:Y:S01]  /*22060*/  UMOV UR9, UR5 ;  /* 0x0000000500097c82 */ /* 0x000fe20008000000 */
[----:B------:R-:W-:-:S05]  /*22070*/  ULDC UR10, c[0x0][0x50c] ;  /* 0x00014300000a7ab9 */ /* 0x000fca0000000800 */
.L_x_31:
[----:B------:R-:W-:-:S06]  /*22080*/  UISETP.NE.AND UP0, UPT, UR8, 0x3, UPT ;  /* 0x000000030800788c */ /* 0x000fcc000bf05270 */
[----:B------:R-:W-:-:S13]  /*22090*/  PLOP3.LUT P1, PT, PT, PT, UP0, 0x80, 0x0 ;  /* 0x000000000000781c */ /* 0x000fda0003f2f008 */
[----:B------:R-:W-:Y:S05]  /*220a0*/  @!P1 BRA `(.L_x_24) ;  /* 0x0000000000049947 */ /* 0x000fea0003800000 */
[----:B------:R-:W-:Y:S01]  /*220b0*/  BPT.TRAP 0x1 ;  /* 0x000000040000795c */ /* 0x000fe20000300000 */
.L_x_24:
[----:B------:R-:W2:Y:S01]  /*220c0*/  S2UR UR18, SR_CgaCtaId ;  /* 0x00000000001279c3 */ /* 0x000ea20000008800 */
[----:B------:R-:W-:Y:S01]  /*220d0*/  UMOV UR12, 0x400 ;  /* 0x00000400000c7882 */ /* 0x000fe20000000000 */
[----:B0-----:R-:W-:-:S05]  /*220e0*/  IMAD.U32 R16, RZ, RZ, UR14 ;  /* 0x0000000eff107e24 */ /* 0x001fca000f8e00ff */
[----:B------:R-:W-:Y:S01]  /*220f0*/  SHF.L.U32 R16, R16, 0x1f, RZ ;  /* 0x0000001f10107819 */ /* 0x000fe200000006ff */
[----:B--2---:R-:W-:-:S04]  /*22100*/  ULEA UR12, UR18, UR12, 0x18 ;  /* 0x0000000c120c7291 */ /* 0x004fc8000f8ec03f */
[----:B------:R-:W-:-:S09]  /*22110*/  ULEA UR18, UR11, UR12, 0x3 ;  /* 0x0000000c0b127291 */ /* 0x000fd2000f8e183f */
[----:B------:R0:W2:Y:S01]  /*22120*/  SYNCS.PHASECHK.TRANS64.TRYWAIT P0, [UR18], R16 ;  /* 0x00000010ff0075a7 */ /* 0x0000a20008000152 */
[----:B------:R-:W-:Y:S05]  /*22130*/  @!P1 BRA `(.L_x_25) ;  /* 0x0000000000049947 */ /* 0x000fea0003800000 */
[----:B------:R-:W-:Y:S01]  /*22140*/  BPT.TRAP 0x1 ;  /* 0x000000040000795c */ /* 0x000fe20000300000 */
.L_x_25:
[----:B--2---:R-:W-:Y:S05]  /*22150*/  @P0 BRA `(.L_x_26) ;  /* 0x0000000000080947 */ /* 0x004fea0003800000 */
[----:B------:R-:W2:Y:S02]  /*22160*/  SYNCS.PHASECHK.TRANS64.TRYWAIT P0, [UR18], R16 ;  /* 0x00000010ff0075a7 */ /* 0x000ea40008000152 */
[----:B--2---:R-:W-:Y:S05]  /*22170*/  @!P0 BRA `(.L_x_27) ;  /* 0x0000083800208947 */ /* 0x004fea0003800000 */
.L_x_26:
        /* <DEDUP_REMOVED lines=64> */
[----:B--2---:R-:W2:Y:S04]  /*22580*/  LDL.LU.64 R108, [R1+0x400] ;  /* 0x00040000016c7983 */ /* 0x004ea80000300a00 */
        /* <DEDUP_REMOVED lines=213> */
[----:B--2---:R-:W2:Y:S04]  /*232e0*/  LDL.LU.64 R24, [R1] ;  /* 0x0000000001187983 */ /* 0x004ea80000300a00 */
        /* <DEDUP_REMOVED lines=319> */
[----:B------:R-:W-:-:S02]  /*246e0*/  UIADD3 UR18, UR12, 0x18100, URZ ;  /* 0x000181000c127890 */ /* 0x000fc4000fffe03f */
[----:B------:R-:W-:Y:S01]  /*246f0*/  UISETP.NE.AND UP0, UPT, UR16, URZ, UPT ;  /* 0x0000003f1000728c */ /* 0x000fe2000bf05270 */
[----:B------:R-:W3:Y:S01]  /*24700*/  LDL.LU.64 R152, [R1+0x4b0] ;  /* 0x0004b00001987983 */ /* 0x000ee20000300a00 */
[----:B------:R-:W-:Y:S02]  /*24710*/  USHF.R.U32.HI UR18, URZ, 0x4, UR18 ;  /* 0x000000043f127899 */ /* 0x000fe40008011612 */
[----:B------:R-:W-:Y:S01]  /*24720*/  USEL UR17, UR17, URZ, !UP0 ;  /* 0x0000003f11117287 */ /* 0x000fe2000c000000 */
[----:B------:R-:W3:Y:S01]  /*24730*/  LDL.LU.64 R154, [R1+0x4b8] ;  /* 0x0004b800019a7983 */ /* 0x000ee20000300a00 */
[----:B------:R-:W-:Y:S02]  /*24740*/  ULOP3.LUT UR18, UR18, 0x3fff, URZ, 0xc0, !UPT ;  /* 0x00003fff12127892 */ /* 0x000fe4000f8ec03f */
[----:B------:R-:W-:Y:S01]  /*24750*/  ULOP3.LUT UR28, UR13, 0x10000, URZ, 0xfc, !UPT ;  /* 0x000100000d1c7892 */ /* 0x000fe2000f8efc3f */
[----:B------:R-:W3:Y:S01]  /*24760*/  LDL.LU.64 R156, [R1+0x4c0] ;  /* 0x0004c000019c7983 */ /* 0x000ee20000300a00 */
[----:B------:R-:W-:-:S02]  /*24770*/  ULOP3.LUT UR18, UR18, 0x10000, URZ, 0xfc, !UPT ;  /* 0x0001000012127892 */ /* 0x000fc4000f8efc3f */
[----:B------:R-:W-:Y:S01]  /*24780*/  UISETP.NE.U32.AND UP0, UPT, UR17, URZ, UPT ;  /* 0x0000003f1100728c */ /* 0x000fe2000bf05070 */
[----:B------:R-:W3:Y:S01]  /*24790*/  LDL.LU.64 R158, [R1+0x4c8] ;  /* 0x0004c800019e7983 */ /* 0x000ee20000300a00 */
[----:B------:R-:W-:Y:S02]  /*247a0*/  UIMAD UR28, UR11, 0xc00, UR28 ;  /* 0x00000c000b1c78a4 */ /* 0x000fe4000f8e021c */
[----:B------:R-:W-:Y:S01]  /*247b0*/  ULEA UR29, UR11, UR18, 0xc ;  /* 0x000000120b1d7291 */ /* 0x000fe2000f8e603f */
[----:B------:R-:W3:Y:S01]  /*247c0*/  LDL.LU.64 R160, [R1+0x4d0] ;  /* 0x0004d00001a07983 */ /* 0x000ee20000300a00 */
[----:B------:R-:W-:Y:S01]  /*247d0*/  UMOV UR17, 0x40000040 ;  /* 0x4000004000117882 */ /* 0x000fe20000000000 */
[----:B------:R-:W-:Y:S02]  /*247e0*/  UMOV UR19, 0x40000040 ;  /* 0x4000004000137882 */ /* 0x000fe40000000000 */
[----:B------:R-:W-:Y:S01]  /*247f0*/  UMOV UR16, UR28 ;  /* 0x0000001c00107c82 */ /* 0x000fe20008000000 */
[----:B------:R-:W3:Y:S01]  /*24800*/  LDL.LU.64 R162, [R1+0x4d8] ;  /* 0x0004d80001a27983 */ /* 0x000ee20000300a00 */
[----:B------:R-:W-:-:S03]  /*24810*/  UMOV UR18, UR29 ;  /* 0x0000001d00127c82 */ /* 0x000fc60008000000 */
        /* <DEDUP_REMOVED lines=36> */
[----:B------:R-:W-:Y:S04]  /*24a60*/  STL [R1+0x1f04], R22 ;  /* 0x001f041601007387 */ /* 0x000fe80000100800 */
[----:B------:R-:W-:Y:S04]  /*24a70*/  STL [R1+0x1f00], R23 ;  /* 0x001f001701007387 */ /* 0x000fe80000100800 */
[----:B------:R-:W-:Y:S04]  /*24a80*/  STL [R1+0x1efc], R20 ;  /* 0x001efc1401007387 */ /* 0x000fe80000100800 */
[----:B------:R-:W-:Y:S04]  /*24a90*/  STL [R1+0x1ef8], R21 ;  /* 0x001ef81501007387 */ /* 0x000fe80000100800 */
[----:B------:R-:W-:Y:S04]  /*24aa0*/  STL [R1+0x1ef4], R18 ;  /* 0x001ef41201007387 */ /* 0x000fe80000100800 */
[----:B------:R-:W-:Y:S04]  /*24ab0*/  STL [R1+0x1ef0], R19 ;  /* 0x001ef01301007387 */ /* 0x000fe80000100800 */
[----:B------:R-:W-:Y:S04]  /*24ac0*/  STL [R1+0x1eec], R17 ;  /* 0x001eec1101007387 */ /* 0x000fe80000100800 */
[----:B-----5:R-:W-:Y:S04]  /*24ad0*/  STL [R1+0x1ee8], R14 ;  /* 0x001ee80e01007387 */ /* 0x020fe80000100800 */
        /* <DEDUP_REMOVED lines=13> */
[----:B------:R-:W-:Y:S01]  /*24bb0*/  STL [R1+0x1eb0], R0 ;  /* 0x001eb00001007387 */ /* 0x000fe20000100800 */
[----:B--2---:R-:W-:-:S06]  /*24bc0*/  WARPGROUP.ARRIVE ;  /* 0x00000000000079c5 */ /* 0x004fcc0000000000 */
[----:B------:R-:W-:Y:S03]  /*24bd0*/  QGMMA.64x256x32.F32.E4M3.E4M3 R24, gdesc[UR16], R24, UP0, gsb0 ;  /* 0x03e00000101879f3 */ /* 0x000fe6000b800818 */
        /* <DEDUP_REMOVED lines=266> */
[----:B--2---:R-:W-:-:S07]  /*25c80*/  WARPGROUP.ARRIVE ;  /* 0x00000000000079c5 */ /* 0x004fce0000000000 */
[----:B------:R-:W-:Y:S03]  /*25c90*/  QGMMA.64x256x32.F32.E4M3.E4M3 R24, gdesc[UR20], R24, UP0, gsb0 ;  /* 0x03e00000141879f3 */ /* 0x000fe6000b800818 */
        /* <DEDUP_REMOVED lines=130> */
[----:B------:R-:W-:Y:S01]  /*264c0*/  UMOV UR17, UR21 ;  /* 0x0000001500117c82 */ /* 0x000fe20008000000 */
        /* <DEDUP_REMOVED lines=89> */
[----:B------:R-:W-:Y:S01]  /*26a60*/  UIADD3 UR16, UR28, 0x800, URZ ;  /* 0x000008001c107890 */ /* 0x000fe2000fffe03f */
[----:B------:R-:W-:-:S02]  /*26a70*/  UMOV UR17, 0x40000040 ;  /* 0x4000004000117882 */ /* 0x000fc40000000000 */
        /* <DEDUP_REMOVED lines=42> */
[----:B---3--:R-:W-:-:S06]  /*26d20*/  WARPGROUP.ARRIVE ;  /* 0x00000000000079c5 */ /* 0x008fcc0000000000 */
[----:B------:R-:W-:Y:S03]  /*26d30*/  QGMMA.64x256x32.F32.E4M3.E4M3 R108, gdesc[UR16], R108, UP0, gsb0 ;  /* 0x03e00000106c79f3 */ /* 0x000fe6000b80086c */
[----:B------:R-:W-:Y:S02]  /*26d40*/  WARPGROUP.DEPBAR.LE gsb0, 0x0 ;  /* 0x00008000000079c5 */ /* 0x000fe40000010000 */
        /* <DEDUP_REMOVED lines=22> */
[----:B0-----:R-:W-:-:S02]  /*26eb0*/  IMAD.MOV.U32 R16, RZ, RZ, R220 ;  /* 0x000000ffff107224 */ /* 0x001fc400078e00dc */
        /* <DEDUP_REMOVED lines=11> */
[----:B------:R-:W-:-:S03]  /*26f70*/  IMAD.MOV.U32 R23, RZ, RZ, R213 ;  /* 0x000000ffff177224 */ /* 0x000fc600078e00d5 */
        /* <DEDUP_REMOVED lines=41> */
[----:B------:R-:W3:Y:S04]  /*27210*/  LDL.LU.64 R234, [R1+0x3050] ;  /* 0x0030500001ea7983 */ /* 0x000ee80000300a00 */
[----:B------:R-:W4:Y:S04]  /*27220*/  LDL.LU.64 R232, [R1+0x3048] ;  /* 0x0030480001e87983 */ /* 0x000f280000300a00 */
        /* <DEDUP_REMOVED lines=64> */
[----:B---3--:R-:W-:Y:S04]  /*27630*/  STL.64 [R1+0x2850], R234 ;  /* 0x002850ea01007387 */ /* 0x008fe80000100a00 */
[----:B----4-:R-:W-:Y:S04]  /*27640*/  STL.64 [R1+0x2848], R232 ;  /* 0x002848e801007387 */ /* 0x010fe80000100a00 */
        /* <DEDUP_REMOVED lines=39> */
[----:B------:R-:W-:Y:S01]  /*278c0*/  STL.64 [R1+0x2708], R152 ;  /* 0x0027089801007387 */ /* 0x000fe20000100a00 */
[----:B------:R-:W-:-:S06]  /*278d0*/  WARPGROUP.ARRIVE ;  /* 0x00000000000079c5 */ /* 0x000fcc0000000000 */
        /* <DEDUP_REMOVED lines=262> */
[----:B------:R-:W3:Y:S01]  /*28940*/  LDL.LU R152, [R1+0x2b0] ;  /* 0x0002b00001987983 */ /* 0x000ee20000300800 */
[----:B------:R-:W-:Y:S01]  /*28950*/  UMOV UR17, 0x40000040 ;  /* 0x4000004000117882 */ /* 0x000fe20000000000 */
[----:B------:R-:W-:Y:S02]  /*28960*/  UMOV UR19, 0x40000040 ;  /* 0x4000004000137882 */ /* 0x000fe40000000000 */
[----:B------:R-:W3:Y:S04]  /*28970*/  LDL.LU R153, [R1+0x2b4] ;  /* 0x0002b40001997983 */ /* 0x000ee80000300800 */
        /* <DEDUP_REMOVED lines=71> */
[----:B------:R-:W3:Y:S01]  /*28df0*/  LDL.LU R225, [R1+0x3d4] ;  /* 0x0003d40001e17983 */ /* 0x000ee20000300800 */
[----:B--2---:R-:W-:-:S03]  /*28e00*/  WARPGROUP.ARRIVE ;  /* 0x00000000000079c5 */ /* 0x004fc60000000000 */
[----:B------:R-:W3:Y:S04]  /*28e10*/  LDL.LU R226, [R1+0x3d8] ;  /* 0x0003d80001e27983 */ /* 0x000ee80000300800 */
[----:B------:R-:W3:Y:S01]  /*28e20*/  LDL.LU R227, [R1+0x3dc] ;  /* 0x0003dc0001e37983 */ /* 0x000ee20000300800 */
[----:B------:R-:W-:Y:S03]  /*28e30*/  QGMMA.64x256x32.F32.E4M3.E4M3 R24, gdesc[UR16], R24, gsb0 ;  /* 0x03e00000101879f3 */ /* 0x000fe60008000818 */
        /* <DEDUP_REMOVED lines=96> */
[----:B------:R-:W-:Y:S01]  /*29440*/  UMOV UR20, UR16 ;  /* 0x0000001000147c82 */ /* 0x000fe20008000000 */
[----:B------:R-:W-:Y:S01]  /*29450*/  UMOV UR21, UR17 ;  /* 0x0000001100157c82 */ /* 0x000fe20008000000 */
[----:B------:R-:W-:Y:S01]  /*29460*/  UMOV UR23, 0x40000040 ;  /* 0x4000004000177882 */ /* 0x000fe20000000000 */
[----:B------:R-:W2:Y:S04]  /*29470*/  LDL.LU.64 R106, [R1+0x2da0] ;  /* 0x002da000016a7983 */ /* 0x000ea80000300a00 */
        /* <DEDUP_REMOVED lines=40> */
[----:B------:R-:W4:Y:S01]  /*29700*/  LDL.LU.64 R24, [R1+0x2c58] ;  /* 0x002c580001187983 */ /* 0x000f220000300a00 */
        /* <DEDUP_REMOVED lines=67> */
[----:B0-----:R-:W4:Y:S04]  /*29b40*/  LDL.LU R108, [R1+0x400] ;  /* 0x00040000016c7983 */ /* 0x001f280000300800 */
[----:B------:R-:W4:Y:S04]  /*29b50*/  LDL.LU R109, [R1+0x404] ;  /* 0x00040400016d7983 */ /* 0x000f280000300800 */
[----:B---3--:R-:W3:Y:S04]  /*29b60*/  LDL.LU R110, [R1+0x408] ;  /* 0x00040800016e7983 */ /* 0x008ee80000300800 */
[----:B------:R-:W3:Y:S04]  /*29b70*/  LDL.LU R111, [R1+0x40c] ;  /* 0x00040c00016f7983 */ /* 0x000ee80000300800 */
[----:B-1----:R-:W3:Y:S04]  /*29b80*/  LDL.LU R112, [R1+0x410] ;  /* 0x0004100001707983 */ /* 0x002ee80000300800 */
[----:B------:R-:W3:Y:S04]  /*29b90*/  LDL.LU R113, [R1+0x414] ;  /* 0x0004140001717983 */ /* 0x000ee80000300800 */
[----:B--2---:R-:W2:Y:S04]  /*29ba0*/  LDL.LU R114, [R1+0x418] ;  /* 0x0004180001727983 */ /* 0x004ea80000300800 */
[----:B------:R-:W2:Y:S04]  /*29bb0*/  LDL.LU R115, [R1+0x41c] ;  /* 0x00041c0001737983 */ /* 0x000ea80000300800 */
[----:B------:R-:W3:Y:S04]  /*29bc0*/  LDL.LU R116, [R1+0x420] ;  /* 0x0004200001747983 */ /* 0x000ee80000300800 */
[----:B------:R-:W3:Y:S04]  /*29bd0*/  LDL.LU R117, [R1+0x424] ;  /* 0x0004240001757983 */ /* 0x000ee80000300800 */
[----:B------:R-:W2:Y:S04]  /*29be0*/  LDL.LU R118, [R1+0x428] ;  /* 0x0004280001767983 */ /* 0x000ea80000300800 */
        /* <DEDUP_REMOVED lines=289> */
[----:B0-----:R-:W2:Y:S04]  /*2ae00*/  LDL.LU.64 R24, [R1] ;  /* 0x0000000001187983 */ /* 0x001ea80000300a00 */
        /* <DEDUP_REMOVED lines=148> */
[----:B------:R-:W-:Y:S01]  /*2b750*/  IMAD.MOV.U32 R213, RZ, RZ, R23 ;  /* 0x000000ffffd57224 */ /* 0x000fe200078e0017 */
        /* <DEDUP_REMOVED lines=608> */
[----:B------:R-:W-:Y:S01]  /*2dd60*/  STL.64 [R1+0x2650], R106 ;  /* 0x0026506a01007387 */ /* 0x000fe20000100a00 */
[----:B------:R-:W-:Y:S01]  /*2dd70*/  UMOV UR17, 0x40000040 ;  /* 0x4000004000117882 */ /* 0x000fe20000000000 */
[----:B------:R-:W-:Y:S02]  /*2dd80*/  UMOV UR19, 0x40000040 ;  /* 0x4000004000137882 */ /* 0x000fe40000000000 */
        /* <DEDUP_REMOVED lines=41> */
[----:B0-----:R-:W3:Y:S04]  /*2e020*/  LDL.LU R76, [R1+0x200] ;  /* 0x00020000014c7983 */ /* 0x001ee80000300800 */
[----:B------:R-:W3:Y:S01]  /*2e030*/  LDL.LU R77, [R1+0x204] ;  /* 0x00020400014d7983 */ /* 0x000ee20000300800 */
        /* <DEDUP_REMOVED lines=97> */
[----:B0-----:R-:W3:Y:S04]  /*2e650*/  LDL.LU R108, [R1+0x280] ;  /* 0x00028000016c7983 */ /* 0x001ee80000300800 */
[----:B------:R-:W3:Y:S04]  /*2e660*/  LDL.LU R109, [R1+0x284] ;  /* 0x00028400016d7983 */ /* 0x000ee80000300800 */
[----:B-1----:R-:W3:Y:S04]  /*2e670*/  LDL.LU R110, [R1+0x288] ;  /* 0x00028800016e7983 */ /* 0x002ee80000300800 */
[----:B------:R-:W3:Y:S04]  /*2e680*/  LDL.LU R111, [R1+0x28c] ;  /* 0x00028c00016f7983 */ /* 0x000ee80000300800 */
[----:B--2---:R-:W2:Y:S04]  /*2e690*/  LDL.LU R112, [R1+0x290] ;  /* 0x0002900001707983 */ /* 0x004ea80000300800 */
[----:B------:R-:W2:Y:S04]  /*2e6a0*/  LDL.LU R113, [R1+0x294] ;  /* 0x0002940001717983 */ /* 0x000ea80000300800 */
[----:B----4-:R-:W2:Y:S04]  /*2e6b0*/  LDL.LU R114, [R1+0x298] ;  /* 0x0002980001727983 */ /* 0x010ea80000300800 */
        /* <DEDUP_REMOVED lines=25> */
[----:B---3--:R-:W2:Y:S04]  /*2e850*/  LDL.LU R140, [R1+0x300] ;  /* 0x00030000018c7983 */ /* 0x008ea80000300800 */
        /* <DEDUP_REMOVED lines=63> */
[----:B------:R-:W-:Y:S01]  /*2ec50*/  UIADD3 UR22, UR29, 0x804, URZ ;  /* 0x000008041d167890 */ /* 0x000fe2000fffe03f */
[----:B------:R-:W-:Y:S01]  /*2ec60*/  UMOV UR20, UR16 ;  /* 0x0000001000147c82 */ /* 0x000fe20008000000 */
[----:B------:R-:W-:Y:S01]  /*2ec70*/  UMOV UR21, UR17 ;  /* 0x0000001100157c82 */ /* 0x000fe20008000000 */
[----:B------:R-:W-:Y:S01]  /*2ec80*/  UMOV UR23, 0x40000040 ;  /* 0x4000004000177882 */ /* 0x000fe20000000000 */
[----:B------:R-:W3:Y:S04]  /*2ec90*/  LDL.LU R206, [R1+0x54] ;  /* 0x0000540001ce7983 */ /* 0x000ee80000300800 */
        /* <DEDUP_REMOVED lines=158> */
[----:B------:R-:W-:-:S03]  /*2f680*/  IMAD.MOV.U32 R152, RZ, RZ, R206 ;  /* 0x000000ffff987224 */ /* 0x000fc600078e00ce */
        /* <DEDUP_REMOVED lines=58> */
[----:B------:R-:W4:Y:S04]  /*2fa30*/  LDL.LU R231, [R1+0x190] ;  /* 0x0001900001e77983 */ /* 0x000f280000300800 */
[----:B------:R-:W4:Y:S04]  /*2fa40*/  LDL.LU R232, [R1+0x194] ;  /* 0x0001940001e87983 */ /* 0x000f280000300800 */
[----:B------:R-:W4:Y:S04]  /*2fa50*/  LDL.LU R233, [R1+0x198] ;  /* 0x0001980001e97983 */ /* 0x000f280000300800 */
[----:B------:R-:W4:Y:S04]  /*2fa60*/  LDL.LU R234, [R1+0x19c] ;  /* 0x00019c0001ea7983 */ /* 0x000f280000300800 */
[----:B------:R-:W4:Y:S04]  /*2fa70*/  LDL.LU R235, [R1+0x1a0] ;  /* 0x0001a00001eb7983 */ /* 0x000f280000300800 */
        /* <DEDUP_REMOVED lines=214> */
[----:B0-----:R-:W2:Y:S04]  /*307e0*/  LDL.LU R24, [R1] ;  /* 0x0000000001187983 */ /* 0x001ea80000300800 */
        /* <DEDUP_REMOVED lines=22> */
[----:B------:R-:W-:Y:S01]  /*30950*/  IMAD.MOV.U32 R47, RZ, RZ, R154 ;  /* 0x000000ffff2f7224 */ /* 0x000fe200078e009a */
[----:B------:R-:W-:Y:S01]  /*30960*/  UIADD3 UR20, UR28, 0x404, URZ ;  /* 0x000004041c147890 */ /* 0x000fe2000fffe03f */
[----:B------:R-:W-:Y:S01]  /*30970*/  IMAD.MOV.U32 R48, RZ, RZ, R155 ;  /* 0x000000ffff307224 */ /* 0x000fe200078e009b */
[----:B------:R-:W-:Y:S01]  /*30980*/  UMOV UR21, 0x40000040 ;  /* 0x4000004000157882 */ /* 0x000fe20000000000 */
        /* <DEDUP_REMOVED lines=144> */
[----:B------:R-:W-:-:S06]  /*31290*/  IMAD.MOV.U32 R151, RZ, RZ, R0 ;  /* 0x000000ffff977224 */ /* 0x000fcc00078e0000 */
        /* <DEDUP_REMOVED lines=186> */
[----:B------:R-:W-:Y:S01]  /*31e40*/  STL.64 [R1+0x7d8], R142 ;  /* 0x0007d88e01007387 */ /* 0x000fe20000100a00 */
[----:B------:R-:W-:-:S03]  /*31e50*/  IMAD.MOV.U32 R16, RZ, RZ, R151 ;  /* 0x000000ffff107224 */ /* 0x000fc600078e0097 */
[----:B------:R-:W-:Y:S04]  /*31e60*/  STL.64 [R1+0x7e0], R144 ;  /* 0x0007e09001007387 */ /* 0x000fe80000100a00 */
[----:B------:R-:W-:Y:S04]  /*31e70*/  STL.64 [R1+0x7e8], R146 ;  /* 0x0007e89201007387 */ /* 0x000fe80000100a00 */
[----:B------:R-:W-:Y:S04]  /*31e80*/  STL.64 [R1+0x7f0], R148 ;  /* 0x0007f09401007387 */ /* 0x000fe80000100a00 */
[----:B------:R0:W-:Y:S01]  /*31e90*/  STL [R1+0x7f8], R150 ;  /* 0x0007f89601007387 */ /* 0x0001e20000100800 */
[----:B------:R-:W-:-:S03]  /*31ea0*/  IMAD.MOV.U32 R4, RZ, RZ, R130 ;  /* 0x000000ffff047224 */ /* 0x000fc600078e0082 */
[----:B0-----:R-:W3:Y:S04]  /*31eb0*/  LDL.LU.64 R150, [R1+0x2300] ;  /* 0x0023000001967983 */ /* 0x001ee80000300a00 */
[----:B------:R-:W3:Y:S04]  /*31ec0*/  LDL.LU.64 R148, [R1+0x22f8] ;  /* 0x0022f80001947983 */ /* 0x000ee80000300a00 */
[----:B------:R-:W3:Y:S04]  /*31ed0*/  LDL.LU.64 R146, [R1+0x22f0] ;  /* 0x0022f00001927983 */ /* 0x000ee80000300a00 */
[----:B------:R-:W3:Y:S04]  /*31ee0*/  LDL.LU.64 R144, [R1+0x22e8] ;  /* 0x0022e80001907983 */ /* 0x000ee80000300a00 */
[----:B------:R-:W3:Y:S04]  /*31ef0*/  LDL.LU.64 R142, [R1+0x22e0] ;  /* 0x0022e000018e7983 */ /* 0x000ee80000300a00 */
[----:B------:R-:W3:Y:S01]  /*31f00*/  LDL.LU.64 R140, [R1+0x22d8] ;  /* 0x0022d800018c7983 */ /* 0x000ee20000300a00 */
[----:B------:R-:W-:-:S03]  /*31f10*/  IMAD.MOV.U32 R5, RZ, RZ, R131 ;  /* 0x000000ffff057224 */ /* 0x000fc600078e0083 */
        /* <DEDUP_REMOVED lines=144> */
[----:B------:R-:W-:Y:S04]  /*32820*/  STL.64 [R1+0x5e8], R230 ;  /* 0x0005e8e601007387 */ /* 0x000fe80000100a00 */
[----:B------:R0:W-:Y:S04]  /*32830*/  STL [R1+0x5f0], R232 ;  /* 0x0005f0e801007387 */ /* 0x0001e80000100800 */
[----:B------:R-:W3:Y:S04]  /*32840*/  LDL.LU.64 R234, [R1+0x2100] ;  /* 0x0021000001ea7983 */ /* 0x000ee80000300a00 */
[----:B0-----:R-:W4:Y:S04]  /*32850*/  LDL.LU.64 R232, [R1+0x20f8] ;  /* 0x0020f80001e87983 */ /* 0x001f280000300a00 */
        /* <DEDUP_REMOVED lines=89> */
[----:B------:R-:W-:Y:S01]  /*32df0*/  QGMMA.64x256x32.F32.E4M3.E4M3 R24, gdesc[UR16], R24, gsb0 ;  /* 0x03e00000101879f3 */ /* 0x000fe20008000818 */
        /* <DEDUP_REMOVED lines=237> */
[----:B------:R-:W4:Y:S01]  /*33cd0*/  LDL.LU R112, [R1+0x760] ;  /* 0x0007600001707983 */ /* 0x000f220000300800 */
[----:B------:R-:W-:-:S02]  /*33ce0*/  IMAD.MOV.U32 R113, RZ, RZ, R22 ;  /* 0x000000ffff717224 */ /* 0x000fc400078e0016 */
[----:B------:R-:W-:Y:S01]  /*33cf0*/  IMAD.MOV.U32 R114, RZ, RZ, R23 ;  /* 0x000000ffff727224 */ /* 0x000fe200078e0017 */
[----:B------:R-:W2:Y:S01]  /*33d00*/  LDL.LU R22, [R1+0x1f04] ;  /* 0x001f040001167983 */ /* 0x000ea20000300800 */
[----:B------:R-:W-:Y:S02]  /*33d10*/  IMAD.MOV.U32 R115, RZ, RZ, R20 ;  /* 0x000000ffff737224 */ /* 0x000fe400078e0014 */
[----:B------:R-:W-:Y:S01]  /*33d20*/  IMAD.MOV.U32 R116, RZ, RZ, R21 ;  /* 0x000000ffff747224 */ /* 0x000fe200078e0015 */
[----:B------:R-:W2:Y:S01]  /*33d30*/  LDL.LU R23, [R1+0x1f00] ;  /* 0x001f000001177983 */ /* 0x000ea20000300800 */
[----:B------:R-:W-:-:S03]  /*33d40*/  IMAD.MOV.U32 R117, RZ, RZ, R18 ;  /* 0x000000ffff757224 */ /* 0x000fc600078e0012 */
        /* <DEDUP_REMOVED lines=28> */
[----:B------:R-:W2:Y:S04]  /*33f10*/  LDL.LU R7, [R1+0x1ec4] ;  /* 0x001ec40001077983 */ /* 0x000ea80000300800 */
[----:B------:R-:W2:Y:S04]  /*33f20*/  LDL.LU R4, [R1+0x1ec0] ;  /* 0x001ec00001047983 */ /* 0x000ea80000300800 */
[----:B------:R-:W2:Y:S04]  /*33f30*/  LDL.LU R5, [R1+0x1ebc] ;  /* 0x001ebc0001057983 */ /* 0x000ea80000300800 */
        /* <DEDUP_REMOVED lines=64> */
[----:B------:R0:W-:Y:S04]  /*34340*/  STL.64 [R1+0x18b0], R4 ;  /* 0x0018b00401007387 */ /* 0x0001e80000100a00 */
        /* <DEDUP_REMOVED lines=19> */
[----:B0-----:R-:W3:Y:S04]  /*34480*/  LDL.LU.64 R4, [R1] ;  /* 0x0000000001047983 */ /* 0x001ee80000300a00 */
        /* <DEDUP_REMOVED lines=537> */
[----:B------:R0:W5:Y:S04]  /*36620*/  LDL.LU R3, [R1+0x1eb8] ;  /* 0x001eb80001037983 */ /* 0x0001680000300800 */
[----:B------:R0:W5:Y:S04]  /*36630*/  LDL.LU R2, [R1+0x1eb4] ;  /* 0x001eb40001027983 */ /* 0x0001680000300800 */
[----:B------:R0:W5:Y:S01]  /*36640*/  LDL.LU R0, [R1+0x1eb0] ;  /* 0x001eb00001007983 */ /* 0x0001620000300800 */
        /* <DEDUP_REMOVED lines=264> */
[----:B------:R-:W-:Y:S01]  /*376d0*/  UIADD3 UR20, UR28, 0x406, URZ ;  /* 0x000004061c147890 */ /* 0x000fe2000fffe03f */
[----:B------:R-:W-:Y:S01]  /*376e0*/  UMOV UR21, 0x40000040 ;  /* 0x4000004000157882 */ /* 0x000fe20000000000 */
[----:B----4-:R-:W-:-:S07]  /*376f0*/  WARPGROUP.ARRIVE ;  /* 0x00000000000079c5 */ /* 0x010fce0000000000 */
        /* <DEDUP_REMOVED lines=62> */
[----:B-1----:R-:W-:-:S03]  /*37ae0*/  IMAD.MOV.U32 R16, RZ, RZ, R131 ;  /* 0x000000ffff107224 */ /* 0x002fc600078e0083 */
        /* <DEDUP_REMOVED lines=60> */
[----:B------:R0:W5:Y:S04]  /*37eb0*/  LDL.LU.64 R22, [R1+0x18f8] ;  /* 0x0018f80001167983 */ /* 0x0001680000300a00 */
[----:B------:R0:W5:Y:S04]  /*37ec0*/  LDL.LU.64 R20, [R1+0x18f0] ;  /* 0x0018f00001147983 */ /* 0x0001680000300a00 */
[----:B------:R0:W5:Y:S04]  /*37ed0*/  LDL.LU.64 R18, [R1+0x18e8] ;  /* 0x0018e80001127983 */ /* 0x0001680000300a00 */
[----:B------:R0:W5:Y:S04]  /*37ee0*/  LDL.LU R17, [R1+0x18e0] ;  /* 0x0018e00001117983 */ /* 0x0001680000300800 */
[----:B------:R0:W5:Y:S04]  /*37ef0*/  LDL.LU.64 R14, [R1+0x18d8] ;  /* 0x0018d800010e7983 */ /* 0x0001680000300a00 */
[----:B------:R0:W5:Y:S04]  /*37f00*/  LDL.LU.64 R12, [R1+0x18d0] ;  /* 0x0018d000010c7983 */ /* 0x0001680000300a00 */
[----:B------:R0:W5:Y:S04]  /*37f10*/  LDL.LU.64 R10, [R1+0x18c8] ;  /* 0x0018c800010a7983 */ /* 0x0001680000300a00 */
[----:B------:R0:W5:Y:S04]  /*37f20*/  LDL.LU.64 R8, [R1+0x18c0] ;  /* 0x0018c00001087983 */ /* 0x0001680000300a00 */
[----:B------:R0:W5:Y:S04]  /*37f30*/  LDL.LU.64 R6, [R1+0x18b8] ;  /* 0x0018b80001067983 */ /* 0x0001680000300a00 */
[----:B------:R0:W5:Y:S01]  /*37f40*/  LDL.LU.64 R4, [R1+0x18b0] ;  /* 0x0018b00001047983 */ /* 0x0001620000300a00 */
        /* <DEDUP_REMOVED lines=200> */
[----:B-1----:R0:W5:Y:S04]  /*38bd0*/  LDL.LU.64 R234, [R1+0x16a8] ;  /* 0x0016a80001ea7983 */ /* 0x0021680000300a00 */
[----:B------:R0:W5:Y:S04]  /*38be0*/  LDL.LU.64 R232, [R1+0x16a0] ;  /* 0x0016a00001e87983 */ /* 0x0001680000300a00 */
        /* <DEDUP_REMOVED lines=64> */
[----:B------:R-:W-:-:S04]  /*38ff0*/  UIADD3 UR6, UR6, 0x4, URZ ;  /* 0x0000000406067890 */ /* 0x000fc8000fffe03f */
[----:B------:R-:W-:Y:S01]  /*39000*/  UISETP.NE.AND UP0, UPT, UR6, UR10, UPT ;  /* 0x0000000a0600728c */ /* 0x000fe2000bf05270 */
[----:B--2---:R-:W-:-:S06]  /*39010*/  WARPGROUP.ARRIVE ;  /* 0x00000000000079c5 */ /* 0x004fcc0000000000 */
[----:B------:R-:W-:Y:S01]  /*39020*/  QGMMA.64x256x32.F32.E4M3.E4M3 R24, gdesc[UR16], R24, gsb0 ;  /* 0x03e00000101879f3 */ /* 0x000fe20008000818 */
[----:B------:R-:W-:-:S06]  /*39030*/  USEL UR16, URZ, 0x1, UP0 ;  /* 0x000000013f107887 */ /* 0x000fcc0008000000 */
[----:B------:R-:W-:Y:S01]  /*39040*/  ISETP.NE.AND P0, PT, RZ, UR16, PT ;  /* 0x00000010ff007c0c */ /* 0x000fe2000bf05270 */
[----:B------:R-:W-:-:S12]  /*39050*/  WARPGROUP.DEPBAR.LE gsb0, 0x0 ;  /* 0x00008000000079c5 */ /* 0x000fd80000010000 */
[----:B0-----:R-:W-:Y:S05]  /*39060*/  @!P0 BRA `(.L_x_28) ;  /* 0x000000bc00c08947 */ /* 0x001fea0003800000 */
[----:B-----5:R0:W-:Y:S04]  /*39070*/  STL [R1+0x16fc], R231 ;  /* 0x0016fce701007387 */ /* 0x0201e80000100800 */
[----:B0-----:R-:W2:Y:S04]  /*39080*/  LDL R231, [R1+0x800] ;  /* 0x0008000001e77983 */ /* 0x001ea80000100800 */
[----:B------:R0:W-:Y:S04]  /*39090*/  STL [R1+0x16f8], R232 ;  /* 0x0016f8e801007387 */ /* 0x0001e80000100800 */
[----:B0-----:R-:W3:Y:S04]  /*390a0*/  LDL R232, [R1+0x804] ;  /* 0x0008040001e87983 */ /* 0x001ee80000100800 */
        /* <DEDUP_REMOVED lines=171> */
[----:B0-----:R-:W4:Y:S04]  /*39b60*/  LDL.LU R105, [R1+0xa6c] ;  /* 0x000a6c0001697983 */ /* 0x001f280000300800 */
        /* <DEDUP_REMOVED lines=111> */
[----:B0-----:R-:W4:Y:S04]  /*3a260*/  LDL R6, [R1+0x970] ;  /* 0x0009700001067983 */ /* 0x001f280000100800 */
[----:B------:R0:W-:Y:S01]  /*3a270*/  STL [R1+0x14bc], R5 ;  /* 0x0014bc0501007387 */ /* 0x0001e20000100800 */
[----:B--2---:R-:W-:-:S03]  /*3a280*/  FADD R17, R231, R17 ;  /* 0x00000011e7117221 */ /* 0x004fc60000000000 */
[----:B0-----:R-:W2:Y:S04]  /*3a290*/  LDL R5, [R1+0x96c] ;  /* 0x00096c0001057983 */ /* 0x001ea80000100800 */
[----:B------:R0:W-:Y:S04]  /*3a2a0*/  STL [R1+0x14b8], R4 ;  /* 0x0014b80401007387 */ /* 0x0001e80000100800 */
[----:B0-----:R-:W2:Y:S04]  /*3a2b0*/  LDL R4, [R1+0x968] ;  /* 0x0009680001047983 */ /* 0x001ea80000100800 */
[----:B------:R0:W-:Y:S04]  /*3a2c0*/  STL [R1+0x14b4], R3 ;  /* 0x0014b40301007387 */ /* 0x0001e80000100800 */
[----:B0-----:R-:W2:Y:S04]  /*3a2d0*/  LDL R3, [R1+0x964] ;  /* 0x0009640001037983 */ /* 0x001ea80000100800 */
[----:B------:R0:W-:Y:S04]  /*3a2e0*/  STL [R1+0x14b0], R2 ;  /* 0x0014b00201007387 */ /* 0x0001e80000100800 */
[----:B0-----:R-:W2:Y:S04]  /*3a2f0*/  LDL R2, [R1+0x960] ;  /* 0x0009600001027983 */ /* 0x001ea80000100800 */
[----:B------:R0:W-:Y:S04]  /*3a300*/  STL [R1+0x14ac], R0 ;  /* 0x0014ac0001007387 */ /* 0x0001e80000100800 */
[----:B0-----:R-:W2:Y:S04]  /*3a310*/  LDL R0, [R1+0x95c] ;  /* 0x00095c0001007983 */ /* 0x001ea80000100800 */
[----:B------:R-:W2:Y:S01]  /*3a320*/  LDL.LU R231, [R1+0x16fc] ;  /* 0x0016fc0001e77983 */ /* 0x000ea20000300800 */
[----:B---3--:R-:W-:-:S01]  /*3a330*/  FADD R18, R232, R18 ;  /* 0x00000012e8127221 */ /* 0x008fc20000000000 */
[----:B----4-:R-:W-:Y:S01]  /*3a340*/  FADD R19, R233, R19 ;  /* 0x00000013e9137221 */ /* 0x010fe20000000000 */
[----:B------:R-:W-:-:S01]  /*3a350*/  FADD R20, R234, R20 ;  /* 0x00000014ea147221 */ /* 0x000fc20000000000 */
[----:B------:R-:W3:Y:S01]  /*3a360*/  LDL.LU R232, [R1+0x16f8] ;  /* 0x0016f80001e87983 */ /* 0x000ee20000300800 */
[----:B------:R-:W-:-:S03]  /*3a370*/  FADD R21, R235, R21 ;  /* 0x00000015eb157221 */ /* 0x000fc60000000000 */
[----:B------:R-:W4:Y:S04]  /*3a380*/  LDL.LU R233, [R1+0x16f4] ;  /* 0x0016f40001e97983 */ /* 0x000f280000300800 */
[----:B------:R-:W3:Y:S04]  /*3a390*/  LDL.LU R234, [R1+0x16f0] ;  /* 0x0016f00001ea7983 */ /* 0x000ee80000300800 */
[----:B------:R-:W4:Y:S01]  /*3a3a0*/  LDL.LU R235, [R1+0x16ec] ;  /* 0x0016ec0001eb7983 */ /* 0x000f220000300800 */
[----:B------:R-:W-:-:S01]  /*3a3b0*/  FADD R22, R16, R22 ;  /* 0x0000001610167221 */ /* 0x000fc20000000000 */
[----:B------:R-:W-:Y:S01]  /*3a3c0*/  FADD R23, R24, R23 ;  /* 0x0000001718177221 */ /* 0x000fe20000000000 */
[----:B------:R-:W-:-:S01]  /*3a3d0*/  FADD R152, R25, R152 ;  /* 0x0000009819987221 */ /* 0x000fc20000000000 */
[----:B------:R-:W3:Y:S01]  /*3a3e0*/  LDL.LU R16, [R1+0x16e8] ;  /* 0x0016e80001107983 */ /* 0x000ee20000300800 */
[----:B------:R-:W-:-:S01]  /*3a3f0*/  FADD R153, R26, R153 ;  /* 0x000000991a997221 */ /* 0x000fc20000000000 */
[----:B------:R-:W-:-:S02]  /*3a400*/  FADD R154, R27, R154 ;  /* 0x0000009a1b9a7221 */ /* 0x000fc40000000000 */
[----:B------:R-:W3:Y:S01]  /*3a410*/  LDL.LU R24, [R1+0x16e4] ;  /* 0x0016e40001187983 */ /* 0x000ee20000300800 */
[----:B------:R-:W-:-:S03]  /*3a420*/  FADD R155, R28, R155 ;  /* 0x0000009b1c9b7221 */ /* 0x000fc60000000000 */
        /* <DEDUP_REMOVED lines=145> */
[----:B------:R-:W-:-:S01]  /*3ad40*/  FADD R228, R101, R228 ;  /* 0x000000e465e47221 */ /* 0x000fc20000000000 */
[----:B------:R-:W-:Y:S02]  /*3ad50*/  FADD R8, R7, R8 ;  /* 0x0000000807087221 */ /* 0x000fe40000000000 */
[----:B------:R-:W3:Y:S01]  /*3ad60*/  LDL.LU R98, [R1+0x15bc] ;  /* 0x0015bc0001627983 */ /* 0x000ee20000300800 */
[----:B------:R-:W-:-:S01]  /*3ad70*/  FADD R229, R102, R229 ;  /* 0x000000e566e57221 */ /* 0x000fc20000000000 */
[----:B------:R-:W-:Y:S02]  /*3ad80*/  FADD R10, R9, R10 ;  /* 0x0000000a090a7221 */ /* 0x000fe40000000000 */
[----:B------:R-:W3:Y:S01]  /*3ad90*/  LDL.LU R99, [R1+0x15b8] ;  /* 0x0015b80001637983 */ /* 0x000ee20000300800 */
[----:B------:R-:W-:-:S01]  /*3ada0*/  FADD R230, R103, R230 ;  /* 0x000000e667e67221 */ /* 0x000fc20000000000 */
[----:B------:R-:W-:-:S02]  /*3adb0*/  FADD R12, R11, R12 ;  /* 0x0000000c0b0c7221 */ /* 0x000fc40000000000 */
[----:B------:R-:W3:Y:S01]  /*3adc0*/  LDL.LU R100, [R1+0x15b4] ;  /* 0x0015b40001647983 */ /* 0x000ee20000300800 */
[----:B--2---:R-:W-:-:S01]  /*3add0*/  FADD R231, R104, R231 ;  /* 0x000000e768e77221 */ /* 0x004fc20000000000 */
[----:B------:R-:W-:Y:S02]  /*3ade0*/  FADD R14, R13, R14 ;  /* 0x0000000e0d0e7221 */ /* 0x000fe40000000000 */
[----:B------:R-:W2:Y:S01]  /*3adf0*/  LDL.LU R101, [R1+0x15b0] ;  /* 0x0015b00001657983 */ /* 0x000ea20000300800 */
[----:B------:R-:W-:-:S03]  /*3ae00*/  FADD R151, R15, R151 ;  /* 0x000000970f977221 */ /* 0x000fc60000000000 */
[----:B------:R-:W2:Y:S01]  /*3ae10*/  LDL.LU R102, [R1+0x15ac] ;  /* 0x0015ac0001667983 */ /* 0x000ea20000300800 */
[----:B------:R-:W-:-:S03]  /*3ae20*/  FADD R149, R150, R149 ;  /* 0x0000009596957221 */ /* 0x000fc60000000000 */
[----:B------:R-:W2:Y:S01]  /*3ae30*/  LDL.LU R103, [R1+0x15a8] ;  /* 0x0015a80001677983 */ /* 0x000ea20000300800 */
[----:B------:R-:W-:-:S03]  /*3ae40*/  FADD R147, R148, R147 ;  /* 0x0000009394937221 */ /* 0x000fc60000000000 */
[----:B------:R-:W2:Y:S01]  /*3ae50*/  LDL.LU R104, [R1+0x15a4] ;  /* 0x0015a40001687983 */ /* 0x000ea20000300800 */
[----:B------:R-:W-:-:S01]  /*3ae60*/  FADD R145, R146, R145 ;  /* 0x0000009192917221 */ /* 0x000fc20000000000 */
[----:B------:R-:W-:Y:S01]  /*3ae70*/  FADD R143, R144, R143 ;  /* 0x0000008f908f7221 */ /* 0x000fe20000000000 */
[----:B------:R-:W-:-:S01]  /*3ae80*/  FADD R141, R142, R141 ;  /* 0x0000008d8e8d7221 */ /* 0x000fc20000000000 */
[----:B------:R-:W-:Y:S01]  /*3ae90*/  STL [R1+0xa00], R8 ;  /* 0x000a000801007387 */ /* 0x000fe20000100800 */
        /* <DEDUP_REMOVED lines=15> */
[----:B------:R0:W-:Y:S01]  /*3af90*/  STL [R1+0xa10], R151 ;  /* 0x000a109701007387 */ /* 0x0001e20000100800 */
        /* <DEDUP_REMOVED lines=10> */
[----:B----4-:R-:W-:-:S01]  /*3b040*/  FADD R235, R4, R235 ;  /* 0x000000eb04eb7221 */ /* 0x010fc20000000000 */
[----:B------:R4:W-:Y:S01]  /*3b050*/  STL [R1+0xa1c], R145 ;  /* 0x000a1c9101007387 */ /* 0x0009e20000100800 */
[----:B---3--:R-:W-:-:S01]  /*3b060*/  FADD R234, R3, R234 ;  /* 0x000000ea03ea7221 */ /* 0x008fc20000000000 */
[----:B------:R-:W-:Y:S01]  /*3b070*/  FADD R233, R2, R233 ;  /* 0x000000e902e97221 */ /* 0x000fe20000000000 */
[----:B------:R-:W-:-:S01]  /*3b080*/  FADD R232, R0, R232 ;  /* 0x000000e800e87221 */ /* 0x000fc20000000000 */
[----:B------:R3:W-:Y:S04]  /*3b090*/  STL [R1+0xa20], R143 ;  /* 0x000a208f01007387 */ /* 0x0007e80000100800 */
        /* <DEDUP_REMOVED lines=16> */
[----:B0-----:R-:W2:Y:S04]  /*3b1a0*/  LDL R151, [R1+0x9e4] ;  /* 0x0009e40001977983 */ /* 0x001ea80000100800 */
[----:B------:R0:W-:Y:S04]  /*3b1b0*/  STL [R1+0xa64], R109 ;  /* 0x000a646d01007387 */ /* 0x0001e80000100800 */
[----:B------:R-:W2:Y:S04]  /*3b1c0*/  LDL.LU R150, [R1+0xa70] ;  /* 0x000a700001967983 */ /* 0x000ea80000300800 */
[----:B------:R0:W-:Y:S04]  /*3b1d0*/  STL [R1+0xa68], R107 ;  /* 0x000a686b01007387 */ /* 0x0001e80000100800 */
[----:B-1----:R-:W2:Y:S04]  /*3b1e0*/  LDL R149, [R1+0x9e8] ;  /* 0x0009e80001957983 */ /* 0x002ea80000100800 */
[----:B------:R1:W-:Y:S04]  /*3b1f0*/  STL [R1+0xa6c], R105 ;  /* 0x000a6c6901007387 */ /* 0x0003e80000100800 */
[----:B------:R-:W2:Y:S04]  /*3b200*/  LDL.LU R148, [R1+0xa74] ;  /* 0x000a740001947983 */ /* 0x000ea80000300800 */
[----:B------:R-:W2:Y:S04]  /*3b210*/  LDL R147, [R1+0x9ec] ;  /* 0x0009ec0001937983 */ /* 0x000ea80000100800 */
[----:B------:R-:W2:Y:S04]  /*3b220*/  LDL.LU R146, [R1+0xa78] ;  /* 0x000a780001927983 */ /* 0x000ea80000300800 */
[----:B----4-:R-:W4:Y:S04]  /*3b230*/  LDL R145, [R1+0x9f0] ;  /* 0x0009f00001917983 */ /* 0x010f280000100800 */
[----:B------:R-:W4:Y:S04]  /*3b240*/  LDL.LU R144, [R1+0xa7c] ;  /* 0x000a7c0001907983 */ /* 0x000f280000300800 */
[----:B---3--:R-:W3:Y:S04]  /*3b250*/  LDL R143, [R1+0x9f4] ;  /* 0x0009f400018f7983 */ /* 0x008ee80000100800 */
[----:B------:R-:W3:Y:S04]  /*3b260*/  LDL.LU R142, [R1+0xa80] ;  /* 0x000a8000018e7983 */ /* 0x000ee80000300800 */
[----:B------:R-:W3:Y:S04]  /*3b270*/  LDL R141, [R1+0x9f8] ;  /* 0x0009f800018d7983 */ /* 0x000ee80000100800 */
        /* <DEDUP_REMOVED lines=41> */
[----:B0-----:R-:W3:Y:S04]  /*3b510*/  LDL R109, [R1+0x64c] ;  /* 0x00064c00016d7983 */ /* 0x001ee80000100800 */
[----:B------:R-:W3:Y:S04]  /*3b520*/  LDL.LU R5, [R1+0xad8] ;  /* 0x000ad80001057983 */ /* 0x000ee80000300800 */
[----:B------:R-:W3:Y:S04]  /*3b530*/  LDL R108, [R1+0x650] ;  /* 0x00065000016c7983 */ /* 0x000ee80000100800 */
[----:B------:R-:W3:Y:S04]  /*3b540*/  LDL.LU R4, [R1+0xadc] ;  /* 0x000adc0001047983 */ /* 0x000ee80000300800 */
[----:B------:R-:W3:Y:S04]  /*3b550*/  LDL R107, [R1+0x654] ;  /* 0x00065400016b7983 */ /* 0x000ee80000100800 */
[----:B------:R-:W3:Y:S04]  /*3b560*/  LDL.LU R3, [R1+0xae0] ;  /* 0x000ae00001037983 */ /* 0x000ee80000300800 */
[----:B------:R-:W3:Y:S04]  /*3b570*/  LDL R106, [R1+0x658] ;  /* 0x00065800016a7983 */ /* 0x000ee80000100800 */
[----:B------:R-:W3:Y:S04]  /*3b580*/  LDL.LU R2, [R1+0xae4] ;  /* 0x000ae40001027983 */ /* 0x000ee80000300800 */
[----:B-1----:R-:W3:Y:S04]  /*3b590*/  LDL R105, [R1+0x65c] ;  /* 0x00065c0001697983 */ /* 0x002ee80000100800 */
[----:B------:R-:W3:Y:S01]  /*3b5a0*/  LDL.LU R0, [R1+0xae8] ;  /* 0x000ae80001007983 */ /* 0x000ee20000300800 */
[----:B--2---:R-:W-:-:S05]  /*3b5b0*/  FADD R150, R151, R150 ;  /* 0x0000009697967221 */ /* 0x004fca0000000000 */
[----:B------:R0:W-:Y:S01]  /*3b5c0*/  STL [R1+0xa70], R150 ;  /* 0x000a709601007387 */ /* 0x0001e20000100800 */
[----:B------:R-:W-:-:S05]  /*3b5d0*/  FADD R148, R149, R148 ;  /* 0x0000009495947221 */ /* 0x000fca0000000000 */
[----:B------:R1:W-:Y:S01]  /*3b5e0*/  STL [R1+0xa74], R148 ;  /* 0x000a749401007387 */ /* 0x0003e20000100800 */
[----:B------:R-:W-:-:S05]  /*3b5f0*/  FADD R146, R147, R146 ;  /* 0x0000009293927221 */ /* 0x000fca0000000000 */
[----:B------:R2:W-:Y:S01]  /*3b600*/  STL [R1+0xa78], R146 ;  /* 0x000a789201007387 */ /* 0x0005e20000100800 */
[----:B----4-:R-:W-:-:S05]  /*3b610*/  FADD R144, R145, R144 ;  /* 0x0000009091907221 */ /* 0x010fca0000000000 */
[----:B------:R4:W-:Y:S01]  /*3b620*/  STL [R1+0xa7c], R144 ;  /* 0x000a7c9001007387 */ /* 0x0009e20000100800 */
[----:B---3--:R-:W-:-:S05]  /*3b630*/  FADD R142, R143, R142 ;  /* 0x0000008e8f8e7221 */ /* 0x008fca0000000000 */
[----:B------:R3:W-:Y:S01]  /*3b640*/  STL [R1+0xa80], R142 ;  /* 0x000a808e01007387 */ /* 0x0007e20000100800 */
[----:B------:R-:W-:-:S05]  /*3b650*/  FADD R140, R141, R140 ;  /* 0x0000008c8d8c7221 */ /* 0x000fca0000000000 */
        /* <DEDUP_REMOVED lines=45> */
[----:B------:R-:W-:-:S03]  /*3b930*/  FADD R3, R107, R3 ;  /* 0x000000036b037221 */ /* 0x000fc60000000000 */
[----:B------:R-:W3:Y:S04]  /*3b940*/  LDL R151, [R1+0x660] ;  /* 0x0006600001977983 */ /* 0x000ee80000100800 */
[----:B------:R3:W-:Y:S01]  /*3b950*/  STL [R1+0xae0], R3 ;  /* 0x000ae00301007387 */ /* 0x0007e20000100800 */
[----:B------:R-:W-:-:S03]  /*3b960*/  FADD R2, R106, R2 ;  /* 0x000000026a027221 */ /* 0x000fc60000000000 */
[----:B0-----:R-:W3:Y:S04]  /*3b970*/  LDL.LU R150, [R1+0xaec] ;  /* 0x000aec0001967983 */ /* 0x001ee80000300800 */
[----:B------:R0:W-:Y:S01]  /*3b980*/  STL [R1+0xae4], R2 ;  /* 0x000ae40201007387 */ /* 0x0001e20000100800 */
[----:B------:R-:W-:-:S03]  /*3b990*/  FADD R0, R105, R0 ;  /* 0x0000000069007221 */ /* 0x000fc60000000000 */
[----:B------:R-:W3:Y:S04]  /*3b9a0*/  LDL R149, [R1+0x664] ;  /* 0x0006640001957983 */ /* 0x000ee80000100800 */
[----:B------:R0:W-:Y:S04]  /*3b9b0*/  STL [R1+0xae8], R0 ;  /* 0x000ae80001007387 */ /* 0x0001e80000100800 */
[----:B-1----:R-:W3:Y:S04]  /*3b9c0*/  LDL.LU R148, [R1+0xaf0] ;  /* 0x000af00001947983 */ /* 0x002ee80000300800 */
[----:B------:R-:W3:Y:S04]  /*3b9d0*/  LDL R147, [R1+0x668] ;  /* 0x0006680001937983 */ /* 0x000ee80000100800 */
[----:B--2---:R-:W2:Y:S04]  /*3b9e0*/  LDL.LU R146, [R1+0xaf4] ;  /* 0x000af40001927983 */ /* 0x004ea80000300800 */
[----:B------:R-:W2:Y:S04]  /*3b9f0*/  LDL R145, [R1+0x66c] ;  /* 0x00066c0001917983 */ /* 0x000ea80000100800 */
[----:B----4-:R-:W4:Y:S04]  /*3ba00*/  LDL.LU R144, [R1+0xaf8] ;  /* 0x000af80001907983 */ /* 0x010f280000300800 */
[----:B------:R-:W4:Y:S04]  /*3ba10*/  LDL R143, [R1+0x670] ;  /* 0x00067000018f7983 */ /* 0x000f280000100800 */
[----:B---3--:R-:W3:Y:S04]  /*3ba20*/  LDL.LU R142, [R1+0xafc] ;  /* 0x000afc00018e7983 */ /* 0x008ee80000300800 */
        /* <DEDUP_REMOVED lines=49> */
[----:B0-----:R-:W3:Y:S04]  /*3bd40*/  LDL.LU R2, [R1+0xb60] ;  /* 0x000b600001027983 */ /* 0x001ee80000300800 */
[----:B------:R-:W3:Y:S04]  /*3bd50*/  LDL R105, [R1+0x6d8] ;  /* 0x0006d80001697983 */ /* 0x000ee80000100800 */
[----:B------:R-:W3:Y:S01]  /*3bd60*/  LDL.LU R0, [R1+0xb64] ;  /* 0x000b640001007983 */ /* 0x000ee20000300800 */
[----:B------:R-:W-:-:S05]  /*3bd70*/  FADD R150, R151, R150 ;  /* 0x0000009697967221 */ /* 0x000fca0000000000 */
[----:B------:R0:W-:Y:S01]  /*3bd80*/  STL [R1+0xaec], R150 ;  /* 0x000aec9601007387 */ /* 0x0001e20000100800 */
[----:B------:R-:W-:-:S01]  /*3bd90*/  FADD R148, R149, R148 ;  /* 0x0000009495947221 */ /* 0x000fc20000000000 */
[----:B--2---:R-:W-:-:S04]  /*3bda0*/  FADD R146, R147, R146 ;  /* 0x0000009293927221 */ /* 0x004fc80000000000 */
[----:B------:R1:W-:Y:S01]  /*3bdb0*/  STL [R1+0xaf0], R148 ;  /* 0x000af09401007387 */ /* 0x0003e20000100800 */
[----:B----4-:R-:W-:-:S03]  /*3bdc0*/  FADD R144, R145, R144 ;  /* 0x0000009091907221 */ /* 0x010fc60000000000 */
[----:B------:R2:W-:Y:S01]  /*3bdd0*/  STL [R1+0xaf4], R146 ;  /* 0x000af49201007387 */ /* 0x0005e20000100800 */
[----:B---3--:R-:W-:-:S03]  /*3bde0*/  FADD R142, R143, R142 ;  /* 0x0000008e8f8e7221 */ /* 0x008fc60000000000 */
[----:B------:R3:W-:Y:S01]  /*3bdf0*/  STL [R1+0xaf8], R144 ;  /* 0x000af89001007387 */ /* 0x0007e20000100800 */
[----:B------:R-:W-:-:S03]  /*3be00*/  FADD R140, R141, R140 ;  /* 0x0000008c8d8c7221 */ /* 0x000fc60000000000 */
        /* <DEDUP_REMOVED lines=44> */
[----:B------:R4:W-:Y:S04]  /*3c0d0*/  STL [R1+0xb54], R5 ;  /* 0x000b540501007387 */ /* 0x0009e80000100800 */
[----:B------:R4:W-:Y:S01]  /*3c0e0*/  STL [R1+0xb58], R4 ;  /* 0x000b580401007387 */ /* 0x0009e20000100800 */
[----:B------:R-:W-:-:S03]  /*3c0f0*/  FADD R3, R107, R3 ;  /* 0x000000036b037221 */ /* 0x000fc60000000000 */
[----:B------:R-:W4:Y:S04]  /*3c100*/  LDL R151, [R1+0x6dc] ;  /* 0x0006dc0001977983 */ /* 0x000f280000100800 */
[----:B------:R4:W-:Y:S01]  /*3c110*/  STL [R1+0xb5c], R3 ;  /* 0x000b5c0301007387 */ /* 0x0009e20000100800 */
[----:B------:R-:W-:-:S03]  /*3c120*/  FADD R2, R106, R2 ;  /* 0x000000026a027221 */ /* 0x000fc60000000000 */
[----:B0-----:R-:W4:Y:S04]  /*3c130*/  LDL.LU R150, [R1+0xb68] ;  /* 0x000b680001967983 */ /* 0x001f280000300800 */
[----:B------:R0:W-:Y:S01]  /*3c140*/  STL [R1+0xb60], R2 ;  /* 0x000b600201007387 */ /* 0x0001e20000100800 */
[----:B------:R-:W-:-:S03]  /*3c150*/  FADD R0, R105, R0 ;  /* 0x0000000069007221 */ /* 0x000fc60000000000 */
[----:B------:R-:W4:Y:S04]  /*3c160*/  LDL R149, [R1+0x6e0] ;  /* 0x0006e00001957983 */ /* 0x000f280000100800 */
[----:B------:R0:W-:Y:S04]  /*3c170*/  STL [R1+0xb64], R0 ;  /* 0x000b640001007387 */ /* 0x0001e80000100800 */
[----:B-1----:R-:W4:Y:S04]  /*3c180*/  LDL.LU R148, [R1+0xb6c] ;  /* 0x000b6c0001947983 */ /* 0x002f280000300800 */
[----:B------:R-:W4:Y:S04]  /*3c190*/  LDL R147, [R1+0x6e4] ;  /* 0x0006e40001937983 */ /* 0x000f280000100800 */
[----:B--2---:R-:W2:Y:S04]  /*3c1a0*/  LDL.LU R146, [R1+0xb70] ;  /* 0x000b700001927983 */ /* 0x004ea80000300800 */
[----:B------:R-:W2:Y:S04]  /*3c1b0*/  LDL R145, [R1+0x6e8] ;  /* 0x0006e80001917983 */ /* 0x000ea80000100800 */
[----:B---3--:R-:W3:Y:S04]  /*3c1c0*/  LDL.LU R144, [R1+0xb74] ;  /* 0x000b740001907983 */ /* 0x008ee80000300800 */
[----:B------:R-:W3:Y:S04]  /*3c1d0*/  LDL R143, [R1+0x6ec] ;  /* 0x0006ec00018f7983 */ /* 0x000ee80000100800 */
[----:B----4-:R-:W4:Y:S04]  /*3c1e0*/  LDL.LU R142, [R1+0xb78] ;  /* 0x000b7800018e7983 */ /* 0x010f280000300800 */
[----:B------:R-:W4:Y:S04]  /*3c1f0*/  LDL R141, [R1+0x6f0] ;  /* 0x0006f000018d7983 */ /* 0x000f280000100800 */
[----:B------:R-:W4:Y:S04]  /*3c200*/  LDL.LU R140, [R1+0xb7c] ;  /* 0x000b7c00018c7983 */ /* 0x000f280000300800 */
        /* <DEDUP_REMOVED lines=47> */
[----:B0-----:R-:W4:Y:S04]  /*3c500*/  LDL.LU R2, [R1+0xbdc] ;  /* 0x000bdc0001027983 */ /* 0x001f280000300800 */
[----:B------:R-:W4:Y:S04]  /*3c510*/  LDL R105, [R1+0x754] ;  /* 0x0007540001697983 */ /* 0x000f280000100800 */
[----:B------:R-:W4:Y:S01]  /*3c520*/  LDL.LU R0, [R1+0xbe0] ;  /* 0x000be00001007983 */ /* 0x000f220000300800 */
[----:B------:R-:W-:-:S05]  /*3c530*/  FADD R150, R151, R150 ;  /* 0x0000009697967221 */ /* 0x000fca0000000000 */
[----:B------:R0:W-:Y:S01]  /*3c540*/  STL [R1+0xb68], R150 ;  /* 0x000b689601007387 */ /* 0x0001e20000100800 */
[----:B------:R-:W-:-:S01]  /*3c550*/  FADD R148, R149, R148 ;  /* 0x0000009495947221 */ /* 0x000fc20000000000 */
[----:B--2---:R-:W-:-:S04]  /*3c560*/  FADD R146, R147, R146 ;  /* 0x0000009293927221 */ /* 0x004fc80000000000 */
[----:B------:R1:W-:Y:S01]  /*3c570*/  STL [R1+0xb6c], R148 ;  /* 0x000b6c9401007387 */ /* 0x0003e20000100800 */
[----:B---3--:R-:W-:-:S03]  /*3c580*/  FADD R144, R145, R144 ;  /* 0x0000009091907221 */ /* 0x008fc60000000000 */
[----:B------:R2:W-:Y:S01]  /*3c590*/  STL [R1+0xb70], R146 ;  /* 0x000b709201007387 */ /* 0x0005e20000100800 */
[----:B----4-:R-:W-:-:S03]  /*3c5a0*/  FADD R142, R143, R142 ;  /* 0x0000008e8f8e7221 */ /* 0x010fc60000000000 */
        /* <DEDUP_REMOVED lines=1208> */
[----:B------:R-:W4:Y:S04]  /*41130*/  LDL R116, [R1] ;  /* 0x0000000001747983 */ /* 0x000f280000100800 */
        /* <DEDUP_REMOVED lines=24> */
[----:B------:R-:W-:Y:S01]  /*412c0*/  STL [R1+0x1040], R150 ;  /* 0x0010409601007387 */ /* 0x000fe20000100800 */
[----:B------:R-:W-:-:S01]  /*412d0*/  FADD R148, R149, R148 ;  /* 0x0000009495947221 */ /* 0x000fc20000000000 */
[----:B--2---:R-:W-:-:S04]  /*412e0*/  FADD R146, R147, R146 ;  /* 0x0000009293927221 */ /* 0x004fc80000000000 */
[----:B------:R-:W-:Y:S01]  /*412f0*/  STL [R1+0x1044], R148 ;  /* 0x0010449401007387 */ /* 0x000fe20000100800 */
[----:B---3--:R-:W-:-:S03]  /*41300*/  FADD R144, R145, R144 ;  /* 0x0000009091907221 */ /* 0x008fc60000000000 */
[----:B------:R-:W-:Y:S01]  /*41310*/  STL [R1+0x1048], R146 ;  /* 0x0010489201007387 */ /* 0x000fe20000100800 */
[----:B----4-:R-:W-:-:S03]  /*41320*/  FADD R142, R143, R142 ;  /* 0x0000008e8f8e7221 */ /* 0x010fc60000000000 */
[----:B------:R-:W-:Y:S01]  /*41330*/  STL [R1+0x104c], R144 ;  /* 0x00104c9001007387 */ /* 0x000fe20000100800 */
[----:B------:R-:W-:-:S03]  /*41340*/  FADD R140, R141, R140 ;  /* 0x0000008c8d8c7221 */ /* 0x000fc60000000000 */
        /* <DEDUP_REMOVED lines=46> */
[----:B------:R-:W-:-:S01]  /*41630*/  FADD R3, R107, R3 ;  /* 0x000000036b037221 */ /* 0x000fc20000000000 */
[----:B------:R-:W-:Y:S01]  /*41640*/  FADD R2, R106, R2 ;  /* 0x000000026a027221 */ /* 0x000fe20000000000 */
[----:B------:R-:W-:-:S02]  /*41650*/  FADD R0, R105, R0 ;  /* 0x0000000069007221 */ /* 0x000fc40000000000 */
[----:B------:R-:W4:Y:S04]  /*41660*/  LDL R105, [R1+0x30] ;  /* 0x0000300001697983 */ /* 0x000f280000100800 */
[----:B------:R4:W-:Y:S04]  /*41670*/  STL [R1+0x10b0], R3 ;  /* 0x0010b00301007387 */ /* 0x0009e80000100800 */
[----:B------:R-:W4:Y:S04]  /*41680*/  LDL.LU R106, [R1+0x10bc] ;  /* 0x0010bc00016a7983 */ /* 0x000f280000300800 */
[----:B------:R4:W-:Y:S04]  /*41690*/  STL [R1+0x10b4], R2 ;  /* 0x0010b40201007387 */ /* 0x0009e80000100800 */
[----:B------:R-:W4:Y:S04]  /*416a0*/  LDL R107, [R1+0x34] ;  /* 0x00003400016b7983 */ /* 0x000f280000100800 */
[----:B------:R4:W-:Y:S04]  /*416b0*/  STL [R1+0x10b8], R0 ;  /* 0x0010b80001007387 */ /* 0x0009e80000100800 */
        /* <DEDUP_REMOVED lines=58> */
[----:B------:R-:W4:Y:S01]  /*41a60*/  LDL.LU R0, [R1+0x1134] ;  /* 0x0011340001007983 */ /* 0x000f220000300800 */
[----:B------:R-:W-:-:S03]  /*41a70*/  FADD R106, R105, R106 ;  /* 0x0000006a696a7221 */ /* 0x000fc60000000000 */
[----:B------:R-:W4:Y:S04]  /*41a80*/  LDL.LU R105, [R1+0x15a0] ;  /* 0x0015a00001697983 */ /* 0x000f280000300800 */
[----:B------:R0:W-:Y:S01]  /*41a90*/  STL [R1+0x10bc], R106 ;  /* 0x0010bc6a01007387 */ /* 0x0001e20000100800 */
[----:B------:R-:W-:-:S03]  /*41aa0*/  FADD R108, R107, R108 ;  /* 0x0000006c6b6c7221 */ /* 0x000fc60000000000 */
[----:B0-----:R-:W4:Y:S04]  /*41ab0*/  LDL.LU R106, [R1+0x159c] ;  /* 0x00159c00016a7983 */ /* 0x001f280000300800 */
[----:B------:R-:W4:Y:S01]  /*41ac0*/  LDL.LU R107, [R1+0x1598] ;  /* 0x00159800016b7983 */ /* 0x000f220000300800 */
[----:B------:R-:W-:-:S03]  /*41ad0*/  FADD R110, R109, R110 ;  /* 0x0000006e6d6e7221 */ /* 0x000fc60000000000 */
        /* <DEDUP_REMOVED lines=8> */
[----:B------:R-:W4:Y:S04]  /*41b60*/  LDL.LU R111, [R1+0x1588] ;  /* 0x00158800016f7983 */ /* 0x000f280000300800 */
[----:B------:R0:W-:Y:S01]  /*41b70*/  STL [R1+0x10c8], R112 ;  /* 0x0010c87001007387 */ /* 0x0001e20000100800 */
[----:B------:R-:W-:-:S01]  /*41b80*/  FADD R118, R117, R118 ;  /* 0x0000007675767221 */ /* 0x000fc20000000000 */
[----:B------:R-:W-:-:S02]  /*41b90*/  FADD R120, R119, R120 ;  /* 0x0000007877787221 */ /* 0x000fc40000000000 */
        /* <DEDUP_REMOVED lines=14> */
[----:B------:R-:W-:Y:S01]  /*41c80*/  FADD R140, R141, R140 ;  /* 0x0000008c8d8c7221 */ /* 0x000fe20000000000 */
[----:B------:R-:W-:-:S01]  /*41c90*/  FADD R138, R139, R138 ;  /* 0x0000008a8b8a7221 */ /* 0x000fc20000000000 */
[----:B0-----:R-:W4:Y:S04]  /*41ca0*/  LDL.LU R118, [R1+0x156c] ;  /* 0x00156c0001767983 */ /* 0x001f280000300800 */
[----:B------:R-:W4:Y:S04]  /*41cb0*/  LDL.LU R119, [R1+0x1568] ;  /* 0x0015680001777983 */ /* 0x000f280000300800 */
[----:B------:R0:W-:Y:S01]  /*41cc0*/  STL [R1+0x10d8], R120 ;  /* 0x0010d87801007387 */ /* 0x0001e20000100800 */
[----:B------:R-:W-:-:S01]  /*41cd0*/  FADD R136, R137, R136 ;  /* 0x0000008889887221 */ /* 0x000fc20000000000 */
[----:B------:R-:W-:-:S02]  /*41ce0*/  FADD R15, R135, R15 ;  /* 0x0000000f870f7221 */ /* 0x000fc40000000000 */
[----:B0-----:R-:W4:Y:S04]  /*41cf0*/  LDL.LU R120, [R1+0x1564] ;  /* 0x0015640001787983 */ /* 0x001f280000300800 */
[----:B------:R-:W-:Y:S01]  /*41d00*/  STL [R1+0x10dc], R150 ;  /* 0x0010dc9601007387 */ /* 0x000fe20000100800 */
[----:B--2---:R-:W-:-:S03]  /*41d10*/  FADD R14, R134, R14 ;  /* 0x0000000e860e7221 */ /* 0x004fc60000000000 */
[----:B------:R-:W-:Y:S01]  /*41d20*/  STL [R1+0x10e0], R148 ;  /* 0x0010e09401007387 */ /* 0x000fe20000100800 */
[----:B---3--:R-:W-:-:S03]  /*41d30*/  FADD R13, R133, R13 ;  /* 0x0000000d850d7221 */ /* 0x008fc60000000000 */
[----:B------:R-:W-:Y:S04]  /*41d40*/  STL [R1+0x10e4], R146 ;  /* 0x0010e49201007387 */ /* 0x000fe80000100800 */
[----:B------:R-:W-:Y:S01]  /*41d50*/  STL [R1+0x10e8], R144 ;  /* 0x0010e89001007387 */ /* 0x000fe20000100800 */
[----:B----4-:R-:W-:-:S03]  /*41d60*/  FADD R12, R132, R12 ;  /* 0x0000000c840c7221 */ /* 0x010fc60000000000 */
[----:B------:R-:W-:Y:S04]  /*41d70*/  STL [R1+0x10ec], R142 ;  /* 0x0010ec8e01007387 */ /* 0x000fe80000100800 */
[----:B------:R-:W-:Y:S01]  /*41d80*/  STL [R1+0x10f0], R140 ;  /* 0x0010f08c01007387 */ /* 0x000fe20000100800 */
[----:B------:R-:W-:-:S03]  /*41d90*/  FADD R11, R131, R11 ;  /* 0x0000000b830b7221 */ /* 0x000fc60000000000 */
        /* <DEDUP_REMOVED lines=9> */
[----:B------:R-:W-:Y:S01]  /*41e30*/  STL [R1+0x110c], R11 ;  /* 0x00110c0b01007387 */ /* 0x000fe20000100800 */
[----:B------:R-:W-:-:S03]  /*41e40*/  FADD R7, R127, R7 ;  /* 0x000000077f077221 */ /* 0x000fc60000000000 */
[----:B------:R0:W-:Y:S04]  /*41e50*/  STL [R1+0x1110], R10 ;  /* 0x0011100a01007387 */ /* 0x0001e80000100800 */
[----:B------:R-:W-:Y:S01]  /*41e60*/  STL [R1+0x1114], R9 ;  /* 0x0011140901007387 */ /* 0x000fe20000100800 */
[----:B------:R-:W-:-:S03]  /*41e70*/  FADD R6, R126, R6 ;  /* 0x000000067e067221 */ /* 0x000fc60000000000 */
[----:B------:R-:W-:Y:S04]  /*41e80*/  STL [R1+0x1118], R8 ;  /* 0x0011180801007387 */ /* 0x000fe80000100800 */
[----:B------:R-:W-:Y:S01]  /*41e90*/  STL [R1+0x111c], R7 ;  /* 0x00111c0701007387 */ /* 0x000fe20000100800 */
[----:B------:R-:W-:-:S03]  /*41ea0*/  FADD R5, R125, R5 ;  /* 0x000000057d057221 */ /* 0x000fc60000000000 */
[----:B------:R-:W-:Y:S01]  /*41eb0*/  STL [R1+0x1120], R6 ;  /* 0x0011200601007387 */ /* 0x000fe20000100800 */
[----:B------:R-:W-:-:S03]  /*41ec0*/  FADD R4, R124, R4 ;  /* 0x000000047c047221 */ /* 0x000fc60000000000 */
[----:B------:R-:W-:Y:S04]  /*41ed0*/  STL [R1+0x1124], R5 ;  /* 0x0011240501007387 */ /* 0x000fe80000100800 */
[----:B------:R-:W-:Y:S01]  /*41ee0*/  STL [R1+0x1128], R4 ;  /* 0x0011280401007387 */ /* 0x000fe20000100800 */
[----:B------:R-:W-:-:S01]  /*41ef0*/  FADD R3, R123, R3 ;  /* 0x000000037b037221 */ /* 0x000fc20000000000 */
[----:B------:R-:W-:Y:S01]  /*41f00*/  FADD R2, R122, R2 ;  /* 0x000000027a027221 */ /* 0x000fe20000000000 */
[----:B------:R-:W-:-:S02]  /*41f10*/  FADD R0, R121, R0 ;  /* 0x0000000079007221 */ /* 0x000fc40000000000 */
[----:B------:R-:W2:Y:S04]  /*41f20*/  LDL R121, [R1+0xac] ;  /* 0x0000ac0001797983 */ /* 0x000ea80000100800 */
[----:B------:R1:W-:Y:S04]  /*41f30*/  STL [R1+0x112c], R3 ;  /* 0x00112c0301007387 */ /* 0x0003e80000100800 */
[----:B0-----:R-:W2:Y:S04]  /*41f40*/  LDL.LU R10, [R1+0x1138] ;  /* 0x00113800010a7983 */ /* 0x001ea80000300800 */
[----:B------:R0:W-:Y:S04]  /*41f50*/  STL [R1+0x1130], R2 ;  /* 0x0011300201007387 */ /* 0x0001e80000100800 */
[----:B------:R-:W3:Y:S04]  /*41f60*/  LDL R122, [R1+0xb0] ;  /* 0x0000b000017a7983 */ /* 0x000ee80000100800 */
[----:B------:R4:W-:Y:S04]  /*41f70*/  STL [R1+0x1134], R0 ;  /* 0x0011340001007387 */ /* 0x0009e80000100800 */
        /* <DEDUP_REMOVED lines=22> */
[----:B-1----:R-:W3:Y:S04]  /*420e0*/  LDL.LU R3, [R1+0x1168] ;  /* 0x0011680001037983 */ /* 0x002ee80000300800 */
[----:B------:R-:W3:Y:S04]  /*420f0*/  LDL R135, [R1+0xe0] ;  /* 0x0000e00001877983 */ /* 0x000ee80000100800 */
[----:B0-----:R-:W3:Y:S04]  /*42100*/  LDL.LU R2, [R1+0x116c] ;  /* 0x00116c0001027983 */ /* 0x001ee80000300800 */
[----:B------:R-:W3:Y:S04]  /*42110*/  LDL R134, [R1+0xe4] ;  /* 0x0000e40001867983 */ /* 0x000ee80000100800 */
[----:B----4-:R-:W4:Y:S04]  /*42120*/  LDL.LU R0, [R1+0x1170] ;  /* 0x0011700001007983 */ /* 0x010f280000300800 */
[----:B------:R-:W4:Y:S04]  /*42130*/  LDL R142, [R1+0xe8] ;  /* 0x0000e800018e7983 */ /* 0x000f280000100800 */
[----:B------:R-:W4:Y:S04]  /*42140*/  LDL R141, [R1+0xec] ;  /* 0x0000ec00018d7983 */ /* 0x000f280000100800 */
[----:B------:R-:W4:Y:S04]  /*42150*/  LDL R140, [R1+0xf0] ;  /* 0x0000f000018c7983 */ /* 0x000f280000100800 */
[----:B------:R-:W4:Y:S04]  /*42160*/  LDL R139, [R1+0xf4] ;  /* 0x0000f400018b7983 */ /* 0x000f280000100800 */
        /* <DEDUP_REMOVED lines=12> */
[----:B--2---:R-:W-:-:S03]  /*42230*/  FADD R10, R121, R10 ;  /* 0x0000000a790a7221 */ /* 0x004fc60000000000 */
[----:B------:R-:W2:Y:S04]  /*42240*/  LDL.LU R121, [R1+0x1560] ;  /* 0x0015600001797983 */ /* 0x000ea80000300800 */
[----:B------:R0:W-:Y:S01]  /*42250*/  STL [R1+0x1138], R10 ;  /* 0x0011380a01007387 */ /* 0x0001e20000100800 */
[----:B---3--:R-:W-:-:S03]  /*42260*/  FADD R11, R122, R11 ;  /* 0x0000000b7a0b7221 */ /* 0x008fc60000000000 */
[----:B0-----:R-:W3:Y:S04]  /*42270*/  LDL.LU R10, [R1+0x1180] ;  /* 0x00118000010a7983 */ /* 0x001ee80000300800 */
[----:B------:R-:W2:Y:S01]  /*42280*/  LDL.LU R122, [R1+0x155c] ;  /* 0x00155c00017a7983 */ /* 0x000ea20000300800 */
[----:B------:R-:W-:-:S03]  /*42290*/  FADD R12, R123, R12 ;  /* 0x0000000c7b0c7221 */ /* 0x000fc60000000000 */
[----:B------:R0:W-:Y:S01]  /*422a0*/  STL [R1+0x113c], R11 ;  /* 0x00113c0b01007387 */ /* 0x0001e20000100800 */
[----:B------:R-:W-:-:S03]  /*422b0*/  FADD R13, R124, R13 ;  /* 0x0000000d7c0d7221 */ /* 0x000fc60000000000 */
[----:B0-----:R-:W2:Y:S04]  /*422c0*/  LDL.LU R11, [R1+0x117c] ;  /* 0x00117c00010b7983 */ /* 0x001ea80000300800 */
[----:B------:R-:W2:Y:S01]  /*422d0*/  LDL.LU R123, [R1+0x1558] ;  /* 0x00155800017b7983 */ /* 0x000ea20000300800 */
[----:B------:R-:W-:-:S03]  /*422e0*/  FADD R126, R125, R126 ;  /* 0x0000007e7d7e7221 */ /* 0x000fc60000000000 */
[----:B------:R0:W-:Y:S01]  /*422f0*/  STL [R1+0x1140], R12 ;  /* 0x0011400c01007387 */ /* 0x0001e20000100800 */
[----:B------:R-:W-:-:S03]  /*42300*/  FADD R128, R127, R128 ;  /* 0x000000807f807221 */ /* 0x000fc60000000000 */
[----:B0-----:R-:W2:Y:S04]  /*42310*/  LDL.LU R12, [R1+0x1178] ;  /* 0x00117800010c7983 */ /* 0x001ea80000300800 */
[----:B------:R-:W2:Y:S04]  /*42320*/  LDL.LU R124, [R1+0x1554] ;  /* 0x00155400017c7983 */ /* 0x000ea80000300800 */
[----:B------:R0:W-:Y:S01]  /*42330*/  STL [R1+0x1144], R13 ;  /* 0x0011440d01007387 */ /* 0x0001e20000100800 */
[----:B------:R-:W-:-:S01]  /*42340*/  FADD R151, R129, R151 ;  /* 0x0000009781977221 */ /* 0x000fc20000000000 */
[----:B------:R-:W-:-:S02]  /*42350*/  FADD R149, R150, R149 ;  /* 0x0000009596957221 */ /* 0x000fc40000000000 */
[----:B0-----:R-:W2:Y:S04]  /*42360*/  LDL.LU R13, [R1+0x1174] ;  /* 0x00117400010d7983 */ /* 0x001ea80000300800 */
[----:B------:R-:W2:Y:S01]  /*42370*/  LDL.LU R125, [R1+0x1550] ;  /* 0x00155000017d7983 */ /* 0x000ea20000300800 */
[----:B------:R-:W-:-:S03]  /*42380*/  FADD R147, R148, R147 ;  /* 0x0000009394937221 */ /* 0x000fc60000000000 */
[----:B------:R0:W-:Y:S01]  /*42390*/  STL [R1+0x1148], R126 ;  /* 0x0011487e01007387 */ /* 0x0001e20000100800 */
[----:B------:R-:W-:-:S03]  /*423a0*/  FADD R145, R146, R145 ;  /* 0x0000009192917221 */ /* 0x000fc60000000000 */
[----:B0-----:R-:W2:Y:S01]  /*423b0*/  LDL.LU R126, [R1+0x154c] ;  /* 0x00154c00017e7983 */ /* 0x001ea20000300800 */
[----:B------:R-:W-:-:S03]  /*423c0*/  FADD R15, R144, R15 ;  /* 0x0000000f900f7221 */ /* 0x000fc60000000000 */
[----:B------:R-:W2:Y:S04]  /*423d0*/  LDL.LU R127, [R1+0x1548] ;  /* 0x00154800017f7983 */ /* 0x000ea80000300800 */
[----:B------:R0:W-:Y:S01]  /*423e0*/  STL [R1+0x114c], R128 ;  /* 0x00114c8001007387 */ /* 0x0001e20000100800 */
[----:B------:R-:W-:-:S03]  /*423f0*/  FADD R14, R143, R14 ;  /* 0x0000000e8f0e7221 */ /* 0x000fc60000000000 */
[----:B0-----:R-:W2:Y:S01]  /*42400*/  LDL.LU R128, [R1+0x1544] ;  /* 0x0015440001807983 */ /* 0x001ea20000300800 */
[----:B------:R-:W-:-:S03]  /*42410*/  FADD R3, R137, R3 ;  /* 0x0000000389037221 */ /* 0x000fc60000000000 */
[----:B------:R-:W2:Y:S04]  /*42420*/  LDL.LU R129, [R1+0x1540] ;  /* 0x0015400001817983 */ /* 0x000ea80000300800 */
[----:B------:R-:W-:Y:S01]  /*42430*/  STL [R1+0x1150], R151 ;  /* 0x0011509701007387 */ /* 0x000fe20000100800 */
[----:B------:R-:W-:-:S03]  /*42440*/  FADD R2, R135, R2 ;  /* 0x0000000287027221 */ /* 0x000fc60000000000 */
[----:B------:R-:W-:Y:S04]  /*42450*/  STL [R1+0x1154], R149 ;  /* 0x0011549501007387 */ /* 0x000fe80000100800 */
[----:B------:R-:W-:Y:S01]  /*42460*/  STL [R1+0x1158], R147 ;  /* 0x0011589301007387 */ /* 0x000fe20000100800 */
[----:B----4-:R-:W-:-:S03]  /*42470*/  FADD R0, R134, R0 ;  /* 0x0000000086007221 */ /* 0x010fc60000000000 */
[----:B------:R-:W-:Y:S04]  /*42480*/  STL [R1+0x115c], R145 ;  /* 0x00115c9101007387 */ /* 0x000fe80000100800 */
[----:B------:R-:W-:Y:S04]  /*42490*/  STL [R1+0x1160], R15 ;  /* 0x0011600f01007387 */ /* 0x000fe80000100800 */
[----:B------:R-:W-:Y:S04]  /*424a0*/  STL [R1+0x1164], R14 ;  /* 0x0011640e01007387 */ /* 0x000fe80000100800 */
[----:B------:R-:W4:Y:S04]  /*424b0*/  LDL R137, [R1+0x110] ;  /* 0x0001100001897983 */ /* 0x000f280000100800 */
[----:B------:R0:W-:Y:S04]  /*424c0*/  STL [R1+0x1168], R3 ;  /* 0x0011680301007387 */ /* 0x0001e80000100800 */
[----:B0-----:R-:W4:Y:S04]  /*424d0*/  LDL.LU R3, [R1+0x119c] ;  /* 0x00119c0001037983 */ /* 0x001f280000300800 */
[----:B------:R0:W-:Y:S04]  /*424e0*/  STL [R1+0x116c], R2 ;  /* 0x00116c0201007387 */ /* 0x0001e80000100800 */
[----:B------:R-:W4:Y:S04]  /*424f0*/  LDL R135, [R1+0x114] ;  /* 0x0001140001877983 */ /* 0x000f280000100800 */
[----:B------:R1:W-:Y:S04]  /*42500*/  STL [R1+0x1170], R0 ;  /* 0x0011700001007387 */ /* 0x0003e80000100800 */
[----:B0-----:R-:W4:Y:S04]  /*42510*/  LDL.LU R2, [R1+0x11a0] ;  /* 0x0011a00001027983 */ /* 0x001f280000300800 */
[----:B------:R-:W4:Y:S04]  /*42520*/  LDL R134, [R1+0x118] ;  /* 0x0001180001867983 */ /* 0x000f280000100800 */
[----:B-1----:R-:W4:Y:S01]  /*42530*/  LDL.LU R0, [R1+0x11a4] ;  /* 0x0011a40001007983 */ /* 0x002f220000300800 */
[----:B------:R-:W-:-:S01]  /*42540*/  FADD R9, R138, R9 ;  /* 0x000000098a097221 */ /* 0x000fc20000000000 */
[----:B------:R-:W-:Y:S01]  /*42550*/  FADD R8, R136, R8 ;  /* 0x0000000888087221 */ /* 0x000fe20000000000 */
[----:B------:R-:W-:-:S01]  /*42560*/  FADD R7, R133, R7 ;  /* 0x0000000785077221 */ /* 0x000fc20000000000 */
[----:B------:R-:W-:Y:S01]  /*42570*/  FADD R6, R132, R6 ;  /* 0x0000000684067221 */ /* 0x000fe20000000000 */
[----:B------:R-:W-:-:S01]  /*42580*/  FADD R5, R131, R5 ;  /* 0x0000000583057221 */ /* 0x000fc20000000000 */
[----:B------:R-:W-:Y:S01]  /*42590*/  FADD R4, R130, R4 ;  /* 0x0000000482047221 */ /* 0x000fe20000000000 */
[----:B---3--:R-:W-:-:S01]  /*425a0*/  FADD R10, R139, R10 ;  /* 0x0000000a8b0a7221 */ /* 0x008fc20000000000 */
[----:B--2---:R-:W-:Y:S01]  /*425b0*/  FADD R11, R140, R11 ;  /* 0x0000000b8c0b7221 */ /* 0x004fe20000000000 */
[----:B------:R-:W-:-:S01]  /*425c0*/  FADD R12, R141, R12 ;  /* 0x0000000c8d0c7221 */ /* 0x000fc20000000000 */
[----:B------:R-:W-:-:S05]  /*425d0*/  FADD R13, R142, R13 ;  /* 0x0000000d8e0d7221 */ /* 0x000fca0000000000 */
[----:B------:R-:W-:Y:S04]  /*425e0*/  STL [R1+0x1174], R13 ;  /* 0x0011740d01007387 */ /* 0x000fe80000100800 */
[----:B------:R-:W-:Y:S04]  /*425f0*/  STL [R1+0x1178], R12 ;  /* 0x0011780c01007387 */ /* 0x000fe80000100800 */
[----:B------:R-:W-:Y:S04]  /*42600*/  STL [R1+0x117c], R11 ;  /* 0x00117c0b01007387 */ /* 0x000fe80000100800 */
[----:B------:R0:W-:Y:S04]  /*42610*/  STL [R1+0x1180], R10 ;  /* 0x0011800a01007387 */ /* 0x0001e80000100800 */
[----:B------:R-:W-:Y:S04]  /*42620*/  STL [R1+0x1184], R9 ;  /* 0x0011840901007387 */ /* 0x000fe80000100800 */
[----:B------:R-:W-:Y:S04]  /*42630*/  STL [R1+0x1188], R8 ;  /* 0x0011880801007387 */ /* 0x000fe80000100800 */
[----:B------:R1:W-:Y:S04]  /*42640*/  STL [R1+0x118c], R7 ;  /* 0x00118c0701007387 */ /* 0x0003e80000100800 */
[----:B0-----:R-:W2:Y:S04]  /*42650*/  LDL R10, [R1+0x11c] ;  /* 0x00011c00010a7983 */ /* 0x001ea80000100800 */
[----:B------:R0:W-:Y:S04]  /*42660*/  STL [R1+0x1190], R6 ;  /* 0x0011900601007387 */ /* 0x0001e80000100800 */
[----:B------:R-:W3:Y:S04]  /*42670*/  LDL R130, [R1+0x120] ;  /* 0x0001200001827983 */ /* 0x000ee80000100800 */
[----:B------:R-:W-:Y:S04]  /*42680*/  STL [R1+0x1194], R5 ;  /* 0x0011940501007387 */ /* 0x000fe80000100800 */
[----:B------:R-:W3:Y:S04]  /*42690*/  LDL R131, [R1+0x124] ;  /* 0x0001240001837983 */ /* 0x000ee80000100800 */
[----:B------:R-:W-:Y:S04]  /*426a0*/  STL [R1+0x1198], R4 ;  /* 0x0011980401007387 */ /* 0x000fe80000100800 */
[----:B------:R-:W3:Y:S04]  /*426b0*/  LDL R132, [R1+0x128] ;  /* 0x0001280001847983 */ /* 0x000ee80000100800 */
[----:B------:R-:W3:Y:S04]  /*426c0*/  LDL R133, [R1+0x12c] ;  /* 0x00012c0001857983 */ /* 0x000ee80000100800 */
[----:B------:R-:W3:Y:S04]  /*426d0*/  LDL R150, [R1+0x130] ;  /* 0x0001300001967983 */ /* 0x000ee80000100800 */
[----:B------:R-:W3:Y:S04]  /*426e0*/  LDL R148, [R1+0x134] ;  /* 0x0001340001947983 */ /* 0x000ee80000100800 */
[----:B------:R-:W3:Y:S04]  /*426f0*/  LDL R147, [R1+0x138] ;  /* 0x0001380001937983 */ /* 0x000ee80000100800 */
[----:B------:R-:W3:Y:S04]  /*42700*/  LDL R146, [R1+0x13c] ;  /* 0x00013c0001927983 */ /* 0x000ee80000100800 */
[----:B------:R-:W3:Y:S01]  /*42710*/  LDL R145, [R1+0x140] ;  /* 0x0001400001917983 */ /* 0x000ee20000100800 */
[----:B----4-:R-:W-:-:S03]  /*42720*/  FADD R3, R137, R3 ;  /* 0x0000000389037221 */ /* 0x010fc60000000000 */
[----:B------:R-:W4:Y:S04]  /*42730*/  LDL R142, [R1+0x144] ;  /* 0x00014400018e7983 */ /* 0x000f280000100800 */
[----:B------:R-:W4:Y:S04]  /*42740*/  LDL R140, [R1+0x148] ;  /* 0x00014800018c7983 */ /* 0x000f280000100800 */
[----:B------:R-:W2:Y:S04]  /*42750*/  LDL R138, [R1+0x14c] ;  /* 0x00014c00018a7983 */ /* 0x000ea80000100800 */
[----:B-1----:R-:W2:Y:S01]  /*42760*/  LDL.LU R7, [R1+0x11d8] ;  /* 0x0011d80001077983 */ /* 0x002ea20000300800 */
[----:B------:R-:W-:-:S03]  /*42770*/  FADD R2, R135, R2 ;  /* 0x0000000287027221 */ /* 0x000fc60000000000 */
[----:B------:R-:W4:Y:S04]  /*42780*/  LDL R136, [R1+0x150] ;  /* 0x0001500001887983 */ /* 0x000f280000100800 */
[----:B0-----:R-:W4:Y:S04]  /*42790*/  LDL.LU R6, [R1+0x11dc] ;  /* 0x0011dc0001067983 */ /* 0x001f280000300800 */
[----:B------:R-:W4:Y:S04]  /*427a0*/  LDL.LU R8, [R1+0x11d4] ;  /* 0x0011d40001087983 */ /* 0x000f280000300800 */
[----:B------:R-:W4:Y:S04]  /*427b0*/  LDL.LU R11, [R1+0x11d0] ;  /* 0x0011d000010b7983 */ /* 0x000f280000300800 */
[----:B------:R0:W-:Y:S01]  /*427c0*/  STL [R1+0x119c], R3 ;  /* 0x00119c0301007387 */ /* 0x0001e20000100800 */
[----:B------:R-:W-:-:S03]  /*427d0*/  FADD R0, R134, R0 ;  /* 0x0000000086007221 */ /* 0x000fc60000000000 */
[----:B0-----:R-:W3:Y:S04]  /*427e0*/  LDL.LU R3, [R1+0x11a8] ;  /* 0x0011a80001037983 */ /* 0x001ee80000300800 */
[----:B------:R0:W-:Y:S04]  /*427f0*/  STL [R1+0x11a0], R2 ;  /* 0x0011a00201007387 */ /* 0x0001e80000100800 */
[----:B------:R-:W4:Y:S04]  /*42800*/  LDL.LU R4, [R1+0x11ac] ;  /* 0x0011ac0001047983 */ /* 0x000f280000300800 */
[----:B------:R-:W4:Y:S04]  /*42810*/  LDL.LU R5, [R1+0x11b0] ;  /* 0x0011b00001057983 */ /* 0x000f280000300800 */
[----:B------:R1:W-:Y:S04]  /*42820*/  STL [R1+0x11a4], R0 ;  /* 0x0011a40001007387 */ /* 0x0003e80000100800 */
[----:B------:R-:W4:Y:S04]  /*42830*/  LDL.LU R9, [R1+0x11b4] ;  /* 0x0011b40001097983 */ /* 0x000f280000300800 */
[----:B------:R-:W4:Y:S04]  /*42840*/  LDL.LU R151, [R1+0x11b8] ;  /* 0x0011b80001977983 */ /* 0x000f280000300800 */
[----:B------:R-:W4:Y:S04]  /*42850*/  LDL.LU R149, [R1+0x11bc] ;  /* 0x0011bc0001957983 */ /* 0x000f280000300800 */
[----:B------:R-:W4:Y:S04]  /*42860*/  LDL.LU R15, [R1+0x11c0] ;  /* 0x0011c000010f7983 */ /* 0x000f280000300800 */
[----:B------:R-:W4:Y:S04]  /*42870*/  LDL.LU R14, [R1+0x11c4] ;  /* 0x0011c400010e7983 */ /* 0x000f280000300800 */
[----:B------:R-:W4:Y:S04]  /*42880*/  LDL.LU R13, [R1+0x11c8] ;  /* 0x0011c800010d7983 */ /* 0x000f280000300800 */
[----:B------:R-:W4:Y:S04]  /*42890*/  LDL.LU R12, [R1+0x11cc] ;  /* 0x0011cc00010c7983 */ /* 0x000f280000300800 */
[----:B------:R-:W4:Y:S04]  /*428a0*/  LDL R134, [R1+0x154] ;  /* 0x0001540001867983 */ /* 0x000f280000100800 */
[----:B------:R-:W4:Y:S04]  /*428b0*/  LDL R144, [R1+0x158] ;  /* 0x0001580001907983 */ /* 0x000f280000100800 */
[----:B------:R-:W4:Y:S04]  /*428c0*/  LDL R143, [R1+0x15c] ;  /* 0x00015c00018f7983 */ /* 0x000f280000100800 */
[----:B------:R-:W4:Y:S04]  /*428d0*/  LDL R141, [R1+0x160] ;  /* 0x00016000018d7983 */ /* 0x000f280000100800 */
[----:B------:R-:W4:Y:S04]  /*428e0*/  LDL R139, [R1+0x164] ;  /* 0x00016400018b7983 */ /* 0x000f280000100800 */
[----:B------:R-:W4:Y:S04]  /*428f0*/  LDL R137, [R1+0x168] ;  /* 0x0001680001897983 */ /* 0x000f280000100800 */
[----:B0-----:R-:W4:Y:S04]  /*42900*/  LDL.LU R2, [R1+0x11f4] ;  /* 0x0011f40001027983 */ /* 0x001f280000300800 */
[----:B------:R-:W4:Y:S04]  /*42910*/  LDL R135, [R1+0x16c] ;  /* 0x00016c0001877983 */ /* 0x000f280000100800 */
[----:B-1----:R-:W4:Y:S01]  /*42920*/  LDL.LU R0, [R1+0x11f8] ;  /* 0x0011f80001007983 */ /* 0x002f220000300800 */
[----:B--2---:R-:W-:-:S01]  /*42930*/  FADD R7, R138, R7 ;  /* 0x000000078a077221 */ /* 0x004fc20000000000 */
[----:B---3--:R-:W-:-:S02]  /*42940*/  FADD R3, R10, R3 ;  /* 0x000000030a037221 */ /* 0x008fc40000000000 */
[----:B------:R-:W2:Y:S04]  /*42950*/  LDL.LU R10, [R1+0x11e0] ;  /* 0x0011e000010a7983 */ /* 0x000ea80000300800 */
[----:B------:R0:W-:Y:S01]  /*42960*/  STL [R1+0x11a8], R3 ;  /* 0x0011a80301007387 */ /* 0x0001e20000100800 */
[----:B----4-:R-:W-:-:S01]  /*42970*/  FADD R4, R130, R4 ;  /* 0x0000000482047221 */ /* 0x010fc20000000000 */
[----:B------:R-:W-:Y:S02]  /*42980*/  FADD R5, R131, R5 ;  /* 0x0000000583057221 */ /* 0x000fe40000000000 */
[----:B0-----:R-:W3:Y:S04]  /*42990*/  LDL.LU R3, [R1+0x11f0] ;  /* 0x0011f00001037983 */ /* 0x001ee80000300800 */
        /* <DEDUP_REMOVED lines=14> */
[----:B0-----:R-:W4:Y:S01]  /*42a80*/  LDL.LU R9, [R1+0x11e4] ;  /* 0x0011e40001097983 */ /* 0x001f220000300800 */
[----:B------:R-:W-:-:S01]  /*42a90*/  FADD R12, R145, R12 ;  /* 0x0000000c910c7221 */ /* 0x000fc20000000000 */
[----:B------:R-:W-:Y:S02]  /*42aa0*/  FADD R11, R142, R11 ;  /* 0x0000000b8e0b7221 */ /* 0x000fe40000000000 */
[----:B------:R-:W4:Y:S01]  /*42ab0*/  LDL.LU R133, [R1+0x1530] ;  /* 0x0015300001857983 */ /* 0x000f220000300800 */
[----:B------:R-:W-:-:S03]  /*42ac0*/  FADD R8, R140, R8 ;  /* 0x000000088c087221 */ /* 0x000fc60000000000 */
[----:B------:R-:W-:Y:S01]  /*42ad0*/  STL [R1+0x11b8], R151 ;  /* 0x0011b89701007387 */ /* 0x000fe20000100800 */
[----:B------:R-:W-:-:S03]  /*42ae0*/  FADD R6, R136, R6 ;  /* 0x0000000688067221 */ /* 0x000fc60000000000 */
[----:B------:R-:W-:Y:S04]  /*42af0*/  STL [R1+0x11bc], R149 ;  /* 0x0011bc9501007387 */ /* 0x000fe80000100800 */
[----:B------:R-:W-:Y:S04]  /*42b00*/  STL [R1+0x11c0], R15 ;  /* 0x0011c00f01007387 */ /* 0x000fe80000100800 */
[----:B------:R-:W-:Y:S04]  /*42b10*/  STL [R1+0x11c4], R14 ;  /* 0x0011c40e01007387 */ /* 0x000fe80000100800 */
[----:B------:R-:W-:Y:S04]  /*42b20*/  STL [R1+0x11c8], R13 ;  /* 0x0011c80d01007387 */ /* 0x000fe80000100800 */
[----:B------:R-:W-:Y:S04]  /*42b30*/  STL [R1+0x11cc], R12 ;  /* 0x0011cc0c01007387 */ /* 0x000fe80000100800 */
[----:B------:R-:W-:Y:S04]  /*42b40*/  STL [R1+0x11d0], R11 ;  /* 0x0011d00b01007387 */ /* 0x000fe80000100800 */
[----:B------:R-:W4:Y:S04]  /*42b50*/  LDL R142, [R1+0x170] ;  /* 0x00017000018e7983 */ /* 0x000f280000100800 */
[----:B------:R-:W-:Y:S04]  /*42b60*/  STL [R1+0x11d4], R8 ;  /* 0x0011d40801007387 */ /* 0x000fe80000100800 */
[----:B------:R0:W-:Y:S04]  /*42b70*/  STL [R1+0x11dc], R6 ;  /* 0x0011dc0601007387 */ /* 0x0001e80000100800 */
[----:B------:R1:W-:Y:S04]  /*42b80*/  STL [R1+0x11d8], R7 ;  /* 0x0011d80701007387 */ /* 0x0003e80000100800 */
[----:B0-----:R-:W4:Y:S04]  /*42b90*/  LDL.LU R6, [R1+0x11fc] ;  /* 0x0011fc0001067983 */ /* 0x001f280000300800 */
[----:B------:R-:W4:Y:S04]  /*42ba0*/  LDL R140, [R1+0x174] ;  /* 0x00017400018c7983 */ /* 0x000f280000100800 */
[----:B-1----:R-:W4:Y:S04]  /*42bb0*/  LDL.LU R7, [R1+0x1200] ;  /* 0x0012000001077983 */ /* 0x002f280000300800 */
[----:B------:R-:W4:Y:S04]  /*42bc0*/  LDL R138, [R1+0x178] ;  /* 0x00017800018a7983 */ /* 0x000f280000100800 */
[----:B------:R-:W4:Y:S04]  /*42bd0*/  LDL.LU R8, [R1+0x1204] ;  /* 0x0012040001087983 */ /* 0x000f280000300800 */
[----:B------:R-:W4:Y:S04]  /*42be0*/  LDL R136, [R1+0x17c] ;  /* 0x00017c0001887983 */ /* 0x000f280000100800 */
[----:B------:R-:W4:Y:S01]  /*42bf0*/  LDL.LU R11, [R1+0x1208] ;  /* 0x00120800010b7983 */ /* 0x000f220000300800 */
[----:B------:R-:W-:-:S01]  /*42c00*/  FADD R2, R137, R2 ;  /* 0x0000000289027221 */ /* 0x000fc20000000000 */
[----:B------:R-:W-:Y:S01]  /*42c10*/  FADD R0, R135, R0 ;  /* 0x0000000087007221 */ /* 0x000fe20000000000 */
[----:B--2---:R-:W-:-:S02]  /*42c20*/  FADD R10, R134, R10 ;  /* 0x0000000a860a7221 */ /* 0x004fc40000000000 */
[----:B------:R-:W2:Y:S04]  /*42c30*/  LDL R134, [R1+0x180] ;  /* 0x0001800001867983 */ /* 0x000ea80000100800 */
[----:B------:R0:W-:Y:S01]  /*42c40*/  STL [R1+0x11e0], R10 ;  /* 0x0011e00a01007387 */ /* 0x0001e20000100800 */
[----:B---3--:R-:W-:-:S03]  /*42c50*/  FADD R3, R139, R3 ;  /* 0x000000038b037221 */ /* 0x008fc60000000000 */
[----:B0-----:R-:W2:Y:S01]  /*42c60*/  LDL.LU R10, [R1+0x120c] ;  /* 0x00120c00010a7983 */ /* 0x001ea20000300800 */
[----:B----4-:R-:W-:-:S01]  /*42c70*/  FADD R4, R141, R4 ;  /* 0x000000048d047221 */ /* 0x010fc20000000000 */
[----:B------:R-:W-:Y:S01]  /*42c80*/  FADD R5, R143, R5 ;  /* 0x000000058f057221 */ /* 0x000fe20000000000 */
[----:B------:R-:W-:-:S05]  /*42c90*/  FADD R9, R144, R9 ;  /* 0x0000000990097221 */ /* 0x000fca0000000000 */
[----:B------:R-:W-:Y:S04]  /*42ca0*/  STL [R1+0x11e4], R9 ;  /* 0x0011e40901007387 */ /* 0x000fe80000100800 */
[----:B------:R0:W-:Y:S04]  /*42cb0*/  STL [R1+0x11e8], R5 ;  /* 0x0011e80501007387 */ /* 0x0001e80000100800 */
[----:B------:R-:W-:Y:S04]  /*42cc0*/  STL [R1+0x11ec], R4 ;  /* 0x0011ec0401007387 */ /* 0x000fe80000100800 */
[----:B------:R-:W3:Y:S04]  /*42cd0*/  LDL R15, [R1+0x184] ;  /* 0x00018400010f7983 */ /* 0x000ee80000100800 */
[----:B------:R-:W-:Y:S04]  /*42ce0*/  STL [R1+0x11f0], R3 ;  /* 0x0011f00301007387 */ /* 0x000fe80000100800 */
[----:B------:R-:W4:Y:S04]  /*42cf0*/  LDL R151, [R1+0x188] ;  /* 0x0001880001977983 */ /* 0x000f280000100800 */
[----:B------:R-:W-:Y:S04]  /*42d00*/  STL [R1+0x11f4], R2 ;  /* 0x0011f40201007387 */ /* 0x000fe80000100800 */
[----:B------:R-:W4:Y:S04]  /*42d10*/  LDL R149, [R1+0x18c] ;  /* 0x00018c0001957983 */ /* 0x000f280000100800 */
[----:B------:R1:W-:Y:S04]  /*42d20*/  STL [R1+0x11f8], R0 ;  /* 0x0011f80001007387 */ /* 0x0003e80000100800 */
[----:B------:R-:W3:Y:S04]  /*42d30*/  LDL R147, [R1+0x190] ;  /* 0x0001900001937983 */ /* 0x000ee80000100800 */
[----:B------:R-:W4:Y:S04]  /*42d40*/  LDL R145, [R1+0x194] ;  /* 0x0001940001917983 */ /* 0x000f280000100800 */
[----:B------:R-:W3:Y:S04]  /*42d50*/  LDL R143, [R1+0x198] ;  /* 0x00019800018f7983 */ /* 0x000ee80000100800 */
[----:B0-----:R-:W3:Y:S01]  /*42d60*/  LDL.LU R5, [R1+0x1224] ;  /* 0x0012240001057983 */ /* 0x001ee20000300800 */
[----:B------:R-:W-:-:S03]  /*42d70*/  FADD R6, R142, R6 ;  /* 0x000000068e067221 */ /* 0x000fc60000000000 */
[----:B------:R-:W4:Y:S04]  /*42d80*/  LDL R141, [R1+0x19c] ;  /* 0x00019c00018d7983 */ /* 0x000f280000100800 */
[----:B-1----:R-:W4:Y:S01]  /*42d90*/  LDL.LU R0, [R1+0x1228] ;  /* 0x0012280001007983 */ /* 0x002f220000300800 */
[----:B------:R-:W-:-:S03]  /*42da0*/  FADD R7, R140, R7 ;  /* 0x000000078c077221 */ /* 0x000fc60000000000 */
[----:B------:R-:W4:Y:S04]  /*42db0*/  LDL R139, [R1+0x1a0] ;  /* 0x0001a000018b7983 */ /* 0x000f280000100800 */
[----:B------:R-:W4:Y:S04]  /*42dc0*/  LDL.LU R2, [R1+0x122c] ;  /* 0x00122c0001027983 */ /* 0x000f280000300800 */
[----:B------:R-:W4:Y:S04]  /*42dd0*/  LDL R137, [R1+0x1a4] ;  /* 0x0001a40001897983 */ /* 0x000f280000100800 */
[----:B------:R-:W4:Y:S01]  /*42de0*/  LDL.LU R3, [R1+0x1230] ;  /* 0x0012300001037983 */ /* 0x000f220000300800 */
[----:B------:R-:W-:-:S03]  /*42df0*/  FADD R8, R138, R8 ;  /* 0x000000088a087221 */ /* 0x000fc60000000000 */
[----:B------:R-:W4:Y:S04]  /*42e00*/  LDL R135, [R1+0x1a8] ;  /* 0x0001a80001877983 */ /* 0x000f280000100800 */
[----:B------:R-:W4:Y:S04]  /*42e10*/  LDL.LU R4, [R1+0x1234] ;  /* 0x0012340001047983 */ /* 0x000f280000300800 */
[----:B------:R0:W-:Y:S04]  /*42e20*/  STL [R1+0x11fc], R6 ;  /* 0x0011fc0601007387 */ /* 0x0001e80000100800 */
[----:B0-----:R-:W4:Y:S04]  /*42e30*/  LDL.LU R6, [R1+0x1220] ;  /* 0x0012200001067983 */ /* 0x001f280000300800 */
[----:B------:R0:W-:Y:S04]  /*42e40*/  STL [R1+0x1200], R7 ;  /* 0x0012000701007387 */ /* 0x0001e80000100800 */
[----:B0-----:R-:W4:Y:S04]  /*42e50*/  LDL.LU R7, [R1+0x121c] ;  /* 0x00121c0001077983 */ /* 0x001f280000300800 */
[----:B------:R-:W4:Y:S04]  /*42e60*/  LDL.LU R14, [R1+0x1210] ;  /* 0x00121000010e7983 */ /* 0x000f280000300800 */
[----:B------:R-:W4:Y:S04]  /*42e70*/  LDL.LU R9, [R1+0x1214] ;  /* 0x0012140001097983 */ /* 0x000f280000300800 */
[----:B------:R0:W-:Y:S04]  /*42e80*/  STL [R1+0x1204], R8 ;  /* 0x0012040801007387 */ /* 0x0001e80000100800 */
[----:B0-----:R-:W4:Y:S01]  /*42e90*/  LDL.LU R8, [R1+0x1218] ;  /* 0x0012180001087983 */ /* 0x001f220000300800 */
[----:B------:R-:W-:-:S03]  /*42ea0*/  FADD R11, R136, R11 ;  /* 0x0000000b880b7221 */ /* 0x000fc60000000000 */
[----:B------:R-:W4:Y:S01]  /*42eb0*/  LDL R136, [R1+0x1b0] ;  /* 0x0001b00001887983 */ /* 0x000f220000100800 */
[----:B--2---:R-:W-:-:S03]  /*42ec0*/  FADD R10, R134, R10 ;  /* 0x0000000a860a7221 */ /* 0x004fc60000000000 */
[----:B------:R-:W2:Y:S04]  /*42ed0*/  LDL R134, [R1+0x1ac] ;  /* 0x0001ac0001867983 */ /* 0x000ea80000100800 */
[----:B------:R-:W-:Y:S04]  /*42ee0*/  STL [R1+0x1208], R11 ;  /* 0x0012080b01007387 */ /* 0x000fe80000100800 */
[----:B------:R-:W2:Y:S04]  /*42ef0*/  LDL R138, [R1+0x1b4] ;  /* 0x0001b400018a7983 */ /* 0x000ea80000100800 */
[----:B------:R0:W-:Y:S04]  /*42f00*/  STL [R1+0x120c], R10 ;  /* 0x00120c0a01007387 */ /* 0x0001e80000100800 */
[----:B------:R-:W2:Y:S04]  /*42f10*/  LDL R140, [R1+0x1b8] ;  /* 0x0001b800018c7983 */ /* 0x000ea80000100800 */
[----:B------:R-:W2:Y:S04]  /*42f20*/  LDL R142, [R1+0x1bc] ;  /* 0x0001bc00018e7983 */ /* 0x000ea80000100800 */
[----:B0-----:R-:W2:Y:S04]  /*42f30*/  LDL R10, [R1+0x1c0] ;  /* 0x0001c000010a7983 */ /* 0x001ea80000100800 */
[----:B------:R-:W2:Y:S04]  /*42f40*/  LDL R11, [R1+0x1c4] ;  /* 0x0001c400010b7983 */ /* 0x000ea80000100800 */
[----:B------:R-:W2:Y:S04]  /*42f50*/  LDL R12, [R1+0x1c8] ;  /* 0x0001c800010c7983 */ /* 0x000ea80000100800 */
[----:B------:R-:W2:Y:S04]  /*42f60*/  LDL R13, [R1+0x1cc] ;  /* 0x0001cc00010d7983 */ /* 0x000ea80000100800 */
[----:B------:R-:W2:Y:S04]  /*42f70*/  LDL R150, [R1+0x1d0] ;  /* 0x0001d00001967983 */ /* 0x000ea80000100800 */
[----:B------:R-:W2:Y:S04]  /*42f80*/  LDL R148, [R1+0x1d4] ;  /* 0x0001d40001947983 */ /* 0x000ea80000100800 */
[----:B------:R-:W2:Y:S04]  /*42f90*/  LDL R146, [R1+0x1d8] ;  /* 0x0001d80001927983 */ /* 0x000ea80000100800 */
[----:B------:R-:W2:Y:S01]  /*42fa0*/  LDL R144, [R1+0x1dc] ;  /* 0x0001dc0001907983 */ /* 0x000ea20000100800 */
[----:B---3--:R-:W-:-:S01]  /*42fb0*/  FADD R5, R143, R5 ;  /* 0x000000058f057221 */ /* 0x008fc20000000000 */
[----:B----4-:R-:W-:Y:S01]  /*42fc0*/  FADD R0, R141, R0 ;  /* 0x000000008d007221 */ /* 0x010fe20000000000 */
[----:B------:R-:W-:-:S01]  /*42fd0*/  FADD R2, R139, R2 ;  /* 0x000000028b027221 */ /* 0x000fc20000000000 */
[----:B------:R-:W-:Y:S01]  /*42fe0*/  FADD R3, R137, R3 ;  /* 0x0000000389037221 */ /* 0x000fe20000000000 */
[----:B------:R-:W-:-:S01]  /*42ff0*/  FADD R4, R135, R4 ;  /* 0x0000000487047221 */ /* 0x000fc20000000000 */
[----:B------:R-:W-:Y:S01]  /*43000*/  FADD R6, R145, R6 ;  /* 0x0000000691067221 */ /* 0x000fe20000000000 */
[----:B------:R-:W-:-:S01]  /*43010*/  FADD R7, R147, R7 ;  /* 0x0000000793077221 */ /* 0x000fc20000000000 */
[----:B------:R-:W-:Y:S01]  /*43020*/  FADD R14, R15, R14 ;  /* 0x0000000e0f0e7221 */ /* 0x000fe20000000000 */
[----:B------:R-:W-:-:S04]  /*43030*/  FADD R9, R151, R9 ;  /* 0x0000000997097221 */ /* 0x000fc80000000000 */
[----:B------:R-:W-:Y:S04]  /*43040*/  STL [R1+0x1210], R14 ;  /* 0x0012100e01007387 */ /* 0x000fe80000100800 */
[----:B------:R-:W-:Y:S01]  /*43050*/  STL [R1+0x1214], R9 ;  /* 0x0012140901007387 */ /* 0x000fe20000100800 */
[----:B------:R-:W-:-:S05]  /*43060*/  FADD R8, R149, R8 ;  /* 0x0000000895087221 */ /* 0x000fca0000000000 */
[----:B------:R-:W-:Y:S04]  /*43070*/  STL [R1+0x1218], R8 ;  /* 0x0012180801007387 */ /* 0x000fe80000100800 */
[----:B------:R-:W-:Y:S04]  /*43080*/  STL [R1+0x121c], R7 ;  /* 0x00121c0701007387 */ /* 0x000fe80000100800 */
[----:B------:R0:W-:Y:S04]  /*43090*/  STL [R1+0x1228], R0 ;  /* 0x0012280001007387 */ /* 0x0001e80000100800 */
[----:B------:R-:W-:Y:S04]  /*430a0*/  STL [R1+0x1220], R6 ;  /* 0x0012200601007387 */ /* 0x000fe80000100800 */
[----:B0-----:R-:W2:Y:S04]  /*430b0*/  LDL.LU R0, [R1+0x1268] ;  /* 0x0012680001007983 */ /* 0x001ea80000300800 */
[----:B------:R-:W-:Y:S04]  /*430c0*/  STL [R1+0x1224], R5 ;  /* 0x0012240501007387 */ /* 0x000fe80000100800 */
[----:B------:R0:W-:Y:S04]  /*430d0*/  STL [R1+0x122c], R2 ;  /* 0x00122c0201007387 */ /* 0x0001e80000100800 */
[----:B0-----:R-:W3:Y:S04]  /*430e0*/  LDL.LU R2, [R1+0x1264] ;  /* 0x0012640001027983 */ /* 0x001ee80000300800 */
[----:B------:R0:W-:Y:S04]  /*430f0*/  STL [R1+0x1230], R3 ;  /* 0x0012300301007387 */ /* 0x0001e80000100800 */
[----:B0-----:R-:W4:Y:S04]  /*43100*/  LDL.LU R3, [R1+0x1260] ;  /* 0x0012600001037983 */ /* 0x001f280000300800 */
[----:B------:R-:W3:Y:S04]  /*43110*/  LDL.LU R135, [R1+0x1238] ;  /* 0x0012380001877983 */ /* 0x000ee80000300800 */
        /* <DEDUP_REMOVED lines=9> */
[----:B0-----:R-:W4:Y:S04]  /*431b0*/  LDL.LU R4, [R1+0x125c] ;  /* 0x00125c0001047983 */ /* 0x001f280000300800 */
[----:B------:R-:W4:Y:S04]  /*431c0*/  LDL R143, [R1+0x1e0] ;  /* 0x0001e000018f7983 */ /* 0x000f280000100800 */
[----:B------:R-:W4:Y:S04]  /*431d0*/  LDL R145, [R1+0x1e4] ;  /* 0x0001e40001917983 */ /* 0x000f280000100800 */
[----:B------:R-:W4:Y:S04]  /*431e0*/  LDL R147, [R1+0x1e8] ;  /* 0x0001e80001937983 */ /* 0x000f280000100800 */
[----:B------:R-:W4:Y:S04]  /*431f0*/  LDL R149, [R1+0x1ec] ;  /* 0x0001ec0001957983 */ /* 0x000f280000100800 */
[----:B------:R-:W4:Y:S04]  /*43200*/  LDL R14, [R1+0x1f0] ;  /* 0x0001f000010e7983 */ /* 0x000f280000100800 */
[----:B------:R-:W4:Y:S04]  /*43210*/  LDL R15, [R1+0x1f4] ;  /* 0x0001f400010f7983 */ /* 0x000f280000100800 */
[----:B------:R-:W4:Y:S01]  /*43220*/  LDL R151, [R1+0x1f8] ;  /* 0x0001f80001977983 */ /* 0x000f220000100800 */
[----:B--2---:R-:W-:-:S01]  /*43230*/  FADD R0, R144, R0 ;  /* 0x0000000090007221 */ /* 0x004fc20000000000 */
[----:B---3--:R-:W-:-:S02]  /*43240*/  FADD R135, R134, R135 ;  /* 0x0000008786877221 */ /* 0x008fc40000000000 */
[----:B------:R-:W2:Y:S01]  /*43250*/  LDL.LU R134, [R1+0x152c] ;  /* 0x00152c0001867983 */ /* 0x000ea20000300800 */
[----:B----4-:R-:W-:-:S03]  /*43260*/  FADD R137, R136, R137 ;  /* 0x0000008988897221 */ /* 0x010fc60000000000 */
[----:B------:R0:W-:Y:S01]  /*43270*/  STL [R1+0x1238], R135 ;  /* 0x0012388701007387 */ /* 0x0001e20000100800 */
[----:B------:R-:W-:-:S03]  /*43280*/  FADD R139, R138, R139 ;  /* 0x0000008b8a8b7221 */ /* 0x000fc60000000000 */
[----:B0-----:R-:W3:Y:S01]  /*43290*/  LDL.LU R135, [R1+0x1528] ;  /* 0x0015280001877983 */ /* 0x001ee20000300800 */
[----:B------:R-:W-:-:S03]  /*432a0*/  FADD R141, R140, R141 ;  /* 0x0000008d8c8d7221 */ /* 0x000fc60000000000 */
        /* <DEDUP_REMOVED lines=17> */
[----:B------:R-:W4:Y:S04]  /*433c0*/  LDL.LU R142, [R1+0x150c] ;  /* 0x00150c00018e7983 */ /* 0x000f280000300800 */
[----:B------:R0:W-:Y:S04]  /*433d0*/  STL [R1+0x1248], R9 ;  /* 0x0012480901007387 */ /* 0x0001e80000100800 */
[----:B------:R1:W-:Y:S04]  /*433e0*/  STL [R1+0x124c], R8 ;  /* 0x00124c0801007387 */ /* 0x0003e80000100800 */
[----:B------:R1:W-:Y:S04]  /*433f0*/  STL [R1+0x1250], R7 ;  /* 0x0012500701007387 */ /* 0x0003e80000100800 */
[----:B------:R1:W-:Y:S04]  /*43400*/  STL [R1+0x1254], R6 ;  /* 0x0012540601007387 */ /* 0x0003e80000100800 */
[----:B------:R1:W-:Y:S04]  /*43410*/  STL [R1+0x1258], R5 ;  /* 0x0012580501007387 */ /* 0x0003e80000100800 */
[----:B------:R1:W-:Y:S04]  /*43420*/  STL [R1+0x125c], R4 ;  /* 0x00125c0401007387 */ /* 0x0003e80000100800 */
[----:B------:R-:W2:Y:S04]  /*43430*/  LDL.LU R144, [R1+0x126c] ;  /* 0x00126c0001907983 */ /* 0x000ea80000300800 */
[----:B------:R1:W-:Y:S04]  /*43440*/  STL [R1+0x1260], R3 ;  /* 0x0012600301007387 */ /* 0x0003e80000100800 */
[----:B------:R-:W3:Y:S04]  /*43450*/  LDL.LU R146, [R1+0x1270] ;  /* 0x0012700001927983 */ /* 0x000ee80000300800 */
[----:B------:R1:W-:Y:S04]  /*43460*/  STL [R1+0x1264], R2 ;  /* 0x0012640201007387 */ /* 0x0003e80000100800 */
[----:B------:R-:W4:Y:S04]  /*43470*/  LDL.LU R148, [R1+0x1274] ;  /* 0x0012740001947983 */ /* 0x000f280000300800 */
[----:B------:R1:W-:Y:S04]  /*43480*/  STL [R1+0x1268], R0 ;  /* 0x0012680001007387 */ /* 0x0003e80000100800 */
[----:B------:R-:W4:Y:S04]  /*43490*/  LDL.LU R150, [R1+0x1278] ;  /* 0x0012780001967983 */ /* 0x000f280000300800 */
[----:B------:R-:W4:Y:S04]  /*434a0*/  LDL.LU R13, [R1+0x127c] ;  /* 0x00127c00010d7983 */ /* 0x000f280000300800 */
[----:B------:R-:W4:Y:S04]  /*434b0*/  LDL.LU R12, [R1+0x1280] ;  /* 0x00128000010c7983 */ /* 0x000f280000300800 */
[----:B------:R-:W4:Y:S04]  /*434c0*/  LDL.LU R11, [R1+0x1284] ;  /* 0x00128400010b7983 */ /* 0x000f280000300800 */
[----:B------:R-:W4:Y:S04]  /*434d0*/  LDL.LU R10, [R1+0x1288] ;  /* 0x00128800010a7983 */ /* 0x000f280000300800 */
[----:B0-----:R-:W4:Y:S04]  /*434e0*/  LDL.LU R9, [R1+0x128c] ;  /* 0x00128c0001097983 */ /* 0x001f280000300800 */
[----:B-1----:R-:W4:Y:S04]  /*434f0*/  LDL.LU R8, [R1+0x1290] ;  /* 0x0012900001087983 */ /* 0x002f280000300800 */
[----:B------:R-:W4:Y:S04]  /*43500*/  LDL.LU R7, [R1+0x1294] ;  /* 0x0012940001077983 */ /* 0x000f280000300800 */
[----:B------:R-:W4:Y:S04]  /*43510*/  LDL.LU R6, [R1+0x1298] ;  /* 0x0012980001067983 */ /* 0x000f280000300800 */
[----:B------:R-:W4:Y:S04]  /*43520*/  LDL.LU R5, [R1+0x129c] ;  /* 0x00129c0001057983 */ /* 0x000f280000300800 */
[----:B------:R-:W4:Y:S04]  /*43530*/  LDL.LU R4, [R1+0x12a0] ;  /* 0x0012a00001047983 */ /* 0x000f280000300800 */
[----:B------:R-:W4:Y:S04]  /*43540*/  LDL.LU R3, [R1+0x12a4] ;  /* 0x0012a40001037983 */ /* 0x000f280000300800 */
[----:B------:R-:W4:Y:S04]  /*43550*/  LDL.LU R2, [R1+0x12a8] ;  /* 0x0012a80001027983 */ /* 0x000f280000300800 */
[----:B------:R-:W4:Y:S01]  /*43560*/  LDL.LU R0, [R1+0x12ac] ;  /* 0x0012ac0001007983 */ /* 0x000f220000300800 */
[----:B--2---:R-:W-:-:S03]  /*43570*/  FADD R144, R143, R144 ;  /* 0x000000908f907221 */ /* 0x004fc60000000000 */
[----:B------:R-:W2:Y:S04]  /*43580*/  LDL.LU R143, [R1+0x1508] ;  /* 0x00150800018f7983 */ /* 0x000ea80000300800 */
[----:B------:R0:W-:Y:S01]  /*43590*/  STL [R1+0x126c], R144 ;  /* 0x00126c9001007387 */ /* 0x0001e20000100800 */
[----:B---3--:R-:W-:-:S03]  /*435a0*/  FADD R146, R145, R146 ;  /* 0x0000009291927221 */ /* 0x008fc60000000000 */
[----:B0-----:R-:W3:Y:S01]  /*435b0*/  LDL.LU R144, [R1+0x1504] ;  /* 0x0015040001907983 */ /* 0x001ee20000300800 */
[----:B----4-:R-:W-:-:S03]  /*435c0*/  FADD R148, R147, R148 ;  /* 0x0000009493947221 */ /* 0x010fc60000000000 */
[----:B------:R-:W4:Y:S04]  /*435d0*/  LDL.LU R145, [R1+0x1500] ;  /* 0x0015000001917983 */ /* 0x000f280000300800 */
[----:B------:R0:W-:Y:S01]  /*435e0*/  STL [R1+0x1270], R146 ;  /* 0x0012709201007387 */ /* 0x0001e20000100800 */
[----:B------:R-:W-:-:S01]  /*435f0*/  FADD R150, R149, R150 ;  /* 0x0000009695967221 */ /* 0x000fc20000000000 */
[----:B------:R-:W-:Y:S02]  /*43600*/  FADD R13, R14, R13 ;  /* 0x0000000d0e0d7221 */ /* 0x000fe40000000000 */
[----:B0-----:R-:W4:Y:S01]  /*43610*/  LDL.LU R146, [R1+0x14fc] ;  /* 0x0014fc0001927983 */ /* 0x001f220000300800 */
[----:B------:R-:W-:-:S03]  /*43620*/  FADD R12, R15, R12 ;  /* 0x0000000c0f0c7221 */ /* 0x000fc60000000000 */
[----:B------:R-:W4:Y:S01]  /*43630*/  LDL.LU R147, [R1+0x14f8] ;  /* 0x0014f80001937983 */ /* 0x000f220000300800 */
[----:B------:R-:W-:-:S03]  /*43640*/  FADD R11, R151, R11 ;  /* 0x0000000b970b7221 */ /* 0x000fc60000000000 */
[----:B------:R0:W-:Y:S01]  /*43650*/  STL [R1+0x1274], R148 ;  /* 0x0012749401007387 */ /* 0x0001e20000100800 */
[----:B------:R-:W-:-:S01]  /*43660*/  FADD R10, R16, R10 ;  /* 0x0000000a100a7221 */ /* 0x000fc20000000000 */
[----:B------:R-:W-:Y:S01]  /*43670*/  FADD R9, R24, R9 ;  /* 0x0000000918097221 */ /* 0x000fe20000000000 */
[----:B------:R-:W-:-:S01]  /*43680*/  FADD R8, R25, R8 ;  /* 0x0000000819087221 */ /* 0x000fc20000000000 */
[----:B0-----:R-:W4:Y:S04]  /*43690*/  LDL.LU R148, [R1+0x14f4] ;  /* 0x0014f40001947983 */ /* 0x001f280000300800 */
[----:B------:R-:W4:Y:S01]  /*436a0*/  LDL.LU R149, [R1+0x14f0] ;  /* 0x0014f00001957983 */ /* 0x000f220000300800 */
[----:B------:R-:W-:-:S03]  /*436b0*/  FADD R7, R26, R7 ;  /* 0x000000071a077221 */ /* 0x000fc60000000000 */
[----:B------:R0:W-:Y:S01]  /*436c0*/  STL [R1+0x1278], R150 ;  /* 0x0012789601007387 */ /* 0x0001e20000100800 */
[----:B------:R-:W-:-:S01]  /*436d0*/  FADD R6, R27, R6 ;  /* 0x000000061b067221 */ /* 0x000fc20000000000 */
[----:B------:R-:W-:Y:S01]  /*436e0*/  FADD R5, R28, R5 ;  /* 0x000000051c057221 */ /* 0x000fe20000000000 */
[----:B------:R-:W-:-:S01]  /*436f0*/  FADD R4, R29, R4 ;  /* 0x000000041d047221 */ /* 0x000fc20000000000 */
[----:B0-----:R-:W4:Y:S04]  /*43700*/  LDL.LU R150, [R1+0x14ec] ;  /* 0x0014ec0001967983 */ /* 0x001f280000300800 */
[----:B------:R0:W-:Y:S04]  /*43710*/  STL [R1+0x127c], R13 ;  /* 0x00127c0d01007387 */ /* 0x0001e80000100800 */
[----:B------:R1:W-:Y:S04]  /*43720*/  STL [R1+0x1280], R12 ;  /* 0x0012800c01007387 */ /* 0x0003e80000100800 */
[----:B------:R1:W-:Y:S01]  /*43730*/  STL [R1+0x1284], R11 ;  /* 0x0012840b01007387 */ /* 0x0003e20000100800 */
[----:B------:R-:W-:-:S03]  /*43740*/  FADD R3, R30, R3 ;  /* 0x000000031e037221 */ /* 0x000fc60000000000 */
[----:B------:R1:W-:Y:S04]  /*43750*/  STL [R1+0x1288], R10 ;  /* 0x0012880a01007387 */ /* 0x0003e80000100800 */
[----:B------:R1:W-:Y:S01]  /*43760*/  STL [R1+0x128c], R9 ;  /* 0x00128c0901007387 */ /* 0x0003e20000100800 */
[----:B------:R-:W-:-:S03]  /*43770*/  FADD R2, R31, R2 ;  /* 0x000000021f027221 */ /* 0x000fc60000000000 */
[----:B------:R1:W-:Y:S04]  /*43780*/  STL [R1+0x1290], R8 ;  /* 0x0012900801007387 */ /* 0x0003e80000100800 */
[----:B------:R1:W-:Y:S01]  /*43790*/  STL [R1+0x1294], R7 ;  /* 0x0012940701007387 */ /* 0x0003e20000100800 */
[----:B------:R-:W-:-:S03]  /*437a0*/  FADD R0, R32, R0 ;  /* 0x0000000020007221 */ /* 0x000fc60000000000 */
        /* <DEDUP_REMOVED lines=23> */
[----:B--2---:R-:W-:-:S01]  /*43920*/  FADD R151, R33, R151 ;  /* 0x0000009721977221 */ /* 0x004fc20000000000 */
[----:B---3--:R-:W-:-:S04]  /*43930*/  FADD R16, R34, R16 ;  /* 0x0000001022107221 */ /* 0x008fc80000000000 */
        /* <DEDUP_REMOVED lines=28> */
[----:B0-----:R-:W4:Y:S01]  /*43b00*/  LDL.LU R151, [R1+0x12f4] ;  /* 0x0012f40001977983 */ /* 0x001f220000300800 */
[----:B------:R-:W-:-:S03]  /*43b10*/  FADD R0, R49, R0 ;  /* 0x0000000031007221 */ /* 0x000fc60000000000 */
[----:B------:R0:W-:Y:S04]  /*43b20*/  STL [R1+0x12e8], R3 ;  /* 0x0012e80301007387 */ /* 0x0001e80000100800 */
[----:B-1----:R-:W4:Y:S04]  /*43b30*/  LDL.LU R16, [R1+0x12f8] ;  /* 0x0012f80001107983 */ /* 0x002f280000300800 */
[----:B------:R1:W-:Y:S04]  /*43b40*/  STL [R1+0x12ec], R2 ;  /* 0x0012ec0201007387 */ /* 0x0003e80000100800 */
[----:B--2---:R-:W2:Y:S04]  /*43b50*/  LDL.LU R15, [R1+0x12fc] ;  /* 0x0012fc00010f7983 */ /* 0x004ea80000300800 */
[----:B------:R1:W-:Y:S04]  /*43b60*/  STL [R1+0x12f0], R0 ;  /* 0x0012f00001007387 */ /* 0x0003e80000100800 */
[----:B---3--:R-:W3:Y:S04]  /*43b70*/  LDL.LU R14, [R1+0x1300] ;  /* 0x00130000010e7983 */ /* 0x008ee80000300800 */
        /* <DEDUP_REMOVED lines=10> */
[----:B0-----:R-:W4:Y:S04]  /*43c20*/  LDL.LU R3, [R1+0x132c] ;  /* 0x00132c0001037983 */ /* 0x001f280000300800 */
[----:B-1----:R-:W4:Y:S04]  /*43c30*/  LDL.LU R2, [R1+0x1330] ;  /* 0x0013300001027983 */ /* 0x002f280000300800 */
[----:B------:R-:W4:Y:S01]  /*43c40*/  LDL.LU R0, [R1+0x1334] ;  /* 0x0013340001007983 */ /* 0x000f220000300800 */
[----:B------:R-:W-:-:S01]  /*43c50*/  FADD R151, R50, R151 ;  /* 0x0000009732977221 */ /* 0x000fc20000000000 */
[----:B------:R-:W-:-:S04]  /*43c60*/  FADD R16, R51, R16 ;  /* 0x0000001033107221 */ /* 0x000fc80000000000 */
[----:B------:R0:W-:Y:S01]  /*43c70*/  STL [R1+0x12f4], R151 ;  /* 0x0012f49701007387 */ /* 0x0001e20000100800 */
[----:B--2---:R-:W-:-:S03]  /*43c80*/  FADD R15, R52, R15 ;  /* 0x0000000f340f7221 */ /* 0x004fc60000000000 */
        /* <DEDUP_REMOVED lines=204> */
[----:B------:R-:W-:Y:S01]  /*44950*/  STL [R1+0x1408], R16 ;  /* 0x0014081001007387 */ /* 0x000fe20000100800 */
        /* <DEDUP_REMOVED lines=22> */
[----:B------:R4:W-:Y:S04]  /*44ac0*/  STL [R1+0x1438], R4 ;  /* 0x0014380401007387 */ /* 0x0009e80000100800 */
[----:B0-----:R-:W4:Y:S01]  /*44ad0*/  LDL.LU R151, [R1+0x1448] ;  /* 0x0014480001977983 */ /* 0x001f220000300800 */
[----:B------:R-:W-:-:S01]  /*44ae0*/  FADD R3, R132, R3 ;  /* 0x0000000384037221 */ /* 0x000fc20000000000 */
[----:B------:R-:W-:Y:S01]  /*44af0*/  FADD R2, R133, R2 ;  /* 0x0000000285027221 */ /* 0x000fe20000000000 */
        /* <DEDUP_REMOVED lines=19> */
[----:B------:R-:W4:Y:S01]  /*44c30*/  LDL.LU R16, [R1+0x1488] ;  /* 0x0014880001107983 */ /* 0x000f220000300800 */
[----:B------:R-:W-:-:S05]  /*44c40*/  FADD R151, R135, R151 ;  /* 0x0000009787977221 */ /* 0x000fca0000000000 */
[----:B------:R0:W-:Y:S04]  /*44c50*/  STL [R1+0x1448], R151 ;  /* 0x0014489701007387 */ /* 0x0001e80000100800 */
[----:B0-----:R-:W4:Y:S01]  /*44c60*/  LDL.LU R151, [R1+0x14e8] ;  /* 0x0014e80001977983 */ /* 0x001f220000300800 */
[----:B------:R-:W-:-:S01]  /*44c70*/  FADD R15, R136, R15 ;  /* 0x0000000f880f7221 */ /* 0x000fc20000000000 */
[----:B--2---:R-:W-:-:S04]  /*44c80*/  FADD R14, R137, R14 ;  /* 0x0000000e890e7221 */ /* 0x004fc80000000000 */
[----:B------:R0:W-:Y:S01]  /*44c90*/  STL [R1+0x144c], R15 ;  /* 0x00144c0f01007387 */ /* 0x0001e20000100800 */
[----:B---3--:R-:W-:-:S01]  /*44ca0*/  FADD R13, R138, R13 ;  /* 0x0000000d8a0d7221 */ /* 0x008fc20000000000 */
[----:B----4-:R-:W-:Y:S02]  /*44cb0*/  FADD R12, R139, R12 ;  /* 0x0000000c8b0c7221 */ /* 0x010fe40000000000 */
[----:B0-----:R0:W5:Y:S01]  /*44cc0*/  LDL.LU R15, [R1+0x14e4] ;  /* 0x0014e400010f7983 */ /* 0x0011620000300800 */
[----:B------:R-:W-:-:S03]  /*44cd0*/  FADD R11, R140, R11 ;  /* 0x0000000b8c0b7221 */ /* 0x000fc60000000000 */
[----:B------:R1:W-:Y:S01]  /*44ce0*/  STL [R1+0x1450], R14 ;  /* 0x0014500e01007387 */ /* 0x0003e20000100800 */
[----:B------:R-:W-:-:S03]  /*44cf0*/  FADD R10, R141, R10 ;  /* 0x0000000a8d0a7221 */ /* 0x000fc60000000000 */
[----:B-1----:R0:W5:Y:S01]  /*44d00*/  LDL.LU R14, [R1+0x14e0] ;  /* 0x0014e000010e7983 */ /* 0x0021620000300800 */
[----:B------:R-:W-:-:S03]  /*44d10*/  FADD R9, R142, R9 ;  /* 0x000000098e097221 */ /* 0x000fc60000000000 */
[----:B------:R1:W-:Y:S01]  /*44d20*/  STL [R1+0x1454], R13 ;  /* 0x0014540d01007387 */ /* 0x0003e20000100800 */
[----:B------:R-:W-:-:S01]  /*44d30*/  FADD R8, R143, R8 ;  /* 0x000000088f087221 */ /* 0x000fc20000000000 */
[----:B------:R-:W-:Y:S02]  /*44d40*/  FADD R7, R144, R7 ;  /* 0x0000000790077221 */ /* 0x000fe40000000000 */
[----:B-1----:R0:W5:Y:S04]  /*44d50*/  LDL.LU R13, [R1+0x14dc] ;  /* 0x0014dc00010d7983 */ /* 0x0021680000300800 */
[----:B------:R1:W-:Y:S01]  /*44d60*/  STL [R1+0x1458], R12 ;  /* 0x0014580c01007387 */ /* 0x0003e20000100800 */
[----:B------:R-:W-:-:S01]  /*44d70*/  FADD R6, R145, R6 ;  /* 0x0000000691067221 */ /* 0x000fc20000000000 */
[----:B------:R-:W-:-:S02]  /*44d80*/  FADD R5, R146, R5 ;  /* 0x0000000592057221 */ /* 0x000fc40000000000 */
[----:B-1----:R0:W5:Y:S04]  /*44d90*/  LDL.LU R12, [R1+0x14d8] ;  /* 0x0014d800010c7983 */ /* 0x0021680000300800 */
[----:B------:R1:W-:Y:S01]  /*44da0*/  STL [R1+0x145c], R11 ;  /* 0x00145c0b01007387 */ /* 0x0003e20000100800 */
[----:B------:R-:W-:-:S03]  /*44db0*/  FADD R4, R147, R4 ;  /* 0x0000000493047221 */ /* 0x000fc60000000000 */
        /* <DEDUP_REMOVED lines=23> */
[----:B-1----:R0:W5:Y:S01]  /*44f30*/  LDL.LU R0, [R1+0x14ac] ;  /* 0x0014ac0001007983 */ /* 0x0021620000300800 */
[----:B------:R-:W-:Y:S01]  /*44f40*/  UMOV UR6, URZ ;  /* 0x0000003f00067c82 */ /* 0x000fe20008000000 */
[----:B------:R-:W-:-:S05]  /*44f50*/  FADD R16, R16, R151 ;  /* 0x0000009710107221 */ /* 0x000fca0000000000 */
[----:B------:R0:W-:Y:S02]  /*44f60*/  STL [R1+0x1488], R16 ;  /* 0x0014881001007387 */ /* 0x0001e40000100800 */
.L_x_28:
[----:B------:R-:W-:Y:S05]  /*44f70*/  @!P1 BRA `(.L_x_29) ;  /* 0x0000000000049947 */ /* 0x000fea0003800000 */
[----:B------:R-:W-:Y:S01]  /*44f80*/  BPT.TRAP 0x1 ;  /* 0x000000040000795c */ /* 0x000fe20000300000 */
.L_x_29:
[----:B0-----:R-:W2:Y:S04]  /*44f90*/  LDL R16, [R1+0x1494] ;  /* 0x0014940001107983 */ /* 0x001ea80000100800 */
[----:B-----5:R0:W-:Y:S04]  /*44fa0*/  STL [R1+0x14ac], R0 ;  /* 0x0014ac0001007387 */ /* 0x0201e80000100800 */
[----:B0-----:R-:W3:Y:S01]  /*44fb0*/  LDL R0, [R1+0x1498] ;  /* 0x0014980001007983 */ /* 0x001ee20000100800 */
[----:B--2---:R-:W-:Y:S01]  /*44fc0*/  ISETP.NE.AND P0, PT, R16, RZ, PT ;  /* 0x000000ff1000720c */ /* 0x004fe20003f05270 */
[----:B------:R-:W-:-:S12]  /*44fd0*/  IMAD.U32 R16, RZ, RZ, UR9 ;  /* 0x00000009ff107e24 */ /* 0x000fd8000f8e00ff */
[----:B------:R-:W-:-:S05]  /*44fe0*/  @P0 LEA R16, R16, UR12, 0x3 ;  /* 0x0000000c10100c11 */ /* 0x000fca000f8e18ff */
[----:B------:R-:W-:-:S05]  /*44ff0*/  @P0 VIADD R16, R16, 0x10 ;  /* 0x0000001010100836 */ /* 0x000fca0000000000 */
[----:B---3--:R-:W-:Y:S02]  /*45000*/  @P0 PRMT R16, R0, 0x654, R16 ;  /* 0x0000065400100816 */ /* 0x008fe40000000010 */
[----:B------:R0:W5:Y:S01]  /*45010*/  LDL.LU R0, [R1+0x14ac] ;  /* 0x0014ac0001007983 */ /* 0x0001620000300800 */
[----:B------:R-:W-:Y:S01]  /*45020*/  UISETP.GT.U32.AND UP0, UPT, UR7, 0x1, UPT ;  /* 0x000000010700788c */ /* 0x000fe2000bf04070 */
[----:B------:R0:W-:Y:S05]  /*45030*/  @P0 SYNCS.ARRIVE.TRANS64.RED.A1T0 RZ, [R16+URZ], RZ ;  /* 0x000000ff10ff09a7 */ /* 0x0001ea000810043f */
[----:B------:R-:W-:-:S13]  /*45040*/  PLOP3.LUT P0, PT, PT, PT, UP0, 0x80, 0x0 ;  /* 0x000000000000781c */ /* 0x000fda0003f0f008 */
[----:B0-----:R-:W-:Y:S05]  /*45050*/  @P0 BRA `(.L_x_30) ;  /* 0x0000000000040947 */ /* 0x001fea0003800000 */
[----:B------:R-:W-:Y:S01]  /*45060*/  BPT.TRAP 0x1 ;  /* 0x000000040000795c */ /* 0x000fe20000300000 */
.L_x_30:
[----:B------:R-:W-:Y:S02]  /*45070*/  UISETP.GT.AND UP2, UPT, UR15, 0x1, UPT ;  /* 0x000000010f00788c */ /* 0x000fe4000bf44270 */
[----:B------:R-:W-:Y:S02]  /*45080*/  UIADD3 UR11, UR11, 0x1, URZ ;  /* 0x000000010b0b7890 */ /* 0x000fe4000fffe03f */
[----:B------:R-:W-:Y:S02]  /*45090*/  UIADD3 UR9, UR9, 0x1, URZ ;  /* 0x0000000109097890 */ /* 0x000fe4000fffe03f */
[----:B------:R-:W-:Y:S01]  /*450a0*/  PLOP3.LUT P0, PT, PT, PT, UP2, 0x80, 0x0 ;  /* 0x000000000000781c */ /* 0x000fe20003f0f028 */
[----:B------:R-:W-:Y:S02]  /*450b0*/  UISETP.NE.AND UP0, UPT, UR11, 0x2, UPT ;  /* 0x000000020b00788c */ /* 0x000fe4000bf05270 */
[----:B------:R-:W-:Y:S02]  /*450c0*/  UIADD3 UR18, UR15, -0x1, URZ ;  /* 0xffffffff0f127890 */ /* 0x000fe4000fffe03f */
[----:B------:R-:W-:-:S02]  /*450d0*/  USEL UR15, URZ, 0x1, UP0 ;  /* 0x000000013f0f7887 */ /* 0x000fc40008000000 */
[----:B------:R-:W-:Y:S02]  /*450e0*/  UISETP.NE.AND UP1, UPT, UR9, 0x2, UPT ;  /* 0x000000020900788c */ /* 0x000fe4000bf25270 */
[----:B------:R-:W-:Y:S02]  /*450f0*/  ULOP3.LUT UR14, UR14, UR15, URZ, 0x3c, !UPT ;  /* 0x0000000f0e0e7292 */ /* 0x000fe4000f8e3c3f */
[----:B------:R-:W-:Y:S02]  /*45100*/  USEL UR11, UR11, URZ, UP0 ;  /* 0x0000003f0b0b7287 */ /* 0x000fe40008000000 */
[----:B------:R-:W-:Y:S01]  /*45110*/  USEL UR9, UR9, URZ, UP1 ;  /* 0x0000003f09097287 */ /* 0x000fe20008800000 */
[----:B------:R-:W-:Y:S01]  /*45120*/  UMOV UR17, 0x1 ;  /* 0x0000000100117882 */ /* 0x000fe20000000000 */
[----:B------:R-:W-:Y:S01]  /*45130*/  UMOV UR15, UR18 ;  /* 0x00000012000f7c82 */ /* 0x000fe20008000000 */
[----:B------:R-:W-:Y:S09]  /*45140*/  @P0 BRA `(.L_x_31) ;  /* 0xfffffdcc00cc0947 */ /* 0x000ff2000383ffff */
.L_x_23:
[----:B------:R-:W-:-:S04]  /*45150*/  UISETP.NE.AND UP0, UPT, UR6, URZ, UPT ;  /* 0x0000003f0600728c */ /* 0x000fc8000bf05270 */
[----:B------:R-:W-:-:S06]  /*45160*/  USEL UR6, URZ, 0x1, !UP0 ;  /* 0x000000013f067887 */ /* 0x000fcc000c000000 */
[----:B------:R-:W-:-:S13]  /*45170*/  ISETP.NE.AND P0, PT, RZ, UR6, PT ;  /* 0x00000006ff007c0c */ /* 0x000fda000bf05270 */
[----:B------:R-:W-:Y:S05]  /*45180*/  @!P0 BRA `(.L_x_32) ;  /* 0x000000b800188947 */ /* 0x000fea0003800000 */
[----:B------:R2:W-:Y:S04]  /*45190*/  STL [R1+0x1628], R71 ;  /* 0x0016284701007387 */ /* 0x0005e80000100800 */
[----:B--2---:R-:W2:Y:S04]  /*451a0*/  LDL.LU R71, [R1+0x800] ;  /* 0x0008000001477983 */ /* 0x004ea80000300800 */
[----:B------:R3:W-:Y:S04]  /*451b0*/  STL [R1+0x1624], R72 ;  /* 0x0016244801007387 */ /* 0x0007e80000100800 */
[----:B---3--:R-:W3:Y:S04]  /*451c0*/  LDL.LU R72, [R1+0x804] ;  /* 0x0008040001487983 */ /* 0x008ee80000300800 */
[----:B------:R4:W-:Y:S04]  /*451d0*/  STL [R1+0x1620], R73 ;  /* 0x0016204901007387 */ /* 0x0009e80000100800 */
[----:B----4-:R-:W4:Y:S04]  /*451e0*/  LDL.LU R73, [R1+0x808] ;  /* 0x0008080001497983 */ /* 0x010f280000300800 */
[----:B------:R0:W-:Y:S04]  /*451f0*/  STL [R1+0x161c], R74 ;  /* 0x00161c4a01007387 */ /* 0x0001e80000100800 */
[----:B0-----:R-:W4:Y:S04]  /*45200*/  LDL.LU R74, [R1+0x80c] ;  /* 0x00080c00014a7983 */ /* 0x001f280000300800 */
        /* <DEDUP_REMOVED lines=62> */
[----:B------:R-:W4:Y:S04]  /*455f0*/  LDL.LU R16, [R1+0xa04] ;  /* 0x000a040001107983 */ /* 0x000f280000300800 */
        /* <DEDUP_REMOVED lines=92> */
[----:B-----5:R0:W-:Y:S04]  /*45bc0*/  STL [R1+0x14e4], R15 ;  /* 0x0014e40f01007387 */ /* 0x0201e80000100800 */
        /* <DEDUP_REMOVED lines=28> */
[----:B0-----:R-:W4:Y:S01]  /*45d90*/  LDL.LU R0, [R1+0x88c] ;  /* 0x00088c0001007983 */ /* 0x001f220000300800 */
[----:B--2---:R-:W-:Y:S01]  /*45da0*/  FADD R17, R71, R17 ;  /* 0x0000001147117221 */ /* 0x004fe20000000000 */
[----:B---3--:R-:W-:Y:S01]  /*45db0*/  FADD R18, R72, R18 ;  /* 0x0000001248127221 */ /* 0x008fe20000000000 */
[----:B----4-:R-:W-:Y:S01]  /*45dc0*/  FADD R19, R73, R19 ;  /* 0x0000001349137221 */ /* 0x010fe20000000000 */
[----:B------:R-:W2:Y:S01]  /*45dd0*/  LDL.LU R71, [R1+0x1628] ;  /* 0x0016280001477983 */ /* 0x000ea20000300800 */
[----:B------:R-:W-:Y:S01]  /*45de0*/  FADD R20, R74, R20 ;  /* 0x000000144a147221 */ /* 0x000fe20000000000 */
[----:B------:R-:W-:-:S02]  /*45df0*/  FADD R21, R75, R21 ;  /* 0x000000154b157221 */ /* 0x000fc40000000000 */
[----:B------:R-:W3:Y:S01]  /*45e00*/  LDL.LU R72, [R1+0x1624] ;  /* 0x0016240001487983 */ /* 0x000ee20000300800 */
[----:B------:R-:W-:-:S03]  /*45e10*/  FADD R22, R76, R22 ;  /* 0x000000164c167221 */ /* 0x000fc60000000000 */
[----:B------:R-:W4:Y:S01]  /*45e20*/  LDL.LU R73, [R1+0x1620] ;  /* 0x0016200001497983 */ /* 0x000f220000300800 */
        /* <DEDUP_REMOVED lines=54> */
[----:B------:R-:W-:Y:S01]  /*46190*/  FADD R178, R104, R178 ;  /* 0x000000b268b27221 */ /* 0x000fe20000000000 */
[----:B------:R-:W-:Y:S02]  /*461a0*/  FADD R107, R108, R107 ;  /* 0x0000006b6c6b7221 */ /* 0x000fe40000000000 */
[----:B------:R-:W4:Y:S01]  /*461b0*/  LDL.LU R101, [R1+0x15b0] ;  /* 0x0015b00001657983 */ /* 0x000f220000300800 */
[----:B------:R-:W-:-:S03]  /*461c0*/  FADD R179, R105, R179 ;  /* 0x000000b369b37221 */ /* 0x000fc60000000000 */
[----:B------:R-:W4:Y:S01]  /*461d0*/  LDL.LU R102, [R1+0x15ac] ;  /* 0x0015ac0001667983 */ /* 0x000f220000300800 */
[----:B------:R-:W-:-:S03]  /*461e0*/  FADD R16, R106, R16 ;  /* 0x000000106a107221 */ /* 0x000fc60000000000 */
[----:B------:R-:W4:Y:S04]  /*461f0*/  LDL.LU R103, [R1+0x15a8] ;  /* 0x0015a80001677983 */ /* 0x000f280000300800 */
[----:B------:R-:W4:Y:S04]  /*46200*/  LDL.LU R104, [R1+0x15a4] ;  /* 0x0015a40001687983 */ /* 0x000f280000300800 */
[----:B------:R-:W4:Y:S01]  /*46210*/  LDL.LU R105, [R1+0x15a0] ;  /* 0x0015a00001697983 */ /* 0x000f220000300800 */
[----:B------:R-:W-:Y:S01]  /*46220*/  FADD R192, R13, R192 ;  /* 0x000000c00dc07221 */ /* 0x000fe20000000000 */
        /* <DEDUP_REMOVED lines=56> */
[----:B------:R-:W-:-:S02]  /*465b0*/  FADD R180, R0, R180 ;  /* 0x000000b400b47221 */ /* 0x000fc40000000000 */
[----:B------:R-:W2:Y:S04]  /*465c0*/  LDL.LU R0, [R1+0x97c] ;  /* 0x00097c0001007983 */ /* 0x000ea80000300800 */
[----:B------:R-:W2:Y:S04]  /*465d0*/  LDL.LU R2, [R1+0xa08] ;  /* 0x000a080001027983 */ /* 0x000ea80000300800 */
[----:B------:R0:W-:Y:S04]  /*465e0*/  STL [R1+0xa00], R107 ;  /* 0x000a006b01007387 */ /* 0x0001e80000100800 */
[----:B------:R-:W3:Y:S04]  /*465f0*/  LDL.LU R3, [R1+0x980] ;  /* 0x0009800001037983 */ /* 0x000ee80000300800 */
[----:B------:R1:W-:Y:S04]  /*46600*/  STL [R1+0xa04], R16 ;  /* 0x000a041001007387 */ /* 0x0003e80000100800 */
        /* <DEDUP_REMOVED lines=57> */
[----:B------:R-:W4:Y:S04]  /*469a0*/  LDL.LU R106, [R1+0x9f4] ;  /* 0x0009f400016a7983 */ /* 0x000f280000300800 */
[----:B-1----:R-:W4:Y:S01]  /*469b0*/  LDL.LU R16, [R1+0xa80] ;  /* 0x000a800001107983 */ /* 0x002f220000300800 */
[----:B--2---:R-:W-:-:S05]  /*469c0*/  FADD R2, R0, R2 ;  /* 0x0000000200027221 */ /* 0x004fca0000000000 */
[----:B------:R0:W-:Y:S01]  /*469d0*/  STL [R1+0xa08], R2 ;  /* 0x000a080201007387 */ /* 0x0001e20000100800 */
[----:B---3--:R-:W-:-:S05]  /*469e0*/  FADD R4, R3, R4 ;  /* 0x0000000403047221 */ /* 0x008fca0000000000 */
[----:B------:R1:W-:Y:S01]  /*469f0*/  STL [R1+0xa0c], R4 ;  /* 0x000a0c0401007387 */ /* 0x0003e20000100800 */
[----:B----4-:R-:W-:-:S05]  /*46a00*/  FADD R6, R5, R6 ;  /* 0x0000000605067221 */ /* 0x010fca0000000000 */
        /* <DEDUP_REMOVED lines=52> */
[----:B------:R-:W4:Y:S04]  /*46d50*/  LDL.LU R0, [R1+0x9f8] ;  /* 0x0009f80001007983 */ /* 0x000f280000300800 */
[----:B------:R4:W-:Y:S01]  /*46d60*/  STL [R1+0xa78], R109 ;  /* 0x000a786d01007387 */ /* 0x0009e20000100800 */
[----:B------:R-:W-:-:S03]  /*46d70*/  FADD R107, R108, R107 ;  /* 0x0000006b6c6b7221 */ /* 0x000fc60000000000 */
[----:B0-----:R-:W4:Y:S04]  /*46d80*/  LDL.LU R2, [R1+0xa84] ;  /* 0x000a840001027983 */ /* 0x001f280000300800 */
[----:B------:R0:W-:Y:S01]  /*46d90*/  STL [R1+0xa7c], R107 ;  /* 0x000a7c6b01007387 */ /* 0x0001e20000100800 */
[----:B------:R-:W-:-:S03]  /*46da0*/  FADD R16, R106, R16 ;  /* 0x000000106a107221 */ /* 0x000fc60000000000 */
[----:B------:R-:W4:Y:S04]  /*46db0*/  LDL.LU R3, [R1+0x9fc] ;  /* 0x0009fc0001037983 */ /* 0x000f280000300800 */
[----:B------:R0:W-:Y:S04]  /*46dc0*/  STL [R1+0xa80], R16 ;  /* 0x000a801001007387 */ /* 0x0001e80000100800 */
        /* <DEDUP_REMOVED lines=58> */
[----:B------:R-:W4:Y:S01]  /*47170*/  LDL.LU R16, [R1+0xafc] ;  /* 0x000afc0001107983 */ /* 0x000f220000300800 */
[----:B------:R-:W-:-:S05]  /*47180*/  FADD R2, R0, R2 ;  /* 0x0000000200027221 */ /* 0x000fca0000000000 */
[----:B------:R0:W-:Y:S01]  /*47190*/  STL [R1+0xa84], R2 ;  /* 0x000a840201007387 */ /* 0x0001e20000100800 */
[----:B------:R-:W-:Y:S01]  /*471a0*/  FADD R4, R3, R4 ;  /* 0x0000000403047221 */ /* 0x000fe20000000000 */
        /* <DEDUP_REMOVED lines=1451> */
[----:B------:R-:W4:Y:S04]  /*4cc60*/  LDL.LU R138, [R1] ;  /* 0x00000000018a7983 */ /* 0x000f280000300800 */
        /* <DEDUP_REMOVED lines=282> */
[----:B------:R-:W-:Y:S01]  /*4de10*/  STL [R1+0x114c], R2 ;  /* 0x00114c0201007387 */ /* 0x000fe20000100800 */
[----:B------:R-:W-:Y:S01]  /*4de20*/  FADD R4, R3, R4 ;  /* 0x0000000403047221 */ /* 0x000fe20000000000 */
        /* <DEDUP_REMOVED lines=51> */
[----:B------:R-:W-:Y:S04]  /*4e160*/  STL [R1+0x11b4], R113 ;  /* 0x0011b47101007387 */ /* 0x000fe80000100800 */
[----:B------:R-:W-:Y:S01]  /*4e170*/  STL [R1+0x11b8], R111 ;  /* 0x0011b86f01007387 */ /* 0x000fe20000100800 */
[----:B------:R-:W-:Y:S01]  /*4e180*/  FADD R109, R110, R109 ;  /* 0x0000006d6e6d7221 */ /* 0x000fe20000000000 */
[----:B------:R-:W-:Y:S01]  /*4e190*/  FADD R107, R108, R107 ;  /* 0x0000006b6c6b7221 */ /* 0x000fe20000000000 */
[----:B------:R-:W-:Y:S02]  /*4e1a0*/  FADD R16, R106, R16 ;  /* 0x000000106a107221 */ /* 0x000fe40000000000 */
[----:B------:R-:W2:Y:S04]  /*4e1b0*/  LDL.LU R106, [R1+0x13c] ;  /* 0x00013c00016a7983 */ /* 0x000ea80000300800 */
[----:B------:R-:W-:Y:S04]  /*4e1c0*/  STL [R1+0x11bc], R109 ;  /* 0x0011bc6d01007387 */ /* 0x000fe80000100800 */
[----:B------:R0:W-:Y:S04]  /*4e1d0*/  STL [R1+0x11c0], R107 ;  /* 0x0011c06b01007387 */ /* 0x0001e80000100800 */
[----:B0-----:R-:W2:Y:S04]  /*4e1e0*/  LDL.LU R107, [R1+0x11c8] ;  /* 0x0011c800016b7983 */ /* 0x001ea80000300800 */
        /* <DEDUP_REMOVED lines=60> */
[----:B0-----:R-:W4:Y:S01]  /*4e5b0*/  LDL.LU R16, [R1+0x1240] ;  /* 0x0012400001107983 */ /* 0x001f220000300800 */
        /* <DEDUP_REMOVED lines=8> */
[----:B------:R-:W-:-:S03]  /*4e640*/  FADD R113, R112, R113 ;  /* 0x0000007170717221 */ /* 0x000fc60000000000 */
[----:B0-----:R-:W4:Y:S01]  /*4e650*/  LDL.LU R109, [R1+0x1590] ;  /* 0x00159000016d7983 */ /* 0x001f220000300800 */
[----:B------:R-:W-:-:S03]  /*4e660*/  FADD R115, R114, R115 ;  /* 0x0000007372737221 */ /* 0x000fc60000000000 */
[----:B------:R-:W4:Y:S04]  /*4e670*/  LDL.LU R110, [R1+0x158c] ;  /* 0x00158c00016e7983 */ /* 0x000f280000300800 */
[----:B------:R0:W-:Y:S01]  /*4e680*/  STL [R1+0x11d0], R111 ;  /* 0x0011d06f01007387 */ /* 0x0001e20000100800 */
[----:B------:R-:W-:-:S03]  /*4e690*/  FADD R117, R116, R117 ;  /* 0x0000007574757221 */ /* 0x000fc60000000000 */
[----:B0-----:R-:W4:Y:S04]  /*4e6a0*/  LDL.LU R111, [R1+0x1588] ;  /* 0x00158800016f7983 */ /* 0x001f280000300800 */
[----:B------:R-:W4:Y:S04]  /*4e6b0*/  LDL.LU R112, [R1+0x1584] ;  /* 0x0015840001707983 */ /* 0x000f280000300800 */
[----:B------:R0:W-:Y:S01]  /*4e6c0*/  STL [R1+0x11d4], R113 ;  /* 0x0011d47101007387 */ /* 0x0001e20000100800 */
[----:B------:R-:W-:Y:S01]  /*4e6d0*/  FADD R119, R118, R119 ;  /* 0x0000007776777221 */ /* 0x000fe20000000000 */
[----:B------:R-:W-:-:S02]  /*4e6e0*/  FADD R121, R120, R121 ;  /* 0x0000007978797221 */ /* 0x000fc40000000000 */
[----:B0-----:R-:W4:Y:S04]  /*4e6f0*/  LDL.LU R113, [R1+0x1580] ;  /* 0x0015800001717983 */ /* 0x001f280000300800 */
[----:B------:R-:W4:Y:S04]  /*4e700*/  LDL.LU R114, [R1+0x157c] ;  /* 0x00157c0001727983 */ /* 0x000f280000300800 */
[----:B------:R0:W-:Y:S01]  /*4e710*/  STL [R1+0x11d8], R115 ;  /* 0x0011d87301007387 */ /* 0x0001e20000100800 */
[----:B------:R-:W-:-:S03]  /*4e720*/  FADD R123, R122, R123 ;  /* 0x0000007b7a7b7221 */ /* 0x000fc60000000000 */
        /* <DEDUP_REMOVED lines=26> */
[----:B------:R-:W-:Y:S01]  /*4e8d0*/  FADD R10, R9, R10 ;  /* 0x0000000a090a7221 */ /* 0x000fe20000000000 */
[----:B------:R-:W-:Y:S01]  /*4e8e0*/  FADD R12, R11, R12 ;  /* 0x0000000c0b0c7221 */ /* 0x000fe20000000000 */
        /* <DEDUP_REMOVED lines=13> */
[----:B------:R-:W-:Y:S04]  /*4e9c0*/  STL [R1+0x11fc], R2 ;  /* 0x0011fc0201007387 */ /* 0x000fe80000100800 */
[----:B------:R-:W-:Y:S04]  /*4e9d0*/  STL [R1+0x1200], R4 ;  /* 0x0012000401007387 */ /* 0x000fe80000100800 */
[----:B------:R-:W-:Y:S04]  /*4e9e0*/  STL [R1+0x1204], R6 ;  /* 0x0012040601007387 */ /* 0x000fe80000100800 */
        /* <DEDUP_REMOVED lines=15> */
[----:B------:R-:W-:Y:S04]  /*4eae0*/  STL [R1+0x122c], R141 ;  /* 0x00122c8d01007387 */ /* 0x000fe80000100800 */
[----:B------:R-:W-:Y:S04]  /*4eaf0*/  STL [R1+0x1230], R139 ;  /* 0x0012308b01007387 */ /* 0x000fe80000100800 */
[----:B------:R-:W-:Y:S04]  /*4eb00*/  STL [R1+0x1234], R137 ;  /* 0x0012348901007387 */ /* 0x000fe80000100800 */
[----:B------:R-:W2:Y:S04]  /*4eb10*/  LDL.LU R132, [R1+0x1b8] ;  /* 0x0001b80001847983 */ /* 0x000ea80000300800 */
[----:B------:R-:W-:Y:S04]  /*4eb20*/  STL [R1+0x1238], R135 ;  /* 0x0012388701007387 */ /* 0x000fe80000100800 */
[----:B------:R-:W2:Y:S04]  /*4eb30*/  LDL.LU R3, [R1+0x1244] ;  /* 0x0012440001037983 */ /* 0x000ea80000300800 */
[----:B------:R0:W-:Y:S04]  /*4eb40*/  STL [R1+0x123c], R133 ;  /* 0x00123c8501007387 */ /* 0x0001e80000100800 */
[----:B0-----:R-:W3:Y:S04]  /*4eb50*/  LDL.LU R133, [R1+0x1bc] ;  /* 0x0001bc0001857983 */ /* 0x001ee80000300800 */
[----:B------:R0:W-:Y:S04]  /*4eb60*/  STL [R1+0x1240], R16 ;  /* 0x0012401001007387 */ /* 0x0001e80000100800 */
[----:B------:R-:W3:Y:S04]  /*4eb70*/  LDL.LU R2, [R1+0x1248] ;  /* 0x0012480001027983 */ /* 0x000ee80000300800 */
[----:B------:R-:W4:Y:S04]  /*4eb80*/  LDL.LU R134, [R1+0x1c0] ;  /* 0x0001c00001867983 */ /* 0x000f280000300800 */
[----:B------:R-:W4:Y:S04]  /*4eb90*/  LDL.LU R0, [R1+0x124c] ;  /* 0x00124c0001007983 */ /* 0x000f280000300800 */
[----:B------:R-:W4:Y:S04]  /*4eba0*/  LDL.LU R135, [R1+0x1c4] ;  /* 0x0001c40001877983 */ /* 0x000f280000300800 */
        /* <DEDUP_REMOVED lines=31> */
[----:B------:R0:W-:Y:S04]  /*4eda0*/  STL [R1+0x1244], R3 ;  /* 0x0012440301007387 */ /* 0x0001e80000100800 */
[----:B0-----:R-:W2:Y:S01]  /*4edb0*/  LDL.LU R3, [R1+0x128c] ;  /* 0x00128c0001037983 */ /* 0x001ea20000300800 */
[----:B---3--:R-:W-:-:S03]  /*4edc0*/  FADD R2, R133, R2 ;  /* 0x0000000285027221 */ /* 0x008fc60000000000 */
[----:B------:R-:W3:Y:S04]  /*4edd0*/  LDL.LU R133, [R1+0x1530] ;  /* 0x0015300001857983 */ /* 0x000ee80000300800 */
[----:B------:R0:W-:Y:S01]  /*4ede0*/  STL [R1+0x1248], R2 ;  /* 0x0012480201007387 */ /* 0x0001e20000100800 */
[----:B----4-:R-:W-:-:S03]  /*4edf0*/  FADD R0, R134, R0 ;  /* 0x0000000086007221 */ /* 0x010fc60000000000 */
[----:B0-----:R-:W4:Y:S04]  /*4ee00*/  LDL.LU R2, [R1+0x1290] ;  /* 0x0012900001027983 */ /* 0x001f280000300800 */
[----:B------:R-:W3:Y:S04]  /*4ee10*/  LDL.LU R134, [R1+0x152c] ;  /* 0x00152c0001867983 */ /* 0x000ee80000300800 */
[----:B------:R0:W-:Y:S04]  /*4ee20*/  STL [R1+0x124c], R0 ;  /* 0x00124c0001007387 */ /* 0x0001e80000100800 */
[----:B0-----:R-:W3:Y:S01]  /*4ee30*/  LDL.LU R0, [R1+0x1294] ;  /* 0x0012940001007983 */ /* 0x001ee20000300800 */
[----:B------:R-:W-:Y:S01]  /*4ee40*/  FADD R16, R135, R16 ;  /* 0x0000001087107221 */ /* 0x000fe20000000000 */
[----:B------:R-:W-:-:S02]  /*4ee50*/  FADD R137, R136, R137 ;  /* 0x0000008988897221 */ /* 0x000fc40000000000 */
[----:B------:R-:W3:Y:S01]  /*4ee60*/  LDL.LU R135, [R1+0x1528] ;  /* 0x0015280001877983 */ /* 0x000ee20000300800 */
[----:B------:R-:W-:-:S03]  /*4ee70*/  FADD R139, R138, R139 ;  /* 0x0000008b8a8b7221 */ /* 0x000fc60000000000 */
[----:B------:R0:W-:Y:S01]  /*4ee80*/  STL [R1+0x1250], R16 ;  /* 0x0012501001007387 */ /* 0x0001e20000100800 */
[----:B------:R-:W-:-:S03]  /*4ee90*/  FADD R141, R140, R141 ;  /* 0x0000008d8c8d7221 */ /* 0x000fc60000000000 */
[----:B0-----:R-:W3:Y:S04]  /*4eea0*/  LDL.LU R16, [R1+0x1298] ;  /* 0x0012980001107983 */ /* 0x001ee80000300800 */
[----:B------:R-:W3:Y:S04]  /*4eeb0*/  LDL.LU R136, [R1+0x1524] ;  /* 0x0015240001887983 */ /* 0x000ee80000300800 */
[----:B------:R0:W-:Y:S01]  /*4eec0*/  STL [R1+0x1254], R137 ;  /* 0x0012548901007387 */ /* 0x0001e20000100800 */
[----:B------:R-:W-:Y:S01]  /*4eed0*/  FADD R143, R142, R143 ;  /* 0x0000008f8e8f7221 */ /* 0x000fe20000000000 */
[----:B------:R-:W-:-:S02]  /*4eee0*/  FADD R13, R144, R13 ;  /* 0x0000000d900d7221 */ /* 0x000fc40000000000 */
[----:B0-----:R-:W3:Y:S04]  /*4eef0*/  LDL.LU R137, [R1+0x1520] ;  /* 0x0015200001897983 */ /* 0x001ee80000300800 */
[----:B------:R-:W3:Y:S04]  /*4ef00*/  LDL.LU R138, [R1+0x151c] ;  /* 0x00151c00018a7983 */ /* 0x000ee80000300800 */
[----:B------:R0:W-:Y:S01]  /*4ef10*/  STL [R1+0x1258], R139 ;  /* 0x0012588b01007387 */ /* 0x0001e20000100800 */
[----:B------:R-:W-:-:S03]  /*4ef20*/  FADD R12, R145, R12 ;  /* 0x0000000c910c7221 */ /* 0x000fc60000000000 */
        /* <DEDUP_REMOVED lines=34> */
[----:B------:R0:W-:Y:S04]  /*4f150*/  STL [R1+0x127c], R7 ;  /* 0x00127c0701007387 */ /* 0x0001e80000100800 */
[----:B0-----:R-:W3:Y:S04]  /*4f160*/  LDL.LU R7, [R1+0x12b4] ;  /* 0x0012b40001077983 */ /* 0x001ee80000300800 */
[----:B------:R-:W3:Y:S04]  /*4f170*/  LDL.LU R151, [R1+0x14e8] ;  /* 0x0014e80001977983 */ /* 0x000ee80000300800 */
[----:B------:R0:W-:Y:S04]  /*4f180*/  STL [R1+0x1280], R6 ;  /* 0x0012800601007387 */ /* 0x0001e80000100800 */
[----:B0-----:R-:W3:Y:S04]  /*4f190*/  LDL.LU R6, [R1+0x12b8] ;  /* 0x0012b80001067983 */ /* 0x001ee80000300800 */
[----:B------:R0:W5:Y:S04]  /*4f1a0*/  LDL.LU R15, [R1+0x14e4] ;  /* 0x0014e400010f7983 */ /* 0x0001680000300800 */
[----:B------:R1:W-:Y:S04]  /*4f1b0*/  STL [R1+0x1284], R5 ;  /* 0x0012840501007387 */ /* 0x0003e80000100800 */
[----:B-1----:R-:W3:Y:S04]  /*4f1c0*/  LDL.LU R5, [R1+0x12bc] ;  /* 0x0012bc0001057983 */ /* 0x002ee80000300800 */
[----:B------:R0:W5:Y:S01]  /*4f1d0*/  LDL.LU R14, [R1+0x14e0] ;  /* 0x0014e000010e7983 */ /* 0x0001620000300800 */
[----:B--2---:R-:W-:-:S03]  /*4f1e0*/  FADD R3, R24, R3 ;  /* 0x0000000318037221 */ /* 0x004fc60000000000 */
[----:B------:R1:W-:Y:S04]  /*4f1f0*/  STL [R1+0x1288], R4 ;  /* 0x0012880401007387 */ /* 0x0003e80000100800 */
[----:B-1----:R-:W2:Y:S04]  /*4f200*/  LDL.LU R4, [R1+0x12c0] ;  /* 0x0012c00001047983 */ /* 0x002ea80000300800 */
[----:B------:R1:W-:Y:S01]  /*4f210*/  STL [R1+0x128c], R3 ;  /* 0x00128c0301007387 */ /* 0x0003e20000100800 */
[----:B----4-:R-:W-:-:S03]  /*4f220*/  FADD R2, R25, R2 ;  /* 0x0000000219027221 */ /* 0x010fc60000000000 */
[----:B-1----:R-:W4:Y:S04]  /*4f230*/  LDL.LU R3, [R1+0x12c4] ;  /* 0x0012c40001037983 */ /* 0x002f280000300800 */
[----:B------:R1:W-:Y:S04]  /*4f240*/  STL [R1+0x1290], R2 ;  /* 0x0012900201007387 */ /* 0x0003e80000100800 */
[----:B-1----:R-:W4:Y:S01]  /*4f250*/  LDL.LU R2, [R1+0x12c8] ;  /* 0x0012c80001027983 */ /* 0x002f220000300800 */
[----:B---3--:R-:W-:-:S05]  /*4f260*/  FADD R0, R26, R0 ;  /* 0x000000001a007221 */ /* 0x008fca0000000000 */
[----:B------:R1:W-:Y:S04]  /*4f270*/  STL [R1+0x1294], R0 ;  /* 0x0012940001007387 */ /* 0x0003e80000100800 */
[----:B-1----:R-:W3:Y:S01]  /*4f280*/  LDL.LU R0, [R1+0x12cc] ;  /* 0x0012cc0001007983 */ /* 0x002ee20000300800 */
[----:B------:R-:W-:-:S03]  /*4f290*/  FADD R16, R27, R16 ;  /* 0x000000101b107221 */ /* 0x000fc60000000000 */
[----:B------:R-:W3:Y:S04]  /*4f2a0*/  LDL.LU R27, [R1+0x1304] ;  /* 0x00130400011b7983 */ /* 0x000ee80000300800 */
[----:B------:R-:W3:Y:S04]  /*4f2b0*/  LDL.LU R26, [R1+0x1308] ;  /* 0x00130800011a7983 */ /* 0x000ee80000300800 */
[----:B------:R-:W3:Y:S04]  /*4f2c0*/  LDL.LU R25, [R1+0x130c] ;  /* 0x00130c0001197983 */ /* 0x000ee80000300800 */
[----:B------:R1:W-:Y:S04]  /*4f2d0*/  STL [R1+0x1298], R16 ;  /* 0x0012981001007387 */ /* 0x0003e80000100800 */
[----:B------:R-:W3:Y:S04]  /*4f2e0*/  LDL.LU R24, [R1+0x1310] ;  /* 0x0013100001187983 */ /* 0x000ee80000300800 */
[----:B-1----:R-:W3:Y:S01]  /*4f2f0*/  LDL.LU R16, [R1+0x1314] ;  /* 0x0013140001107983 */ /* 0x002ee20000300800 */
[----:B------:R-:W-:-:S05]  /*4f300*/  FADD R13, R28, R13 ;  /* 0x0000000d1c0d7221 */ /* 0x000fca0000000000 */
[----:B------:R1:W-:Y:S04]  /*4f310*/  STL [R1+0x129c], R13 ;  /* 0x00129c0d01007387 */ /* 0x0003e80000100800 */
[----:B-1----:R0:W5:Y:S01]  /*4f320*/  LDL.LU R13, [R1+0x14dc] ;  /* 0x0014dc00010d7983 */ /* 0x0021620000300800 */
[----:B------:R-:W-:-:S03]  /*4f330*/  FADD R12, R29, R12 ;  /* 0x0000000c1d0c7221 */ /* 0x000fc60000000000 */
[----:B------:R-:W3:Y:S04]  /*4f340*/  LDL.LU R28, [R1+0x1300] ;  /* 0x00130000011c7983 */ /* 0x000ee80000300800 */
        /* <DEDUP_REMOVED lines=30> */
[----:B--2---:R-:W-:-:S03]  /*4f530*/  FADD R4, R37, R4 ;  /* 0x0000000425047221 */ /* 0x004fc60000000000 */
[----:B------:R-:W2:Y:S04]  /*4f540*/  LDL.LU R36, [R1+0x12e0] ;  /* 0x0012e00001247983 */ /* 0x000ea80000300800 */
[----:B------:R1:W-:Y:S01]  /*4f550*/  STL [R1+0x12c0], R4 ;  /* 0x0012c00401007387 */ /* 0x0003e20000100800 */
[----:B----4-:R-:W-:-:S03]  /*4f560*/  FADD R3, R38, R3 ;  /* 0x0000000326037221 */ /* 0x010fc60000000000 */
[----:B-1----:R0:W5:Y:S04]  /*4f570*/  LDL.LU R4, [R1+0x14b8] ;  /* 0x0014b80001047983 */ /* 0x0021680000300800 */
[----:B------:R-:W4:Y:S04]  /*4f580*/  LDL.LU R37, [R1+0x12dc] ;  /* 0x0012dc0001257983 */ /* 0x000f280000300800 */
[----:B------:R1:W-:Y:S01]  /*4f590*/  STL [R1+0x12c4], R3 ;  /* 0x0012c40301007387 */ /* 0x0003e20000100800 */
[----:B------:R-:W-:-:S03]  /*4f5a0*/  FADD R2, R39, R2 ;  /* 0x0000000227027221 */ /* 0x000fc60000000000 */
[----:B-1----:R0:W5:Y:S04]  /*4f5b0*/  LDL.LU R3, [R1+0x14b4] ;  /* 0x0014b40001037983 */ /* 0x0021680000300800 */
[----:B------:R-:W4:Y:S04]  /*4f5c0*/  LDL.LU R38, [R1+0x12d8] ;  /* 0x0012d80001267983 */ /* 0x000f280000300800 */
[----:B------:R1:W-:Y:S01]  /*4f5d0*/  STL [R1+0x12c8], R2 ;  /* 0x0012c80201007387 */ /* 0x0003e20000100800 */
[----:B---3--:R-:W-:-:S03]  /*4f5e0*/  FADD R0, R40, R0 ;  /* 0x0000000028007221 */ /* 0x008fc60000000000 */
[----:B-1----:R0:W5:Y:S04]  /*4f5f0*/  LDL.LU R2, [R1+0x14b0] ;  /* 0x0014b00001027983 */ /* 0x0021680000300800 */
[----:B------:R-:W3:Y:S04]  /*4f600*/  LDL.LU R39, [R1+0x12d4] ;  /* 0x0012d40001277983 */ /* 0x000ee80000300800 */
[----:B------:R1:W-:Y:S04]  /*4f610*/  STL [R1+0x12cc], R0 ;  /* 0x0012cc0001007387 */ /* 0x0003e80000100800 */
[----:B-1----:R0:W5:Y:S04]  /*4f620*/  LDL.LU R0, [R1+0x14ac] ;  /* 0x0014ac0001007983 */ /* 0x0021680000300800 */
[----:B------:R-:W3:Y:S01]  /*4f630*/  LDL.LU R40, [R1+0x12d0] ;  /* 0x0012d00001287983 */ /* 0x000ee20000300800 */
        /* <DEDUP_REMOVED lines=13> */
[----:B--2---:R-:W-:Y:S01]  /*4f710*/  FADD R36, R45, R36 ;  /* 0x000000242d247221 */ /* 0x004fe20000000000 */
[----:B----4-:R-:W-:Y:S01]  /*4f720*/  FADD R37, R44, R37 ;  /* 0x000000252c257221 */ /* 0x010fe20000000000 */
[----:B------:R-:W-:Y:S01]  /*4f730*/  FADD R38, R43, R38 ;  /* 0x000000262b267221 */ /* 0x000fe20000000000 */
[----:B---3--:R-:W-:Y:S01]  /*4f740*/  FADD R39, R42, R39 ;  /* 0x000000272a277221 */ /* 0x008fe20000000000 */
[----:B------:R-:W-:-:S05]  /*4f750*/  FADD R40, R41, R40 ;  /* 0x0000002829287221 */ /* 0x000fca0000000000 */
        /* <DEDUP_REMOVED lines=15> */
[----:B------:R-:W4:Y:S04]  /*4f850*/  LDL.LU R53, [R1+0x1318] ;  /* 0x0013180001357983 */ /* 0x000f280000300800 */
[----:B------:R0:W-:Y:S04]  /*4f860*/  STL [R1+0x130c], R25 ;  /* 0x00130c1901007387 */ /* 0x0001e80000100800 */
[----:B------:R-:W4:Y:S04]  /*4f870*/  LDL.LU R52, [R1+0x131c] ;  /* 0x00131c0001347983 */ /* 0x000f280000300800 */
        /* <DEDUP_REMOVED lines=13> */
[----:B-1----:R-:W4:Y:S04]  /*4f950*/  LDL.LU R40, [R1+0x134c] ;  /* 0x00134c0001287983 */ /* 0x002f280000300800 */
[----:B--2---:R-:W2:Y:S04]  /*4f960*/  LDL.LU R39, [R1+0x1350] ;  /* 0x0013500001277983 */ /* 0x004ea80000300800 */
[----:B---3--:R-:W3:Y:S04]  /*4f970*/  LDL.LU R38, [R1+0x1354] ;  /* 0x0013540001267983 */ /* 0x008ee80000300800 */
[----:B----4-:R-:W4:Y:S04]  /*4f980*/  LDL.LU R37, [R1+0x1358] ;  /* 0x0013580001257983 */ /* 0x010f280000300800 */
        /* <DEDUP_REMOVED lines=14> */
[----:B------:R-:W-:Y:S01]  /*4fa70*/  FADD R53, R59, R53 ;  /* 0x000000353b357221 */ /* 0x000fe20000000000 */
[----:B------:R-:W-:-:S04]  /*4fa80*/  FADD R52, R60, R52 ;  /* 0x000000343c347221 */ /* 0x000fc80000000000 */
        /* <DEDUP_REMOVED lines=73> */
[----:B--2---:R-:W2:Y:S04]  /*4ff20*/  LDL.LU R40, [R1+0x13c8] ;  /* 0x0013c80001287983 */ /* 0x004ea80000300800 */
        /* <DEDUP_REMOVED lines=167> */
[----:B------:R-:W-:Y:S01]  /*509a0*/  FADD R24, R150, R24 ;  /* 0x0000001896187221 */ /* 0x000fe20000000000 */
[----:B------:R-:W-:-:S05]  /*509b0*/  FADD R16, R16, R151 ;  /* 0x0000009710107221 */ /* 0x000fca0000000000 */
[----:B------:R0:W-:Y:S04]  /*509c0*/  STL [R1+0x1488], R16 ;  /* 0x0014881001007387 */ /* 0x0001e80000100800 */
[----:B------:R0:W-:Y:S04]  /*509d0*/  STL [R1+0x1480], R25 ;  /* 0x0014801901007387 */ /* 0x0001e80000100800 */
[----:B------:R0:W-:Y:S02]  /*509e0*/  STL [R1+0x1484], R24 ;  /* 0x0014841801007387 */ /* 0x0001e40000100800 */
.L_x_32:
[----:B0-----:R-:W0:Y:S02]  /*509f0*/  LDC R16, c[0x0][0x28c] ;  /* 0x0000a300ff107b82 */ /* 0x001e240000000800 */
[----:B0-----:R-:W-:-:S13]  /*50a00*/  ISETP.GE.AND P0, PT, R16, 0x1, PT ;  /* 0x000000011000780c */ /* 0x001fda0003f06270 */
[----:B------:R-:W-:Y:S05]  /*50a10*/  @!P0 BRA `(.L_x_33) ;  /* 0x0000000000588947 */ /* 0x000fea0003800000 */
[----:B------:R-:W-:-:S06]  /*50a20*/  UISETP.NE.AND UP0, UPT, UR8, 0x3, UPT ;  /* 0x000000030800788c */ /* 0x000fcc000bf05270 */
[----:B------:R-:W-:-:S13]  /*50a30*/  PLOP3.LUT P0, PT, PT, PT, UP0, 0x80, 0x0 ;  /* 0x000000000000781c */ /* 0x000fda0003f0f008 */
[----:B------:R-:W-:Y:S05]  /*50a40*/  @!P0 BRA `(.L_x_34) ;  /* 0x0000000000048947 */ /* 0x000fea0003800000 */
[----:B------:R-:W-:Y:S01]  /*50a50*/  BPT.TRAP 0x1 ;  /* 0x000000040000795c */ /* 0x000fe20000300000 */
.L_x_34:
[----:B------:R-:W2:Y:S04]  /*50a60*/  LDL R16, [R1+0x1494] ;  /* 0x0014940001107983 */ /* 0x000ea80000100800 */
[----:B------:R-:W3:Y:S01]  /*50a70*/  LDL R25, [R1+0x1498] ;  /* 0x0014980001197983 */ /* 0x000ee20000100800 */
[----:B------:R-:W-:Y:S01]  /*50a80*/  UISETP.LT.AND UP1, UPT, UR24, 0x1, UPT ;  /* 0x000000011800788c */ /* 0x000fe2000bf21270 */
[----:B--2---:R-:W-:Y:S01]  /*50a90*/  ISETP.NE.AND P0, PT, R16, RZ, PT ;  /* 0x000000ff1000720c */ /* 0x004fe20003f05270 */
[----:B------:R-:W-:-:S12]  /*50aa0*/  IMAD.U32 R16, RZ, RZ, UR12 ;  /* 0x0000000cff107e24 */ /* 0x000fd8000f8e00ff */
[----:B------:R-:W-:-:S05]  /*50ab0*/  VOTEU.ANY UP0, P0 ;  /* 0x00000000003f7886 */ /* 0x000fca0000000100 */
[----:B------:R-:W-:-:S04]  /*50ac0*/  @UP0 USEL UR6, UR24, 0x1, UP1 ;  /* 0x0000000118060887 */ /* 0x000fc80008800000 */
[----:B------:R-:W-:Y:S02]  /*50ad0*/  @UP0 UIADD3 UR6, UR5, UR24, -UR6 ;  /* 0x0000001805060290 */ /* 0x000fe4000fffe806 */
[----:B------:R-:W-:-:S04]  /*50ae0*/  UISETP.GT.U32.AND UP0, UPT, UR7, 0x1, UPT ;  /* 0x000000010700788c */ /* 0x000fc8000bf04070 */
[----:B------:R-:W-:-:S04]  /*50af0*/  IMAD.U32 R24, RZ, RZ, UR6 ;  /* 0x00000006ff187e24 */ /* 0x000fc8000f8e00ff */
[----:B------:R-:W-:-:S05]  /*50b00*/  @P0 IMAD.SHL.U32 R24, R24, 0x8, RZ ;  /* 0x0000000818180824 */ /* 0x000fca00078e00ff */
[----:B------:R-:W-:-:S04]  /*50b10*/  @P0 LOP3.LUT R24, R24, 0x8, RZ, 0xc0, !PT ;  /* 0x0000000818180812 */ /* 0x000fc800078ec0ff */
[----:B------:R-:W-:-:S04]  /*50b20*/  @P0 IADD3 R16, R16, 0x10, R24 ;  /* 0x0000001010100810 */ /* 0x000fc80007ffe018 */
[----:B---3--:R-:W-:-:S04]  /*50b30*/  @P0 PRMT R16, R25, 0x654, R16 ;  /* 0x0000065419100816 */ /* 0x008fc80000000010 */
[----:B------:R0:W-:Y:S01]  /*50b40*/  @P0 SYNCS.ARRIVE.TRANS64.RED.A1T0 RZ, [R16+URZ], RZ ;  /* 0x000000ff10ff09a7 */ /* 0x0001e2000810043f */
[----:B------:R-:W-:-:S13]  /*50b50*/  PLOP3.LUT P0, PT, PT, PT, UP0, 0x80, 0x0 ;  /* 0x000000000000781c */ /* 0x000fda0003f0f008 */
[----:B0-----:R-:W-:Y:S05]  /*50b60*/  @P0 BRA `(.L_x_33) ;  /* 0x0000000000040947 */ /* 0x001fea0003800000 */
[----:B------:R-:W-:Y:S01]  /*50b70*/  BPT.TRAP 0x1 ;  /* 0x000000040000795c */ /* 0x000fe20000300000 */
.L_x_33:
[----:B------:R-:W2:Y:S01]  /*50b80*/  LDL.LU R26, [R1+0x1490] ;  /* 0x00149000011a7983 */ /* 0x000ea20000300800 */
[----:B------:R-:W0:Y:S01]  /*50b90*/  LDC R25, c[0x0][0x288] ;  /* 0x0000a200ff197b82 */ /* 0x000e220000000800 */
[----:B------:R-:W-:Y:S01]  /*50ba0*/  ULDC UR6, c[0x0][0x284] ;  /* 0x0000a10000067ab9 */ /* 0x000fe20000000800 */
[----:B------:R-:W3:Y:S01]  /*50bb0*/  S2R R27, SR_TID.X ;  /* 0x00000000001b7919 */ /* 0x000ee20000002100 */
[----:B------:R-:W-:Y:S01]  /*50bc0*/  USHF.R.S32.HI UR9, URZ, 0x1f, UR27 ;  /* 0x0000001f3f097899 */ /* 0x000fe2000801141b */
[----:B------:R-:W-:Y:S01]  /*50bd0*/  ULDC.64 UR10, c[0x0][0x5d0] ;  /* 0x00017400000a7ab9 */ /* 0x000fe20000000a00 */
[----:B------:R-:W4:Y:S01]  /*50be0*/  LDL.LU R31, [R1+0x148c] ;  /* 0x00148c00011f7983 */ /* 0x000f220000300800 */
[--C-:B---3--:R-:W-:Y:S02]  /*50bf0*/  SHF.R.U32.HI R24, RZ, 0x2, R27.reuse ;  /* 0x00000002ff187819 */ /* 0x108fe4000001161b */
[----:B------:R-:W-:Y:S02]  /*50c00*/  LOP3.LUT R30, R27, 0x60, RZ, 0xc0, !PT ;  /* 0x000000601b1e7812 */ /* 0x000fe400078ec0ff */
[----:B------:R-:W-:-:S02]  /*50c10*/  SHF.R.U32.HI R28, RZ, 0x7, R27 ;  /* 0x00000007ff1c7819 */ /* 0x000fc4000001161b */
[----:B------:R-:W-:Y:S02]  /*50c20*/  LOP3.LUT R24, R24, 0x7, RZ, 0xc0, !PT ;  /* 0x0000000718187812 */ /* 0x000fe400078ec0ff */
[----:B------:R-:W-:Y:S02]  /*50c30*/  SHF.R.U32.HI R30, RZ, 0x1, R30 ;  /* 0x00000001ff1e7819 */ /* 0x000fe4000001161e */
[----:B------:R-:W-:Y:S02]  /*50c40*/  LOP3.LUT R28, R28, 0x1, RZ, 0xc0, !PT ;  /* 0x000000011c1c7812 */ /* 0x000fe400078ec0ff */
[----:B------:R-:W-:Y:S02]  /*50c50*/  IADD3 R16, RZ, -R30, -R24 ;  /* 0x8000001eff107210 */ /* 0x000fe40007ffe818 */
[----:B------:R-:W-:Y:S01]  /*50c60*/  LOP3.LUT R29, R27, 0x3, RZ, 0xc0, !PT ;  /* 0x000000031b1d7812 */ /* 0x000fe200078ec0ff */
[C---:B------:R-:W-:Y:S02]  /*50c70*/  IMAD.SHL.U32 R32, R28.reuse, 0x40, RZ ;  /* 0x000000401c207824 */ /* 0x040fe400078e00ff */
[----:B------:R-:W-:-:S02]  /*50c80*/  IMAD R28, R28, -0x40, R16 ;  /* 0xffffffc01c1c7824 */ /* 0x000fc400078e0210 */
[----:B0-----:R-:W-:Y:S01]  /*50c90*/  IMAD R29, R29, -0x2, R25 ;  /* 0xfffffffe1d1d7824 */ /* 0x001fe200078e0219 */
[----:B------:R-:W-:Y:S01]  /*50ca0*/  LOP3.LUT R32, R32, 0x40, R24, 0xe2, !PT ;  /* 0x0000004020207812 */ /* 0x000fe200078ee218 */
[----:B------:R-:W-:Y:S02]  /*50cb0*/  IMAD.SHL.U32 R27, R27, 0x2, RZ ;  /* 0x000000021b1b7824 */ /* 0x000fe400078e00ff */
[----:B------:R-:W-:Y:S02]  /*50cc0*/  IMAD.U32 R24, RZ, RZ, UR10 ;  /* 0x0000000aff187e24 */ /* 0x000fe4000f8e00ff */
[----:B--2---:R-:W-:-:S04]  /*50cd0*/  IMAD.SHL.U32 R26, R26, 0x200, RZ ;  /* 0x000002001a1a7824 */ /* 0x004fc800078e00ff */
[----:B------:R-:W-:Y:S01]  /*50ce0*/  IMAD.IADD R29, R29, 0x1, -R26 ;  /* 0x000000011d1d7824 */ /* 0x000fe200078e0a1a */
[C---:B------:R-:W-:Y:S02]  /*50cf0*/  ISETP.GE.AND P0, PT, R26.reuse, R25, PT ;  /* 0x000000191a00720c */ /* 0x040fe40003f06270 */
[----:B------:R-:W-:Y:S01]  /*50d00*/  LOP3.LUT R26, R26, 0x6, R27, 0xf8, !PT ;  /* 0x000000061a1a7812 */ /* 0x000fe200078ef81b */
[C---:B----4-:R-:W-:Y:S02]  /*50d10*/  IMAD R16, R31.reuse, 0x180, RZ ;  /* 0x000001801f107824 */ /* 0x050fe400078e02ff */
[----:B------:R-:W-:Y:S01]  /*50d20*/  IMAD.WIDE R34, R31, 0x180, RZ ;  /* 0x000001801f227825 */ /* 0x000fe200078e02ff */
[----:B------:R-:W-:Y:S02]  /*50d30*/  SHF.R.S32.HI R27, RZ, 0x1f, R26 ;  /* 0x0000001fff1b7819 */ /* 0x000fe4000001141a */
[C---:B------:R-:W-:Y:S02]  /*50d40*/  IADD3 R28, -R16.reuse, UR6, R28 ;  /* 0x00000006101c7c10 */ /* 0x040fe4000fffe11c */
[----:B------:R-:W-:Y:S01]  /*50d50*/  ISETP.GE.OR P0, PT, R16, UR6, P0 ;  /* 0x0000000610007c0c */ /* 0x000fe20008706670 */
[----:B------:R-:W-:Y:S01]  /*50d60*/  IMAD.MOV.U32 R16, RZ, RZ, -0x1 ;  /* 0xffffffffff107424 */ /* 0x000fe200078e00ff */
[----:B------:R0:W-:Y:S01]  /*50d70*/  STL.64 [R1+0x188], R34 ;  /* 0x0001882201007387 */ /* 0x0001e20000100a00 */
[----:B------:R-:W-:Y:S01]  /*50d80*/  UIMAD UR6, UR9, UR10, URZ ;  /* 0x0000000a090672a4 */ /* 0x000fe2000f8e023f */
[----:B------:R-:W-:Y:S01]  /*50d90*/  IMAD.WIDE.U32 R24, R24, UR27, R26 ;  /* 0x0000001b18187c25 */ /* 0x000fe2000f8e001a */
[----:B------:R-:W-:Y:S01]  /*50da0*/  LOP3.LUT R32, R34, R32, R30, 0xfe, !PT ;  /* 0x0000002022207212 */ /* 0x000fe200078efe1e */
[----:B------:R0:W-:Y:S01]  /*50db0*/  STL [R1+0x4e0], R16 ;  /* 0x0004e01001007387 */ /* 0x0001e20000100800 */
[----:B------:R-:W-:-:S03]  /*50dc0*/  UIMAD UR6, UR27, UR11, UR6 ;  /* 0x0000000b1b0672a4 */ /* 0x000fc6000f8e0206 */
[----:B------:R-:W-:Y:S02]  /*50dd0*/  ULDC.64 UR10, c[0x0][0x5c8] ;  /* 0x00017200000a7ab9 */ /* 0x000fe40000000a00 */
[----:B------:R-:W-:Y:S02]  /*50de0*/  IMAD R31, R35, UR10, RZ ;  /* 0x0000000a231f7c24 */ /* 0x000fe4000f8e02ff */
[----:B------:R-:W-:Y:S02]  /*50df0*/  VIADD R25, R25, UR6 ;  /* 0x0000000619197c36 */ /* 0x000fe40008000000 */
[C---:B------:R-:W-:Y:S02]  /*50e00*/  IMAD R31, R32.reuse, UR11, R31 ;  /* 0x0000000b201f7c24 */ /* 0x040fe4000f8e021f */
[----:B------:R-:W-:Y:S01]  /*50e10*/  IMAD.WIDE.U32 R24, R32, UR10, R24 ;  /* 0x0000000a20187c25 */ /* 0x000fe2000f8e0018 */
[----:B0-----:R-:W-:Y:S06]  /*50e20*/  @P0 BRA `(.L_x_35) ;  /* 0x0000052c00740947 */ /* 0x001fec0003800000 */
[----:B------:R-:W-:Y:S01]  /*50e30*/  FSETP.NEU.AND P0, PT, RZ, UR25, PT ;  /* 0x00000019ff007c0b */ /* 0x000fe2000bf0d000 */
[----:B------:R-:W-:Y:S01]  /*50e40*/  BSSY B0, `(.L_x_35) ;  /* 0x00052db000007945 */ /* 0x000fe20003800000 */
[----:B------:R-:W-:-:S11]  /*50e50*/  IMAD.IADD R31, R25, 0x1, R31 ;  /* 0x00000001191f7824 */ /* 0x000fd600078e021f */
[----:B------:R-:W-:Y:S05]  /*50e60*/  @!P0 BRA `(.L_x_36) ;  /* 0x0000031000508947 */ /* 0x000fea0003800000 */
[----:B------:R-:W2:Y:S01]  /*50e70*/  LDL.LU R139, [R1+0xa00] ;  /* 0x000a0000018b7983 */ /* 0x000ea20000300800 */
[----:B------:R-:W-:Y:S01]  /*50e80*/  ISETP.GE.AND P0, PT, R28, 0x9, PT ;  /* 0x000000091c00780c */ /* 0x000fe20003f06270 */
[----:B------:R-:W-:Y:S01]  /*50e90*/  ULDC.64 UR10, c[0x0][0x5b8] ;  /* 0x00016e00000a7ab9 */ /* 0x000fe20000000a00 */
[----:B-----5:R-:W-:Y:S01]  /*50ea0*/  LOP3.LUT R12, R12, 0xdfffffff, RZ, 0xc0, !PT ;  /* 0xdfffffff0c0c7812 */ /* 0x020fe200078ec0ff */
[----:B------:R-:W3:Y:S01]  /*50eb0*/  LDL.LU R138, [R1+0xa04] ;  /* 0x000a0400018a7983 */ /* 0x000ee20000300800 */
[----:B------:R-:W-:-:S03]  /*50ec0*/  ULDC.64 UR12, c[0x0][0x5a8] ;  /* 0x00016a00000c7ab9 */ /* 0x000fc60000000a00 */
[----:B------:R0:W-:Y:S04]  /*50ed0*/  STL.64 [R1+0x1528], R10 ;  /* 0x0015280a01007387 */ /* 0x0001e80000100a00 */
[----:B0-----:R-:W4:Y:S01]  /*50ee0*/  LDL.64 R10, [R1+0x188] ;  /* 0x00018800010a7983 */ /* 0x001f220000100a00 */
[C---:B------:R-:W-:Y:S01]  /*50ef0*/  ISETP.LT.OR P1, PT, R29.reuse, 0x1, !P0 ;  /* 0x000000011d00780c */ /* 0x040fe20004721670 */
[----:B------:R-:W-:Y:S01]  /*50f00*/  UIMAD UR6, UR9, UR10, URZ ;  /* 0x0000000a090672a4 */ /* 0x000fe2000f8e023f */
[C---:B------:R-:W-:Y:S01]  /*50f10*/  ISETP.LT.OR P4, PT, R29.reuse, 0x2, !P0 ;  /* 0x000000021d00780c */ /* 0x040fe20004781670 */
[----:B------:R-:W-:Y:S01]  /*50f20*/  IMAD.U32 R16, RZ, RZ, UR10 ;  /* 0x0000000aff107e24 */ /* 0x000fe2000f8e00ff */
[----:B------:R-:W-:Y:S01]  /*50f30*/  ISETP.LT.OR P5, PT, R29, 0x9, !P0 ;  /* 0x000000091d00780c */ /* 0x000fe200047a1670 */
[----:B------:R-:W-:Y:S01]  /*50f40*/  UIMAD UR6, UR27, UR11, UR6 ;  /* 0x0000000b1b0672a4 */ /* 0x000fe2000f8e0206 */
[----:B------:R-:W-:Y:S01]  /*50f50*/  LOP3.LUT R0, R0, 0xffff7fff, RZ, 0xc0, !PT ;  /* 0xffff7fff00007812 */ /* 0x000fe200078ec0ff */
[----:B------:R-:W-:Y:S01]  /*50f60*/  IMAD.WIDE.U32 R26, R16, UR27, R26 ;  /* 0x0000001b101a7c25 */ /* 0x000fe2000f8e001a */
[----:B------:R-:W-:Y:S01]  /*50f70*/  ULDC.64 UR10, c[0x0][0x5b0] ;  /* 0x00016c00000a7ab9 */ /* 0x000fe20000000a00 */
[----:B------:R-:W-:Y:S01]  /*50f80*/  LOP3.LUT R8, R8, 0xfffffffe, RZ, 0xc0, !PT ;  /* 0xfffffffe08087812 */ /* 0x000fe200078ec0ff */
[----:B------:R-:W-:Y:S03]  /*50f90*/  STL [R1+0x14ac], R15 ;  /* 0x0014ac0f01007387 */ /* 0x000fe60000100800 */
[----:B------:R-:W0:Y:S01]  /*50fa0*/  @!P1 LDC.64 R38, c[0x0][0x5c0] ;  /* 0x00017000ff269b82 */ /* 0x000e220000000a00 */
[----:B------:R-:W3:Y:S01]  /*50fb0*/  LDL.LU R140, [R1+0xa08] ;  /* 0x000a0800018c7983 */ /* 0x000ee20000300800 */
[----:B------:R-:W-:-:S03]  /*50fc0*/  @P4 LOP3.LUT R12, R12, 0x20000000, RZ, 0xfc, !PT ;  /* 0x200000000c0c4812 */ /* 0x000fc600078efcff */
[----:B------:R-:W3:Y:S01]  /*50fd0*/  LDL.LU R142, [R1+0xa0c] ;  /* 0x000a0c00018e7983 */ /* 0x000ee20000300800 */
[----:B------:R-:W-:Y:S02]  /*50fe0*/  LOP3.LUT R12, R12, 0xefffffff, RZ, 0xc0, !PT ;  /* 0xefffffff0c0c7812 */ /* 0x000fe400078ec0ff */
[----:B------:R-:W1:Y:S01]  /*50ff0*/  @!P4 LDC.64 R36, c[0x0][0x5c0] ;  /* 0x00017000ff24cb82 */ /* 0x000e620000000a00 */
[----:B------:R-:W3:Y:S07]  /*51000*/  LDL.LU R143, [R1+0xa10] ;  /* 0x000a1000018f7983 */ /* 0x000eee0000300800 */
[----:B------:R-:W1:Y:S01]  /*51010*/  @!P5 LDC.64 R34, c[0x0][0x5c0] ;  /* 0x00017000ff22db82 */ /* 0x000e620000000a00 */
[----:B0-----:R-:W-:-:S04]  /*51020*/  @!P1 IADD3 R38, P2, P3, R24, R38, R3 ;  /* 0x0000002618269210 */ /* 0x001fc80007b5e003 */
[----:B------:R-:W-:Y:S02]  /*51030*/  @!P1 IADD3.X R39, R31, R39, R2, P2, P3 ;  /* 0x000000271f279210 */ /* 0x000fe400017e6402 */
[----:B-1----:R-:W-:-:S04]  /*51040*/  @!P4 IADD3 R36, P2, P3, R24, R36, R3 ;  /* 0x000000241824c210 */ /* 0x002fc80007b5e003 */
[----:B------:R-:W-:Y:S02]  /*51050*/  @!P4 IADD3.X R37, R31, R37, R2, P2, P3 ;  /* 0x000000251f25c210 */ /* 0x000fe400017e6402 */
[----:B------:R-:W-:-:S04]  /*51060*/  @!P5 IADD3 R42, P2, P3, R24, R34, R3 ;  /* 0x00000022182ad210 */ /* 0x000fc80007b5e003 */
[----:B------:R-:W-:Y:S02]  /*51070*/  @!P5 IADD3.X R43, R31, R35, R2, P2, P3 ;  /* 0x000000231f2bd210 */ /* 0x000fe400017e6402 */
[----:B------:R-:W-:-:S13]  /*51080*/  ISETP.LT.OR P2, PT, R29, 0xa, !P0 ;  /* 0x0000000a1d00780c */ /* 0x000fda0004741670 */
[----:B------:R-:W0:Y:S01]  /*51090*/  @!P2 LDC.64 R34, c[0x0][0x5c0] ;  /* 0x00017000ff22ab82 */ /* 0x000e220000000a00 */
[----:B------:R-:W-:Y:S02]  /*510a0*/  @P2 LOP3.LUT R12, R12, 0x10000000, RZ, 0xfc, !PT ;  /* 0x100000000c0c2812 */ /* 0x000fe400078efcff */
[----:B0-----:R-:W-:Y:S01]  /*510b0*/  @!P2 IADD3 R44, P3, P6, R24, R34, R3 ;  /* 0x00000022182ca210 */ /* 0x001fe20007e7e003 */
[----:B------:R-:W-:-:S03]  /*510c0*/  IMAD.MOV.U32 R34, RZ, RZ, R26 ;  /* 0x000000ffff227224 */ /* 0x000fc600078e001a */
[----:B------:R-:W-:Y:S01]  /*510d0*/  @!P2 IADD3.X R45, R31, R35, R2, P3, P6 ;  /* 0x000000231f2da210 */ /* 0x000fe20001fec402 */
[----:B------:R-:W-:Y:S01]  /*510e0*/  VIADD R35, R27, UR6 ;  /* 0x000000061b237c36 */ /* 0x000fe20008000000 */
[----:B------:R-:W-:Y:S01]  /*510f0*/  ISETP.GE.AND P2, PT, R28, 0x1, PT ;  /* 0x000000011c00780c */ /* 0x000fe20003f46270 */
[----:B------:R-:W-:-:S03]  /*51100*/  IMAD.WIDE.U32 R26, R32, UR10, R34 ;  /* 0x0000000a201a7c25 */ /* 0x000fc6000f8e0022 */
[----:B------:R-:W-:Y:S01]  /*51110*/  IADD3 R26, P3, R26, UR12, RZ ;  /* 0x0000000c1a1a7c10 */ /* 0x000fe2000ff7e0ff */
[----:B----4-:R-:W-:-:S04]  /*51120*/  IMAD R16, R11, UR10, RZ ;  /* 0x0000000a0b107c24 */ /* 0x010fc8000f8e02ff */
[----:B------:R-:W-:-:S05]  /*51130*/  IMAD R16, R32, UR11, R16 ;  /* 0x0000000b20107c24 */ /* 0x000fca000f8e0210 */
[--C-:B------:R-:W-:Y:S02]  /*51140*/  IADD3.X R27, R27, UR13, R16.reuse, P3, !PT ;  /* 0x0000000d1b1b7c10 */ /* 0x100fe40009ffe410 */
[----:B------:R-:W-:Y:S02]  /*51150*/  ISETP.LT.OR P3, PT, R29, 0x1, !P2 ;  /* 0x000000011d00780c */ /* 0x000fe40005761670 */
[----:B------:R-:W-:-:S11]  /*51160*/  PRMT R16, RZ, 0x7610, R16 ;  /* 0x00007610ff107816 */ /* 0x000fd60000000010 */
[----:B------:R-:W4:Y:S02]  /*51170*/  @!P3 LDG.E.U8 R16, desc[UR30][R26.64] ;  /* 0x0000001e1a10b981 */ /* 0x000f24000c1e1100 */
[----:B----4-:R-:W-:-:S04]  /*51180*/  LOP3.LUT R16, R16, 0xff, RZ, 0xc0, !PT ;  /* 0x000000ff10107812 */ /* 0x010fc800078ec0ff */
[----:B------:R-:W-:-:S05]  /*51190*/  F2FP.F16.E4M3.UNPACK_B R16, R16 ;  /* 0x00000010ff10723e */ /* 0x000fca00020006ff */
[----:B------:R-:W-:-:S05]  /*511a0*/  HADD2.F32 R16, -RZ, R16.H0_H0 ;  /* 0x20000010ff107230 */ /* 0x000fca0000004100 */
[----:B------:R-:W-:-:S04]  /*511b0*/  FMUL R16, R16, UR25 ;  /* 0x0000001910107c20 */ /* 0x000fc80008400000 */
[----:B------:R-:W-:Y:S02]  /*511c0*/  FFMA R33, R17, UR26, R16 ;  /* 0x0000001a11217c23 */ /* 0x000fe40008000010 */
[----:B------:R-:W0:Y:S03]  /*511d0*/  @!P3 LDC.64 R16, c[0x0][0x5c0] ;  /* 0x00017000ff10bb82 */ /* 0x000e260000000a00 */
[----:B------:R-:W-:Y:S02]  /*511e0*/  F2FP.SATFINITE.E4M3.F32.PACK_AB_MERGE_C R33, RZ, R33, RZ ;  /* 0x00000021ff21723e */ /* 0x000fe400048070ff */
[----:B0-----:R-:W-:-:S05]  /*511f0*/  @!P3 IADD3 R16, P6, R24, R16, RZ ;  /* 0x000000101810b210 */ /* 0x001fca0007fde0ff */
[----:B------:R-:W-:-:S05]  /*51200*/  @!P3 IMAD.X R17, R31, 0x1, R17, P6 ;  /* 0x000000011f11b824 */ /* 0x000fca00030e0611 */
[----:B------:R0:W-:Y:S01]  /*51210*/  @!P3 STG.E.U8 desc[UR30][R16.64], R33 ;  /* 0x000000211000b986 */ /* 0x0001e2000c10111e */
[----:B------:R-:W-:Y:S02]  /*51220*/  ISETP.LT.OR P3, PT, R29, 0x2, !P2 ;  /* 0x000000021d00780c */ /* 0x000fe40005761670 */
[----:B0-----:R-:W-:-:S11]  /*51230*/  PRMT R33, RZ, 0x7610, R33 ;  /* 0x00007610ff217816 */ /* 0x001fd60000000021 */
[----:B------:R-:W0:Y:S01]  /*51240*/  @!P3 LDC.64 R16, c[0x0][0x5c0] ;  /* 0x00017000ff10bb82 */ /* 0x000e220000000a00 */
[----:B------:R-:W4:Y:S01]  /*51250*/  @!P3 LDG.E.U8 R33, desc[UR30][R26.64+0x1] ;  /* 0x0000011e1a21b981 */ /* 0x000f22000c1e1100 */
[----:B0-----:R-:W-:-:S05]  /*51260*/  @!P3 IADD3 R16, P6, R24, R16, RZ ;  /* 0x000000101810b210 */ /* 0x001fca0007fde0ff */
[----:B------:R-:W-:Y:S01]  /*51270*/  @!P3 IMAD.X R17, R31, 0x1, R17, P6 ;  /* 0x000000011f11b824 */ /* 0x000fe200030e0611 */
[----:B----4-:R-:W-:-:S04]  /*51280*/  LOP3.LUT R33, R33, 0xff, RZ, 0xc0, !PT ;  /* 0x000000ff21217812 */ /* 0x010fc800078ec0ff */
[----:B------:R-:W-:-:S05]  /*51290*/  F2FP.F16.E4M3.UNPACK_B R33, R33 ;  /* 0x00000021ff21723e */ /* 0x000fca00020006ff */
[----:B------:R-:W-:-:S05]  /*512a0*/  HADD2.F32 R33, -RZ, R33.H0_H0 ;  /* 0x20000021ff217230 */ /* 0x000fca0000004100 */
[----:B------:R-:W-:-:S04]  /*512b0*/  FMUL R33, R33, UR25 ;  /* 0x0000001921217c20 */ /* 0x000fc80008400000 */
[----:B------:R-:W-:-:S05]  /*512c0*/  FFMA R18, R18, UR26, R33 ;  /* 0x0000001a12127c23 */ /* 0x000fca0008000021 */
[----:B------:R-:W-:-:S05]  /*512d0*/  F2FP.SATFINITE.E4M3.F32.PACK_AB_MERGE_C R18, RZ, R18, RZ ;  /* 0x00000012ff12723e */ /* 0x000fca00048070ff */
[----:B------:R0:W-:Y:S02]  /*512e0*/  @!P3 STG.E.U8 desc[UR30][R16.64+0x1], R18 ;  /* 0x000001121000b986 */ /* 0x0001e4000c10111e */
[----:B0-----:R-:W-:-:S05]  /*512f0*/  IADD3 R16, P3, R32, 0x8, RZ ;  /* 0x0000000820107810 */ /* 0x001fca0007f7e0ff */
[----:B------:R-:W-:-:S04]  /*51300*/  IMAD.X R18, RZ, RZ, R11, P3 ;  /* 0x000000ffff127224 */ /* 0x000fc800018e060b */
[----:B------:R-:W-:-:S04]  /*51310*/  IMAD R18, R18, UR10, RZ ;  /* 0x0000000a12127c24 */ /* 0x000fc8000f8e02ff */
[C---:B------:R-:W-:Y:S02]  /*51320*/  IMAD R18, R16.reuse, UR11, R18 ;  /* 0x0000000b10127c24 */ /* 0x040fe4000f8e0212 */
[----:B------:R-:W-:-:S03]  /*51330*/  IMAD.WIDE.U32 R16, R16, UR10, R34 ;  /* 0x0000000a10107c25 */ /* 0x000fc6000f8e0022 */
[----:B------:R-:W-:-:S04]  /*51340*/  IADD3 R16, P3, R16, UR12, RZ ;  /* 0x0000000c10107c10 */ /* 0x000fc8000ff7e0ff */
[--C-:B------:R-:W-:Y:S02]  /*51350*/  IADD3.X R17, R17, UR13, R18.reuse, P3, !PT ;  /* 0x0000000d11117c10 */ /* 0x100fe40009ffe412 */
[----:B------:R-:W-:-:S06]  /*51360*/  PRMT R18, RZ, 0x7610, R18 ;  /* 0x00007610ff127816 */ /* 0x000fcc0000000012 */
[----:B------:R-:W4:Y:S01]  /*51370*/  @!P1 LDG.E.U8 R18, desc[UR30][R16.64] ;  /* 0x0000001e10129981 */ /* 0x000f22000c1e1100 */
[----:B------:R-:W-:Y:S02]  /*51380*/  ISETP.LT.OR P3, PT, R29, 0x11, !P0 ;  /* 0x000000111d00780c */ /* 0x000fe40004761670 */
[----:B----4-:R-:W-:-:S04]  /*51390*/  LOP3.LUT R18, R18, 0xff, RZ, 0xc0, !PT ;  /* 0x000000ff12127812 */ /* 0x010fc800078ec0ff */
[----:B------:R-:W-:-:S05]  /*513a0*/  F2FP.F16.E4M3.UNPACK_B R18, R18 ;  /* 0x00000012ff12723e */ /* 0x000fca00020006ff */
[----:B------:R-:W-:-:S05]  /*513b0*/  HADD2.F32 R18, -RZ, R18.H0_H0 ;  /* 0x20000012ff127230 */ /* 0x000fca0000004100 */
[----:B------:R-:W-:-:S04]  /*513c0*/  FMUL R18, R18, UR25 ;  /* 0x0000001912127c20 */ /* 0x000fc80008400000 */
[----:B------:R-:W-:Y:S02]  /*513d0*/  FFMA R33, R19, UR26, R18 ;  /* 0x0000001a13217c23 */ /* 0x000fe40008000012 */
[----:B------:R-:W0:Y:S03]  /*513e0*/  @!P3 LDC.64 R18, c[0x0][0x5c0] ;  /* 0x00017000ff12bb82 */ /* 0x000e260000000a00 */
[----:B------:R-:W-:-:S05]  /*513f0*/  F2FP.SATFINITE.E4M3.F32.PACK_AB_MERGE_C R33, RZ, R33, RZ ;  /* 0x00000021ff21723e */ /* 0x000fca00048070ff */
[----:B------:R1:W-:Y:S01]  /*51400*/  @!P1 STG.E.U8 desc[UR30][R38.64], R33 ;  /* 0x0000002126009986 */ /* 0x0003e2000c10111e */
[----:B------:R-:W-:Y:S02]  /*51410*/  ISETP.LT.OR P1, PT, R29, 0x12, !P0 ;  /* 0x000000121d00780c */ /* 0x000fe40004721670 */
[----:B0-----:R-:W-:-:S04]  /*51420*/  @!P3 IADD3 R40, P4, P6, R24, R18, R3 ;  /* 0x000000121828b210 */ /* 0x001fc80007e9e003 */
[----:B------:R-:W-:-:S07]  /*51430*/  @!P3 IADD3.X R41, R31, R19, R2, P4, P6 ;  /* 0x000000131f29b210 */ /* 0x000fce00027ec402 */
[----:B------:R-:W1:Y:S01]  /*51440*/  @!P1 LDC.64 R18, c[0x0][0x5c0] ;  /* 0x00017000ff129b82 */ /* 0x000e620000000a00 */
[C---:B------:R-:W-:Y:S02]  /*51450*/  LOP3.LUT P4, RZ, R12.reuse, 0x20000000, RZ, 0xc0, !PT ;  /* 0x200000000cff7812 */ /* 0x040fe4000788c0ff */
[----:B------:R-:W-:-:S04]  /*51460*/  LOP3.LUT R12, R12, 0xf7ffffff, RZ, 0xc0, !PT ;  /* 0xf7ffffff0c0c7812 */ /* 0x000fc800078ec0ff */
[----:B------:R-:W-:Y:S02]  /*51470*/  @P3 LOP3.LUT R12, R12, 0x8000000, RZ, 0xfc, !PT ;  /* 0x080000000c0c3812 */ /* 0x000fe400078efcff */
[----:B-1----:R-:W-:Y:S02]  /*51480*/  @!P1 IADD3 R38, P3, P6, R24, R18, R3 ;  /* 0x0000001218269210 */ /* 0x002fe40007e7e003 */
[----:B------:R-:W-:-:S06]  /*51490*/  PRMT R18, RZ, 0x7610, R18 ;  /* 0x00007610ff127816 */ /* 0x000fcc0000000012 */
[----:B------:R-:W4:Y:S01]  /*514a0*/  @!P4 LDG.E.U8 R18, desc[UR30][R16.64+0x1] ;  /* 0x0000011e1012c981 */ /* 0x000f22000c1e1100 */
[----:B------:R-:W-:Y:S02]  /*514b0*/  @!P1 IADD3.X R39, R31, R19, R2, P3, P6 ;  /* 0x000000131f279210 */ /* 0x000fe40001fec402 */
        /* <DEDUP_REMOVED lines=9> */
[----:B0-----:R-:W-:-:S04]  /*51550*/  @!P3 IADD3 R48, P4, P6, R24, R18, R3 ;  /* 0x000000121830b210 */ /* 0x001fc80007e9e003 */
[----:B------:R-:W-:Y:S02]  /*51560*/  @!P3 IADD3.X R49, R31, R19, R2, P4, P6 ;  /* 0x000000131f31b210 */ /* 0x000fe400027ec402 */
[----:B------:R-:W-:Y:S02]  /*51570*/  ISETP.LT.OR P4, PT, R29, 0x9, !P2 ;  /* 0x000000091d00780c */ /* 0x000fe40005781670 */
[----:B------:R-:W-:-:S11]  /*51580*/  PRMT R18, RZ, 0x7610, R18 ;  /* 0x00007610ff127816 */ /* 0x000fd60000000012 */
[----:B------:R-:W4:Y:S01]  /*51590*/  @!P4 LDG.E.U8 R18, desc[UR30][R26.64+0x8] ;  /* 0x0000081e1a12c981 */ /* 0x000f22000c1e1100 */
[----:B-1----:R-:W-:Y:S02]  /*515a0*/  PRMT R20, RZ, 0x7610, R20 ;  /* 0x00007610ff147816 */ /* 0x002fe40000000014 */
        /* <DEDUP_REMOVED lines=10> */
[----:B------:R-:W-:-:S13]  /*51650*/  ISETP.LT.OR P4, PT, R29, 0xa, !P2 ;  /* 0x0000000a1d00780c */ /* 0x000fda0005781670 */
[----:B------:R-:W4:Y:S01]  /*51660*/  @!P4 LDG.E.U8 R20, desc[UR30][R26.64+0x9] ;  /* 0x0000091e1a14c981 */ /* 0x000f22000c1e1100 */
[----:B0-----:R-:W0:Y:S02]  /*51670*/  @!P4 LDC.64 R18, c[0x0][0x5c0] ;  /* 0x00017000ff12cb82 */ /* 0x001e240000000a00 */
        /* <DEDUP_REMOVED lines=8> */
[----:B------:R0:W-:Y:S01]  /*51700*/  @!P4 STG.E.U8 desc[UR30][R18.64+0x9], R22 ;  /* 0x000009161200c986 */ /* 0x0001e2000c10111e */
[----:B------:R-:W-:-:S13]  /*51710*/  ISETP.LT.OR P4, PT, R29, 0x1a, !P0 ;  /* 0x0000001a1d00780c */ /* 0x000fda0004781670 */
[----:B0-----:R-:W0:Y:S02]  /*51720*/  @!P4 LDC.64 R18, c[0x0][0x5c0] ;  /* 0x00017000ff12cb82 */ /* 0x001e240000000a00 */
[----:B0-----:R-:W-:Y:S02]  /*51730*/  @!P4 IADD3 R36, P2, P6, R24, R18, R3 ;  /* 0x000000121824c210 */ /* 0x001fe40007e5e003 */
        /* <DEDUP_REMOVED lines=9> */
[----:B------:R-:W0:Y:S02]  /*517d0*/  @!P2 LDC.64 R18, c[0x0][0x5c0] ;  /* 0x00017000ff12ab82 */ /* 0x000e240000000a00 */
[----:B0-----:R-:W-:-:S04]  /*517e0*/  @!P2 IADD3 R46, P3, P6, R24, R18, R3 ;  /* 0x00000012182ea210 */ /* 0x001fc80007e7e003 */
[----:B------:R-:W-:Y:S02]  /*517f0*/  @!P2 IADD3.X R47, R31, R19, R2, P3, P6 ;  /* 0x000000131f2fa210 */ /* 0x000fe40001fec402 */
[----:B------:R-:W-:-:S13]  /*51800*/  ISETP.LT.OR P3, PT, R29, 0x22, !P0 ;  /* 0x000000221d00780c */ /* 0x000fda0004761670 */
[----:B------:R-:W0:Y:S01]  /*51810*/  @!P3 LDC.64 R18, c[0x0][0x5c0] ;  /* 0x00017000ff12bb82 */ /* 0x000e220000000a00 */
[----:B------:R-:W-:Y:S02]  /*51820*/  LOP3.LUT P2, RZ, R12, 0x10000000, RZ, 0xc0, !PT ;  /* 0x100000000cff7812 */ /* 0x000fe4000784c0ff */
[----:B------:R-:W-:-:S05]  /*51830*/  F2FP.SATFINITE.E4M3.F32.PACK_AB_MERGE_C R23, RZ, R23, RZ ;  /* 0x00000017ff17723e */ /* 0x000fca00048070ff */
[----:B------:R0:W-:Y:S02]  /*51840*/  @!P5 STG.E.U8 desc[UR30][R42.64+0x8], R23 ;  /* 0x000008172a00d986 */ /* 0x0001e4000c10111e */
[----:B0-----:R-:W-:Y:S02]  /*51850*/  @!P3 IADD3 R42, P5, P6, R24, R18, R3 ;  /* 0x00000012182ab210 */ /* 0x001fe40007ebe003 */
[----:B------:R-:W-:-:S06]  /*51860*/  PRMT R18, RZ, 0x7610, R18 ;  /* 0x00007610ff127816 */ /* 0x000fcc0000000012 */
[----:B------:R-:W4:Y:S01]  /*51870*/  @!P2 LDG.E.U8 R18, desc[UR30][R16.64+0x9] ;  /* 0x0000091e1012a981 */ /* 0x000f22000c1e1100 */
[----:B------:R-:W-:Y:S02]  /*51880*/  @!P3 IADD3.X R43, R31, R19, R2, P5, P6 ;  /* 0x000000131f2bb210 */ /* 0x000fe40002fec402 */
[----:B------:R-:W-:Y:S02]  /*51890*/  ISETP.LT.OR P3, PT, R29, 0x29, !P0 ;  /* 0x000000291d00780c */ /* 0x000fe40004761670 */
[----:B------:R-:W-:Y:S02]  /*518a0*/  ISETP.GE.AND P6, PT, R28, 0x1, PT ;  /* 0x000000011c00780c */ /* 0x000fe40003fc6270 */
[----:B----4-:R-:W-:-:S04]  /*518b0*/  LOP3.LUT R18, R18, 0xff, RZ, 0xc0, !PT ;  /* 0x000000ff12127812 */ /* 0x010fc800078ec0ff */
[----:B------:R-:W-:-:S05]  /*518c0*/  F2FP.F16.E4M3.UNPACK_B R18, R18 ;  /* 0x00000012ff12723e */ /* 0x000fca00020006ff */
[----:B------:R-:W-:-:S05]  /*518d0*/  HADD2.F32 R18, -RZ, R18.H0_H0 ;  /* 0x20000012ff127230 */ /* 0x000fca0000004100 */
[----:B------:R-:W-:-:S04]  /*518e0*/  FMUL R18, R18, UR25 ;  /* 0x0000001912127c20 */ /* 0x000fc80008400000 */
[----:B------:R-:W-:Y:S02]  /*518f0*/  FFMA R152, R152, UR26, R18 ;  /* 0x0000001a98987c23 */ /* 0x000fe40008000012 */
[----:B------:R-:W0:Y:S03]  /*51900*/  @!P3 LDC.64 R18, c[0x0][0x5c0] ;  /* 0x00017000ff12bb82 */ /* 0x000e260000000a00 */
[----:B------:R-:W-:-:S05]  /*51910*/  F2FP.SATFINITE.E4M3.F32.PACK_AB_MERGE_C R152, RZ, R152, RZ ;  /* 0x00000098ff98723e */ /* 0x000fca00048070ff */
[----:B------:R-:W-:Y:S01]  /*51920*/  @!P2 STG.E.U8 desc[UR30][R44.64+0x9], R152 ;  /* 0x000009982c00a986 */ /* 0x000fe2000c10111e */
[----:B0-----:R-:W-:-:S04]  /*51930*/  @!P3 IADD3 R50, P2, P5, R24, R18, R3 ;  /* 0x000000121832b210 */ /* 0x001fc80007d5e003 */
[----:B------:R-:W-:Y:S02]  /*51940*/  @!P3 IADD3.X R51, R31, R19, R2, P2, P5 ;  /* 0x000000131f33b210 */ /* 0x000fe400017ea402 */
[----:B------:R-:W-:Y:S02]  /*51950*/  ISETP.LT.OR P2, PT, R29, 0x11, !P6 ;  /* 0x000000111d00780c */ /* 0x000fe40007741670 */
[----:B------:R-:W-:-:S11]  /*51960*/  PRMT R18, RZ, 0x7610, R18 ;  /* 0x00007610ff127816 */ /* 0x000fd60000000012 */
[----:B------:R-:W4:Y:S01]  /*51970*/  @!P2 LDG.E.U8 R18, desc[UR30][R26.64+0x10] ;  /* 0x0000101e1a12a981 */ /* 0x000f22000c1e1100 */
[----:B------:R-:W-:Y:S02]  /*51980*/  PRMT R20, RZ, 0x7610, R20 ;  /* 0x00007610ff147816 */ /* 0x000fe40000000014 */
        /* <DEDUP_REMOVED lines=12> */
[----:B0-----:R-:W0:Y:S01]  /*51a50*/  @!P2 LDC.64 R18, c[0x0][0x5c0] ;  /* 0x00017000ff12ab82 */ /* 0x001e220000000a00 */
[----:B------:R-:W-:Y:S02]  /*51a60*/  ISETP.LT.OR P6, PT, R29, 0x2a, !P0 ;  /* 0x0000002a1d00780c */ /* 0x000fe400047c1670 */
[----:B0-----:R-:W-:-:S05]  /*51a70*/  @!P2 IADD3 R18, P5, R24, R18, RZ ;  /* 0x000000121812a210 */ /* 0x001fca0007fbe0ff */
[----:B------:R-:W-:Y:S01]  /*51a80*/  @!P2 IMAD.X R19, R31, 0x1, R19, P5 ;  /* 0x000000011f13a824 */ /* 0x000fe200028e0613 */
[----:B------:R-:W-:Y:S02]  /*51a90*/  LOP3.LUT P3, RZ, R12, 0x8000000, RZ, 0xc0, !PT ;  /* 0x080000000cff7812 */ /* 0x000fe4000786c0ff */
[----:B----4-:R-:W-:-:S04]  /*51aa0*/  LOP3.LUT R20, R20, 0xff, RZ, 0xc0, !PT ;  /* 0x000000ff14147812 */ /* 0x010fc800078ec0ff */
[----:B------:R-:W-:-:S05]  /*51ab0*/  F2FP.F16.E4M3.UNPACK_B R20, R20 ;  /* 0x00000014ff14723e */ /* 0x000fca00020006ff */
[----:B------:R-:W-:-:S05]  /*51ac0*/  HADD2.F32 R20, -RZ, R20.H0_H0 ;  /* 0x20000014ff147230 */ /* 0x000fca0000004100 */
[----:B------:R-:W-:-:S04]  /*51ad0*/  FMUL R20, R20, UR25 ;  /* 0x0000001914147c20 */ /* 0x000fc80008400000 */
[----:B------:R-:W-:-:S05]  /*51ae0*/  FFMA R154, R154, UR26, R20 ;  /* 0x0000001a9a9a7c23 */ /* 0x000fca0008000014 */
[----:B------:R-:W-:-:S05]  /*51af0*/  F2FP.SATFINITE.E4M3.F32.PACK_AB_MERGE_C R154, RZ, R154, RZ ;  /* 0x0000009aff9a723e */ /* 0x000fca00048070ff */
[----:B------:R0:W-:Y:S02]  /*51b00*/  @!P2 STG.E.U8 desc[UR30][R18.64+0x11], R154 ;  /* 0x0000119a1200a986 */ /* 0x0001e4000c10111e */
        /* <DEDUP_REMOVED lines=17> */
[----:B------:R-:W1:Y:S02]  /*51c20*/  @!P3 LDC.64 R18, c[0x0][0x5c0] ;  /* 0x00017000ff12bb82 */ /* 0x000e640000000a00 */
[----:B-1----:R-:W-:Y:S02]  /*51c30*/  @!P3 IADD3 R40, P5, P6, R24, R18, R3 ;  /* 0x000000121828b210 */ /* 0x002fe40007ebe003 */
[----:B------:R-:W-:-:S06]  /*51c40*/  PRMT R18, RZ, 0x7610, R18 ;  /* 0x00007610ff127816 */ /* 0x000fcc0000000012 */
[----:B------:R-:W4:Y:S01]  /*51c50*/  @!P1 LDG.E.U8 R18, desc[UR30][R16.64+0x11] ;  /* 0x0000111e10129981 */ /* 0x000f22000c1e1100 */
[----:B------:R-:W-:Y:S02]  /*51c60*/  @!P3 IADD3.X R41, R31, R19, R2, P5, P6 ;  /* 0x000000131f29b210 */ /* 0x000fe40002fec402 */
[----:B------:R-:W-:Y:S02]  /*51c70*/  ISETP.LT.OR P6, PT, R29, 0x39, !P0 ;  /* 0x000000391d00780c */ /* 0x000fe400047c1670 */
[----:B------:R-:W-:-:S04]  /*51c80*/  LOP3.LUT R12, R12, 0xfbffffff, RZ, 0xc0, !PT ;  /* 0xfbffffff0c0c7812 */ /* 0x000fc800078ec0ff */
[----:B------:R-:W-:Y:S02]  /*51c90*/  @P2 LOP3.LUT R12, R12, 0x4000000, RZ, 0xfc, !PT ;  /* 0x040000000c0c2812 */ /* 0x000fe400078efcff */
        /* <DEDUP_REMOVED lines=30> */
[----:B------:R-:W-:Y:S02]  /*51e80*/  ISETP.LT.OR P2, PT, R29, 0x19, !P0 ;  /* 0x000000191d00780c */ /* 0x000fe40004741670 */
        /* <DEDUP_REMOVED lines=12> */
[----:B------:R-:W-:-:S04]  /*51f50*/  LOP3.LUT R12, R12, 0xfdffffff, RZ, 0xc0, !PT ;  /* 0xfdffffff0c0c7812 */ /* 0x000fc800078ec0ff */
[----:B------:R-:W-:Y:S02]  /*51f60*/  @P3 LOP3.LUT R12, R12, 0x2000000, RZ, 0xfc, !PT ;  /* 0x020000000c0c3812 */ /* 0x000fe400078efcff */
[----:B------:R-:W-:Y:S02]  /*51f70*/  ISETP.LT.OR P3, PT, R29, 0x41, !P0 ;  /* 0x000000411d00780c */ /* 0x000fe40004761670 */
[----:B------:R-:W-:Y:S02]  /*51f80*/  @!P1 IADD3.X R39, R31, R19, R2, P5, P6 ;  /* 0x000000131f279210 */ /* 0x000fe40002fec402 */
        /* <DEDUP_REMOVED lines=72> */
[----:B------:R-:W-:-:S05]  /*52410*/  F2FP.SATFINITE.E4M3.F32.PACK_AB_MERGE_C R163, RZ, R163, RZ ;  /* 0x000000a3ffa3723e */ /* 0x000fca00048070ff */
[----:B------:R0:W-:Y:S01]  /*52420*/  @!P2 STG.E.U8 desc[UR30][R46.64+0x20], R163 ;  /* 0x000020a32e00a986 */ /* 0x0001e2000c10111e */
[----:B------:R-:W-:Y:S02]  /*52430*/  ISETP.LT.OR P2, PT, R29, 0x22, !P0 ;  /* 0x000000221d00780c */ /* 0x000fe40004741670 */
[----:B0-----:R-:W-:Y:S02]  /*52440*/  @!P3 IADD3 R46, P4, P5, R24, R18, R3 ;  /* 0x00000012182eb210 */ /* 0x001fe40007d9e003 */
[----:B------:R-:W-:-:S09]  /*52450*/  PRMT R18, RZ, 0x7610, R18 ;  /* 0x00007610ff127816 */ /* 0x000fd20000000012 */
[----:B------:R-:W4:Y:S01]  /*52460*/  @!P2 LDG.E.U8 R18, desc[UR30][R16.64+0x21] ;  /* 0x0000211e1012a981 */ /* 0x000f22000c1e1100 */
[----:B------:R-:W-:Y:S02]  /*52470*/  @!P3 IADD3.X R47, R31, R19, R2, P4, P5 ;  /* 0x000000131f2fb210 */ /* 0x000fe400027ea402 */
[----:B----4-:R-:W-:-:S04]  /*52480*/  LOP3.LUT R18, R18, 0xff, RZ, 0xc0, !PT ;  /* 0x000000ff12127812 */ /* 0x010fc800078ec0ff */
[----:B------:R-:W-:-:S05]  /*52490*/  F2FP.F16.E4M3.UNPACK_B R18, R18 ;  /* 0x00000012ff12723e */ /* 0x000fca00020006ff */
[----:B------:R-:W-:-:S05]  /*524a0*/  HADD2.F32 R18, -RZ, R18.H0_H0 ;  /* 0x20000012ff127230 */ /* 0x000fca0000004100 */
[----:B------:R-:W-:-:S04]  /*524b0*/  FMUL R18, R18, UR25 ;  /* 0x0000001912127c20 */ /* 0x000fc80008400000 */
[----:B------:R-:W-:-:S05]  /*524c0*/  FFMA R164, R164, UR26, R18 ;  /* 0x0000001aa4a47c23 */ /* 0x000fca0008000012 */
[----:B------:R-:W-:-:S05]  /*524d0*/  F2FP.SATFINITE.E4M3.F32.PACK_AB_MERGE_C R164, RZ, R164, RZ ;  /* 0x000000a4ffa4723e */ /* 0x000fca00048070ff */
[----:B------:R-:W-:Y:S01]  /*524e0*/  @!P2 STG.E.U8 desc[UR30][R42.64+0x21], R164 ;  /* 0x000021a42a00a986 */ /* 0x000fe2000c10111e */
[----:B------:R-:W-:-:S13]  /*524f0*/  ISETP.LT.OR P2, PT, R29, 0x59, !P0 ;  /* 0x000000591d00780c */ /* 0x000fda0004741670 */
[----:B------:R-:W0:Y:S02]  /*52500*/  @!P2 LDC.64 R18, c[0x0][0x5c0] ;  /* 0x00017000ff12ab82 */ /* 0x000e240000000a00 */
        /* <DEDUP_REMOVED lines=48> */
[----:B------:R-:W-:Y:S02]  /*52810*/  ISETP.LT.OR P3, PT, R29, 0x2a, !P0 ;  /* 0x0000002a1d00780c */ /* 0x000fe40004761670 */
[----:B-1----:R-:W-:Y:S02]  /*52820*/  @!P2 IADD3 R50, P4, P5, R24, R18, R3 ;  /* 0x000000121832a210 */ /* 0x002fe40007d9e003 */
        /* <DEDUP_REMOVED lines=96> */
[----:B------:R-:W-:-:S04]  /*52e30*/  LOP3.LUT R12, R12, 0xff7fffff, RZ, 0xc0, !PT ;  /* 0xff7fffff0c0c7812 */ /* 0x000fc800078ec0ff */
[----:B------:R-:W-:Y:S02]  /*52e40*/  @P5 LOP3.LUT R12, R12, 0x800000, RZ, 0xfc, !PT ;  /* 0x008000000c0c5812 */ /* 0x000fe400078efcff */
        /* <DEDUP_REMOVED lines=12> */
[----:B------:R-:W-:-:S04]  /*52f10*/  LOP3.LUT R12, R12, 0xfeffffff, RZ, 0xc0, !PT ;  /* 0xfeffffff0c0c7812 */ /* 0x000fc800078ec0ff */
[----:B------:R-:W-:Y:S02]  /*52f20*/  @P2 LOP3.LUT R12, R12, 0x1000000, RZ, 0xfc, !PT ;  /* 0x010000000c0c2812 */ /* 0x000fe400078efcff */
[----:B------:R-:W-:Y:S02]  /*52f30*/  ISETP.LT.OR P2, PT, R29, 0x81, !P0 ;  /* 0x000000811d00780c */ /* 0x000fe40004741670 */
[----:B------:R-:W-:-:S11]  /*52f40*/  @!P4 IADD3.X R41, R31, R19, R2, P3, P6 ;  /* 0x000000131f29c210 */ /* 0x000fd60001fec402 */
[----:B------:R-:W-:Y:S02]  /*52f50*/  @P2 LOP3.LUT R0, R0, 0x8000, RZ, 0xfc, !PT ;  /* 0x0000800000002812 */ /* 0x000fe400078efcff */
        /* <DEDUP_REMOVED lines=11> */
[----:B------:R0:W-:Y:S02]  /*53010*/  @!P5 STG.E.U8 desc[UR30][R54.64+0x38], R175 ;  /* 0x000038af3600d986 */ /* 0x0001e4000c10111e */
[----:B0-----:R-:W-:Y:S02]  /*53020*/  @!P2 IADD3 R54, P3, P6, R24, R18, R3 ;  /* 0x000000121836a210 */ /* 0x001fe40007e7e003 */
[----:B------:R-:W-:-:S06]  /*53030*/  PRMT R18, RZ, 0x7610, R18 ;  /* 0x00007610ff127816 */ /* 0x000fcc0000000012 */
[----:B------:R-:W4:Y:S01]  /*53040*/  @!P1 LDG.E.U8 R18, desc[UR30][R16.64+0x39] ;  /* 0x0000391e10129981 */ /* 0x000f22000c1e1100 */
[----:B------:R-:W-:Y:S02]  /*53050*/  LOP3.LUT R0, R0, 0xffffffdf, RZ, 0xc0, !PT ;  /* 0xffffffdf00007812 */ /* 0x000fe400078ec0ff */
[----:B------:R-:W-:Y:S02]  /*53060*/  @!P2 IADD3.X R55, R31, R19, R2, P3, P6 ;  /* 0x000000131f37a210 */ /* 0x000fe40001fec402 */
[----:B------:R-:W-:Y:S02]  /*53070*/  @P2 LOP3.LUT R0, R0, 0x20, RZ, 0xfc, !PT ;  /* 0x0000002000002812 */ /* 0x000fe400078efcff */
        /* <DEDUP_REMOVED lines=29> */
[----:B------:R-:W-:-:S04]  /*53250*/  LOP3.LUT R0, R0, 0xfffdffff, RZ, 0xc0, !PT ;  /* 0xfffdffff00007812 */ /* 0x000fc800078ec0ff */
[----:B------:R-:W-:Y:S02]  /*53260*/  @P2 LOP3.LUT R0, R0, 0x20000, RZ, 0xfc, !PT ;  /* 0x0002000000002812 */ /* 0x000fe400078efcff */
        /* <DEDUP_REMOVED lines=15> */
[----:B------:R-:W-:Y:S02]  /*53360*/  LOP3.LUT R0, R0, 0xfffeffff, RZ, 0xc0, !PT ;  /* 0xfffeffff00007812 */ /* 0x000fe400078ec0ff */
[----:B------:R-:W-:Y:S02]  /*53370*/  @!P2 IADD3.X R39, R31, R19, R2, P1, P3 ;  /* 0x000000131f27a210 */ /* 0x000fe40000fe6402 */
[----:B------:R-:W-:Y:S02]  /*53380*/  @P2 LOP3.LUT R0, R0, 0x10000, RZ, 0xfc, !PT ;  /* 0x0001000000002812 */ /* 0x000fe400078efcff */
[----:B------:R-:W-:Y:S02]  /*53390*/  ISETP.LT.OR P2, PT, R29, 0x91, !P0 ;  /* 0x000000911d00780c */ /* 0x000fe40004741670 */
[----:B------:R-:W-:-:S11]  /*533a0*/  LOP3.LUT R0, R0, 0xfffbffff, RZ, 0xc0, !PT ;  /* 0xfffbffff00007812 */ /* 0x000fd600078ec0ff */
        /* <DEDUP_REMOVED lines=17> */
[----:B------:R-:W-:Y:S02]  /*534c0*/  LOP3.LUT R0, R0, 0xffffff7f, RZ, 0xc0, !PT ;  /* 0xffffff7f00007812 */ /* 0x000fe400078ec0ff */
[----:B------:R-:W-:Y:S02]  /*534d0*/  @!P2 IADD3.X R53, R31, R19, R2, P1, P3 ;  /* 0x000000131f35a210 */ /* 0x000fe40000fe6402 */
[----:B------:R-:W-:Y:S02]  /*534e0*/  @P2 LOP3.LUT R0, R0, 0x80, RZ, 0xfc, !PT ;  /* 0x0000008000002812 */ /* 0x000fe400078efcff */
[----:B------:R-:W-:Y:S02]  /*534f0*/  ISETP.LT.OR P2, PT, R29, 0x99, !P0 ;  /* 0x000000991d00780c */ /* 0x000fe40004741670 */
[----:B----4-:R-:W-:-:S04]  /*53500*/  LOP3.LUT R18, R18, 0xff, RZ, 0xc0, !PT ;  /* 0x000000ff12127812 */ /* 0x010fc800078ec0ff */
[----:B------:R-:W-:-:S05]  /*53510*/  F2FP.F16.E4M3.UNPACK_B R18, R18 ;  /* 0x00000012ff12723e */ /* 0x000fca00020006ff */
[----:B------:R-:W-:-:S05]  /*53520*/  HADD2.F32 R18, -RZ, R18.H0_H0 ;  /* 0x20000012ff127230 */ /* 0x000fca0000004100 */
[----:B------:R-:W-:-:S04]  /*53530*/  FMUL R18, R18, UR25 ;  /* 0x0000001912127c20 */ /* 0x000fc80008400000 */
[----:B------:R-:W-:Y:S02]  /*53540*/  FFMA R180, R180, UR26, R18 ;  /* 0x0000001ab4b47c23 */ /* 0x000fe40008000012 */
[----:B------:R-:W0:Y:S03]  /*53550*/  @!P2 LDC.64 R18, c[0x0][0x5c0] ;  /* 0x00017000ff12ab82 */ /* 0x000e260000000a00 */
[----:B------:R-:W-:Y:S02]  /*53560*/  F2FP.SATFINITE.E4M3.F32.PACK_AB_MERGE_C R180, RZ, R180, RZ ;  /* 0x000000b4ffb4723e */ /* 0x000fe400048070ff */
[----:B0-----:R-:W-:-:S04]  /*53570*/  @!P2 IADD3 R78, P1, P3, R24, R18, R3 ;  /* 0x00000012184ea210 */ /* 0x001fc80007b3e003 */
[----:B------:R-:W-:Y:S02]  /*53580*/  @!P2 IADD3.X R79, R31, R19, R2, P1, P3 ;  /* 0x000000131f4fa210 */ /* 0x000fe40000fe6402 */
[----:B------:R-:W-:Y:S02]  /*53590*/  ISETP.LT.OR P1, PT, R29, 0x49, !P6 ;  /* 0x000000491d00780c */ /* 0x000fe40007721670 */
[----:B------:R-:W-:Y:S01]  /*535a0*/  PRMT R18, RZ, 0x7610, R18 ;  /* 0x00007610ff127816 */ /* 0x000fe20000000012 */
[----:B------:R-:W-:Y:S10]  /*535b0*/  @!P5 STG.E.U8 desc[UR30][R48.64+0x41], R180 ;  /* 0x000041b43000d986 */ /* 0x000ff4000c10111e */
[----:B------:R-:W4:Y:S01]  /*535c0*/  @!P1 LDG.E.U8 R18, desc[UR30][R26.64+0x48] ;  /* 0x0000481e1a129981 */ /* 0x000f22000c1e1100 */
[----:B------:R-:W-:-:S02]  /*535d0*/  PRMT R20, RZ, 0x7610, R20 ;  /* 0x00007610ff147816 */ /* 0x000fc40000000014 */
        /* <DEDUP_REMOVED lines=385> */
[----:B------:R-:W-:-:S04]  /*54df0*/  @P2 LOP3.LUT R0, R0, 0x80000000, RZ, 0xfc, !PT ;  /* 0x8000000000002812 */ /* 0x000fc800078efcff */
[----:B------:R-:W-:Y:S02]  /*54e00*/  LOP3.LUT R0, R0, 0xffffbfff, RZ, 0xc0, !PT ;  /* 0xffffbfff00007812 */ /* 0x000fe400078ec0ff */
        /* <DEDUP_REMOVED lines=12> */
[----:B------:R-:W-:Y:S02]  /*54ed0*/  @P5 LOP3.LUT R0, R0, 0x4000, RZ, 0xfc, !PT ;  /* 0x0000400000005812 */ /* 0x000fe400078efcff */
[----:B-1----:R-:W-:-:S04]  /*54ee0*/  @!P5 IADD3 R64, P1, P3, R24, R18, R3 ;  /* 0x000000121840d210 */ /* 0x002fc80007b3e003 */
[----:B------:R-:W-:Y:S02]  /*54ef0*/  @!P5 IADD3.X R65, R31, R19, R2, P1, P3 ;  /* 0x000000131f41d210 */ /* 0x000fe40000fe6402 */
[----:B------:R-:W-:Y:S02]  /*54f00*/  LOP3.LUT P5, RZ, R12, 0x800000, RZ, 0xc0, !PT ;  /* 0x008000000cff7812 */ /* 0x000fe400078ac0ff */
[----:B------:R-:W-:-:S11]  /*54f10*/  PRMT R18, RZ, 0x7610, R18 ;  /* 0x00007610ff127816 */ /* 0x000fd60000000012 */
[----:B------:R-:W4:Y:S02]  /*54f20*/  @!P5 LDG.E.U8 R18, desc[UR30][R16.64+0x71] ;  /* 0x0000711e1012d981 */ /* 0x000f24000c1e1100 */
        /* <DEDUP_REMOVED lines=30> */
[----:B------:R-:W-:Y:S02]  /*55110*/  LOP3.LUT P2, RZ, R12, 0x1000000, RZ, 0xc0, !PT ;  /* 0x010000000cff7812 */ /* 0x000fe4000784c0ff */
[----:B------:R-:W-:Y:S02]  /*55120*/  @P5 LOP3.LUT R8, R8, 0x1, RZ, 0xfc, !PT ;  /* 0x0000000108085812 */ /* 0x000fe400078efcff */
        /* <DEDUP_REMOVED lines=13> */
[----:B------:R-:W-:-:S04]  /*55200*/  @P0 LOP3.LUT R12, R12, 0x40000, RZ, 0xfc, !PT ;  /* 0x000400000c0c0812 */ /* 0x000fc800078efcff */
[----:B------:R-:W-:Y:S02]  /*55210*/  LOP3.LUT R12, R12, 0xffefffff, RZ, 0xc0, !PT ;  /* 0xffefffff0c0c7812 */ /* 0x000fe400078ec0ff */
[----:B------:R-:W-:Y:S02]  /*55220*/  @!P1 IADD3.X R45, R31, R19, R2, P3, P5 ;  /* 0x000000131f2d9210 */ /* 0x000fe40001fea402 */
[----:B------:R-:W-:Y:S02]  /*55230*/  @P1 LOP3.LUT R12, R12, 0x100000, RZ, 0xfc, !PT ;  /* 0x001000000c0c1812 */ /* 0x000fe400078efcff */
[----:B------:R-:W-:-:S04]  /*55240*/  ISETP.GE.AND P1, PT, R28, 0x81, PT ;  /* 0x000000811c00780c */ /* 0x000fc80003f26270 */
        /* <DEDUP_REMOVED lines=16> */
[----:B------:R-:W-:Y:S02]  /*55350*/  ISETP.LT.OR P0, PT, R29, 0x9, !P1 ;  /* 0x000000091d00780c */ /* 0x000fe40004f01670 */
[----:B------:R-:W-:Y:S02]  /*55360*/  @!P6 IADD3.X R71, R31, R19, R4, P2, P5 ;  /* 0x000000131f47e210 */ /* 0x000fe400017ea404 */
        /* <DEDUP_REMOVED lines=29> */
[----:B------:R-:W-:-:S04]  /*55540*/  @P3 LOP3.LUT R12, R12, 0x200000, RZ, 0xfc, !PT ;  /* 0x002000000c0c3812 */ /* 0x000fc800078efcff */
[----:B------:R-:W-:-:S04]  /*55550*/  LOP3.LUT R12, R12, 0xffbfffff, RZ, 0xc0, !PT ;  /* 0xffbfffff0c0c7812 */ /* 0x000fc800078ec0ff */
[----:B------:R-:W-:Y:S02]  /*55560*/  @P6 LOP3.LUT R12, R12, 0x400000, RZ, 0xfc, !PT ;  /* 0x004000000c0c6812 */ /* 0x000fe400078efcff */
        /* <DEDUP_REMOVED lines=20> */
[----:B------:R-:W-:Y:S02]  /*556b0*/  ISETP.LT.OR P6, PT, R29, 0x11, !P1 ;  /* 0x000000111d00780c */ /* 0x000fe40004fc1670 */
[----:B------:R-:W-:Y:S02]  /*556c0*/  LOP3.LUT P0, RZ, R0, 0x20, RZ, 0xc0, !PT ;  /* 0x0000002000ff7812 */ /* 0x000fe4000780c0ff */
        /* <DEDUP_REMOVED lines=49> */
[----:B------:R-:W-:-:S04]  /*559e0*/  LOP3.LUT R0, R0, 0xffff7fff, RZ, 0xc0, !PT ;  /* 0xffff7fff00007812 */ /* 0x000fc800078ec0ff */
[----:B------:R-:W-:-:S04]  /*559f0*/  @P3 LOP3.LUT R0, R0, 0x8000, RZ, 0xfc, !PT ;  /* 0x0000800000003812 */ /* 0x000fc800078efcff */
        /* <DEDUP_REMOVED lines=14> */
[C---:B------:R-:W-:Y:S02]  /*55ae0*/  LOP3.LUT P0, RZ, R0.reuse, 0x10000, RZ, 0xc0, !PT ;  /* 0x0001000000ff7812 */ /* 0x040fe4000780c0ff */
[----:B------:R-:W-:Y:S02]  /*55af0*/  LOP3.LUT R0, R0, 0xffffffdf, RZ, 0xc0, !PT ;  /* 0xffffffdf00007812 */ /* 0x000fe400078ec0ff */
[----:B------:R-:W-:Y:S02]  /*55b00*/  @!P6 IADD3.X R55, R31, R19, R4, P2, P4 ;  /* 0x000000131f37e210 */ /* 0x000fe400017e8404 */
[----:B------:R-:W-:Y:S02]  /*55b10*/  @P6 LOP3.LUT R0, R0, 0x20, RZ, 0xfc, !PT ;  /* 0x0000002000006812 */ /* 0x000fe400078efcff */
[----:B------:R-:W-:-:S02]  /*55b20*/  ISETP.LT.OR P6, PT, R29, 0x21, !P1 ;  /* 0x000000211d00780c */ /* 0x000fc40004fc1670 */
        /* <DEDUP_REMOVED lines=408> */
[----:B--2---:R-:W-:-:S05]  /*574b0*/  FFMA R20, R139, UR26, R20 ;  /* 0x0000001a8b147c23 */ /* 0x004fca0008000014 */
[----:B------:R-:W-:-:S05]  /*574c0*/  F2FP.SATFINITE.E4M3.F32.PACK_AB_MERGE_C R20, RZ, R20, RZ ;  /* 0x00000014ff14723e */ /* 0x000fca00048070ff */
[----:B------:R0:W-:Y:S02]  /*574d0*/  @!P2 STG.E.U8 desc[UR30][R18.64+0xb9], R20 ;  /* 0x0000b9141200a986 */ /* 0x0001e4000c10111e */
[----:B0-----:R-:W0:Y:S02]  /*574e0*/  @!P0 LDC.64 R18, c[0x0][0x5c0] ;  /* 0x00017000ff128b82 */ /* 0x001e240000000a00 */
[----:B0-----:R-:W-:Y:S02]  /*574f0*/  @!P0 IADD3 R56, P2, P4, R24, R18, R5 ;  /* 0x0000001218388210 */ /* 0x001fe40007c5e005 */
[----:B------:R-:W-:-:S06]  /*57500*/  PRMT R18, RZ, 0x7610, R18 ;  /* 0x00007610ff127816 */ /* 0x000fcc0000000012 */
[----:B------:R-:W2:Y:S01]  /*57510*/  @!P6 LDG.E.U8 R18, desc[UR30][R16.64+0xb8] ;  /* 0x0000b81e1012e981 */ /* 0x000ea2000c1e1100 */
[----:B------:R-:W-:Y:S02]  /*57520*/  LOP3.LUT R12, R12, 0xfff7ffff, RZ, 0xc0, !PT ;  /* 0xfff7ffff0c0c7812 */ /* 0x000fe400078ec0ff */
[----:B------:R-:W-:Y:S02]  /*57530*/  @!P0 IADD3.X R57, R31, R19, R4, P2, P4 ;  /* 0x000000131f398210 */ /* 0x000fe400017e8404 */
[----:B------:R-:W-:Y:S02]  /*57540*/  @P0 LOP3.LUT R12, R12, 0x80000, RZ, 0xfc, !PT ;  /* 0x000800000c0c0812 */ /* 0x000fe400078efcff */
[----:B------:R-:W-:Y:S02]  /*57550*/  ISETP.LT.OR P0, PT, R29, 0x81, !P1 ;  /* 0x000000811d00780c */ /* 0x000fe40004f01670 */
[----:B------:R-:W-:-:S11]  /*57560*/  LOP3.LUT R8, R8, 0xfffdffff, RZ, 0xc0, !PT ;  /* 0xfffdffff08087812 */ /* 0x000fd600078ec0ff */
[----:B------:R-:W-:Y:S02]  /*57570*/  @P0 LOP3.LUT R8, R8, 0x20000, RZ, 0xfc, !PT ;  /* 0x0002000008080812 */ /* 0x000fe400078efcff */
[----:B------:R-:W-:Y:S02]  /*57580*/  LOP3.LUT P3, RZ, R0, 0x800000, RZ, 0xc0, !PT ;  /* 0x0080000000ff7812 */ /* 0x000fe4000786c0ff */
[----:B--2---:R-:W-:-:S04]  /*57590*/  LOP3.LUT R18, R18, 0xff, RZ, 0xc0, !PT ;  /* 0x000000ff12127812 */ /* 0x004fc800078ec0ff */
[----:B------:R-:W-:-:S05]  /*575a0*/  F2FP.F16.E4M3.UNPACK_B R18, R18 ;  /* 0x00000012ff12723e */ /* 0x000fca00020006ff */
[----:B------:R-:W-:-:S05]  /*575b0*/  HADD2.F32 R18, -RZ, R18.H0_H0 ;  /* 0x20000012ff127230 */ /* 0x000fca0000004100 */
[----:B------:R-:W-:-:S04]  /*575c0*/  FMUL R18, R18, UR25 ;  /* 0x0000001912127c20 */ /* 0x000fc80008400000 */
[----:B---3--:R-:W-:Y:S02]  /*575d0*/  FFMA R20, R138, UR26, R18 ;  /* 0x0000001a8a147c23 */ /* 0x008fe40008000012 */
        /* <DEDUP_REMOVED lines=9> */
[----:B------:R-:W2:Y:S01]  /*57670*/  @!P3 LDG.E.U8 R18, desc[UR30][R16.64+0xb9] ;  /* 0x0000b91e1012b981 */ /* 0x000ea2000c1e1100 */
[----:B------:R-:W-:Y:S02]  /*57680*/  LOP3.LUT R0, R0, 0xfeffffff, RZ, 0xc0, !PT ;  /* 0xfeffffff00007812 */ /* 0x000fe400078ec0ff */
[----:B------:R-:W-:Y:S02]  /*57690*/  @!P0 IADD3.X R87, R31, R19, R4, P2, P4 ;  /* 0x000000131f578210 */ /* 0x000fe400017e8404 */
[----:B------:R-:W-:Y:S02]  /*576a0*/  @P0 LOP3.LUT R0, R0, 0x1000000, RZ, 0xfc, !PT ;  /* 0x0100000000000812 */ /* 0x000fe400078efcff */
[----:B------:R-:W-:Y:S02]  /*576b0*/  ISETP.LT.OR P0, PT, R29, 0x89, !P1 ;  /* 0x000000891d00780c */ /* 0x000fe40004f01670 */
[----:B--2---:R-:W-:-:S04]  /*576c0*/  LOP3.LUT R18, R18, 0xff, RZ, 0xc0, !PT ;  /* 0x000000ff12127812 */ /* 0x004fc800078ec0ff */
[----:B------:R-:W-:-:S05]  /*576d0*/  F2FP.F16.E4M3.UNPACK_B R18, R18 ;  /* 0x00000012ff12723e */ /* 0x000fca00020006ff */
[----:B------:R-:W-:-:S05]  /*576e0*/  HADD2.F32 R18, -RZ, R18.H0_H0 ;  /* 0x20000012ff127230 */ /* 0x000fca0000004100 */
[----:B------:R-:W-:-:S04]  /*576f0*/  FMUL R18, R18, UR25 ;  /* 0x0000001912127c20 */ /* 0x000fc80008400000 */
[----:B------:R-:W-:-:S05]  /*57700*/  FFMA R18, R140, UR26, R18 ;  /* 0x0000001a8c127c23 */ /* 0x000fca0008000012 */
[----:B------:R-:W-:-:S05]  /*57710*/  F2FP.SATFINITE.E4M3.F32.PACK_AB_MERGE_C R18, RZ, R18, RZ ;  /* 0x00000012ff12723e */ /* 0x000fca00048070ff */
[----:B------:R0:W-:Y:S02]  /*57720*/  @!P3 STG.E.U8 desc[UR30][R46.64+0xb9], R18 ;  /* 0x0000b9122e00b986 */ /* 0x0001e4000c10111e */
[----:B0-----:R-:W0:Y:S02]  /*57730*/  @!P0 LDC.64 R18, c[0x0][0x5c0] ;  /* 0x00017000ff128b82 */ /* 0x001e240000000a00 */
[----:B0-----:R-:W-:-:S04]  /*57740*/  @!P0 IADD3 R140, P2, P4, R24, R18, R5 ;  /* 0x00000012188c8210 */ /* 0x001fc80007c5e005 */
[----:B------:R-:W-:Y:S02]  /*57750*/  @!P0 IADD3.X R141, R31, R19, R4, P2, P4 ;  /* 0x000000131f8d8210 */ /* 0x000fe400017e8404 */
[----:B------:R-:W-:Y:S02]  /*57760*/  ISETP.LT.OR P2, PT, R29, 0xc1, !P5 ;  /* 0x000000c11d00780c */ /* 0x000fe40006f41670 */
[----:B------:R-:W-:-:S11]  /*57770*/  PRMT R18, RZ, 0x7610, R18 ;  /* 0x00007610ff127816 */ /* 0x000fd60000000012 */
[----:B------:R-:W2:Y:S02]  /*57780*/  @!P2 LDG.E.U8 R18, desc[UR30][R26.64+0xc0] ;  /* 0x0000c01e1a12a981 */ /* 0x000ea4000c1e1100 */
[----:B--2---:R-:W-:-:S04]  /*57790*/  LOP3.LUT R18, R18, 0xff, RZ, 0xc0, !PT ;  /* 0x000000ff12127812 */ /* 0x004fc800078ec0ff */
[----:B------:R-:W-:-:S05]  /*577a0*/  F2FP.F16.E4M3.UNPACK_B R18, R18 ;  /* 0x00000012ff12723e */ /* 0x000fca00020006ff */
[----:B------:R-:W-:-:S05]  /*577b0*/  HADD2.F32 R18, -RZ, R18.H0_H0 ;  /* 0x20000012ff127230 */ /* 0x000fca0000004100 */
[----:B------:R-:W-:-:S04]  /*577c0*/  FMUL R18, R18, UR25 ;  /* 0x0000001912127c20 */ /* 0x000fc80008400000 */
[----:B------:R-:W-:Y:S02]  /*577d0*/  FFMA R20, R142, UR26, R18 ;  /* 0x0000001a8e147c23 */ /* 0x000fe40008000012 */
[----:B------:R-:W0:Y:S01]  /*577e0*/  @!P2 LDC.64 R18, c[0x0][0x5c0] ;  /* 0x00017000ff12ab82 */ /* 0x000e220000000a00 */
[----:B------:R-:W-:Y:S01]  /*577f0*/  LOP3.LUT R8, R8, 0xfffbffff, RZ, 0xc0, !PT ;  /* 0xfffbffff08087812 */ /* 0x000fe200078ec0ff */
[----:B------:R-:W2:Y:S01]  /*57800*/  LDL.LU R142, [R1+0xa14] ;  /* 0x000a1400018e7983 */ /* 0x000ea20000300800 */
[----:B------:R-:W-:Y:S02]  /*57810*/  F2FP.SATFINITE.E4M3.F32.PACK_AB_MERGE_C R20, RZ, R20, RZ ;  /* 0x00000014ff14723e */ /* 0x000fe400048070ff */
[----:B0-----:R-:W-:Y:S01]  /*57820*/  @!P2 IADD3 R18, P4, R24, R18, RZ ;  /* 0x000000121812a210 */ /* 0x001fe20007f9e0ff */
[----:B------:R-:W3:Y:S04]  /*57830*/  LDL.LU R144, [R1+0xa18] ;  /* 0x000a180001907983 */ /* 0x000ee80000300800 */
[----:B------:R-:W-:Y:S01]  /*57840*/  @!P2 IMAD.X R19, R31, 0x1, R19, P4 ;  /* 0x000000011f13a824 */ /* 0x000fe200020e0613 */
[----:B------:R-:W-:Y:S01]  /*57850*/  @P0 LOP3.LUT R8, R8, 0x40000, RZ, 0xfc, !PT ;  /* 0x0004000008080812 */ /* 0x000fe200078efcff */
[----:B------:R-:W4:Y:S04]  /*57860*/  LDL.LU R146, [R1+0xa1c] ;  /* 0x000a1c0001927983 */ /* 0x000f280000300800 */
[----:B------:R0:W-:Y:S01]  /*57870*/  @!P2 STG.E.U8 desc[UR30][R18.64+0xc0], R20 ;  /* 0x0000c0141200a986 */ /* 0x0001e2000c10111e */
[----:B------:R-:W-:-:S02]  /*57880*/  ISETP.LT.OR P2, PT, R29, 0xc2, !P5 ;  /* 0x000000c21d00780c */ /* 0x000fc40006f41670 */
[----:B------:R-:W-:Y:S01]  /*57890*/  ISETP.LT.OR P0, PT, R29, 0x8a, !P1 ;  /* 0x0000008a1d00780c */ /* 0x000fe20004f01670 */
[----:B------:R-:W4:Y:S01]  /*578a0*/  LDL.LU R147, [R1+0xa20] ;  /* 0x000a200001937983 */ /* 0x000f220000300800 */
[----:B0-----:R-:W-:-:S09]  /*578b0*/  PRMT R20, RZ, 0x7610, R20 ;  /* 0x00007610ff147816 */ /* 0x001fd20000000014 */
[----:B------:R-:W0:Y:S01]  /*578c0*/  @!P2 LDC.64 R18, c[0x0][0x5c0] ;  /* 0x00017000ff12ab82 */ /* 0x000e220000000a00 */
[----:B------:R-:W2:Y:S01]  /*578d0*/  @!P2 LDG.E.U8 R20, desc[UR30][R26.64+0xc1] ;  /* 0x0000c11e1a14a981 */ /* 0x000ea2000c1e1100 */
[----:B0-----:R-:W-:-:S05]  /*578e0*/  @!P2 IADD3 R18, P4, R24, R18, RZ ;  /* 0x000000121812a210 */ /* 0x001fca0007f9e0ff */
[----:B------:R-:W-:Y:S01]  /*578f0*/  @!P2 IMAD.X R19, R31, 0x1, R19, P4 ;  /* 0x000000011f13a824 */ /* 0x000fe200020e0613 */
[----:B------:R-:W-:Y:S02]  /*57900*/  LOP3.LUT P6, RZ, R0, 0x2000000, RZ, 0xc0, !PT ;  /* 0x0200000000ff7812 */ /* 0x000fe400078cc0ff */
        /* <DEDUP_REMOVED lines=10> */
[----:B------:R-:W2:Y:S01]  /*579b0*/  @!P6 LDG.E.U8 R18, desc[UR30][R16.64+0xc0] ;  /* 0x0000c01e1012e981 */ /* 0x000ea2000c1e1100 */
[C---:B------:R-:W-:Y:S02]  /*579c0*/  LOP3.LUT P3, RZ, R0.reuse, 0x800, RZ, 0xc0, !PT ;  /* 0x0000080000ff7812 */ /* 0x040fe4000786c0ff */
[----:B------:R-:W-:Y:S02]  /*579d0*/  LOP3.LUT R0, R0, 0xff7fffff, RZ, 0xc0, !PT ;  /* 0xff7fffff00007812 */ /* 0x000fe400078ec0ff */
[----:B------:R-:W-:Y:S02]  /*579e0*/  @!P0 IADD3.X R47, R31, R19, R4, P2, P4 ;  /* 0x000000131f2f8210 */ /* 0x000fe400017e8404 */
[----:B------:R-:W-:Y:S02]  /*579f0*/  @P0 LOP3.LUT R0, R0, 0x800000, RZ, 0xfc, !PT ;  /* 0x0080000000000812 */ /* 0x000fe400078efcff */
[----:B------:R-:W-:Y:S02]  /*57a00*/  ISETP.LT.OR P0, PT, R29, 0x91, !P1 ;  /* 0x000000911d00780c */ /* 0x000fe40004f01670 */
[----:B------:R-:W-:-:S11]  /*57a10*/  LOP3.LUT R8, R8, 0xfff7ffff, RZ, 0xc0, !PT ;  /* 0xfff7ffff08087812 */ /* 0x000fd600078ec0ff */
[----:B------:R-:W-:Y:S02]  /*57a20*/  @P0 LOP3.LUT R8, R8, 0x80000, RZ, 0xfc, !PT ;  /* 0x0008000008080812 */ /* 0x000fe400078efcff */
[----:B--2---:R-:W-:-:S04]  /*57a30*/  LOP3.LUT R18, R18, 0xff, RZ, 0xc0, !PT ;  /* 0x000000ff12127812 */ /* 0x004fc800078ec0ff */
        /* <DEDUP_REMOVED lines=22> */
[----:B---3--:R-:W-:-:S05]  /*57ba0*/  FFMA R18, R144, UR26, R18 ;  /* 0x0000001a90127c23 */ /* 0x008fca0008000012 */
        /* <DEDUP_REMOVED lines=12> */
[----:B----4-:R-:W-:Y:S02]  /*57c70*/  FFMA R20, R146, UR26, R18 ;  /* 0x0000001a92147c23 */ /* 0x010fe40008000012 */
        /* <DEDUP_REMOVED lines=85> */
[----:B0-----:R-:W-:-:S11]  /*581d0*/  PRMT R20, RZ, 0x7610, R20 ;  /* 0x00007610ff147816 */ /* 0x001fd60000000014 */
[----:B------:R-:W0:Y:S01]  /*581e0*/  @!P2 LDC.64 R18, c[0x0][0x5c0] ;  /* 0x00017000ff12ab82 */ /* 0x000e220000000a00 */
[----:B------:R-:W2:Y:S01]  /*581f0*/  @!P2 LDG.E.U8 R20, desc[UR30][R26.64+0xd1] ;  /* 0x0000d11e1a14a981 */ /* 0x000ea2000c1e1100 */
[----:B------:R-:W-:Y:S02]  /*58200*/  ISETP.LT.OR P0, PT, R29, 0xaa, !P1 ;  /* 0x000000aa1d00780c */ /* 0x000fe40004f01670 */
        /* <DEDUP_REMOVED lines=44> */
[----:B---3--:R-:W-:Y:S02]  /*584d0*/  FFMA R18, R15, UR26, R18 ;  /* 0x0000001a0f127c23 */ /* 0x008fe40008000012 */
[----:B------:R-:W2:Y:S03]  /*584e0*/  LDL.LU R15, [R1+0xa40] ;  /* 0x000a4000010f7983 */ /* 0x000ea60000300800 */
[----:B------:R-:W-:-:S05]  /*584f0*/  F2FP.SATFINITE.E4M3.F32.PACK_AB_MERGE_C R18, RZ, R18, RZ ;  /* 0x00000012ff12723e */ /* 0x000fca00048070ff */
[----:B------:R0:W-:Y:S02]  /*58500*/  @!P3 STG.E.U8 desc[UR30][R60.64+0xd1], R18 ;  /* 0x0000d1123c00b986 */ /* 0x0001e4000c10111e */
[----:B0-----:R-:W0:Y:S02]  /*58510*/  @!P0 LDC.64 R18, c[0x0][0x5c0] ;  /* 0x00017000ff128b82 */ /* 0x001e240000000a00 */
[----:B0-----:R-:W-:-:S04]  /*58520*/  @!P0 IADD3 R152, P2, P4, R24, R18, R5 ;  /* 0x0000001218988210 */ /* 0x001fc80007c5e005 */
[----:B------:R-:W-:Y:S02]  /*58530*/  @!P0 IADD3.X R153, R31, R19, R4, P2, P4 ;  /* 0x000000131f998210 */ /* 0x000fe400017e8404 */
[----:B------:R-:W-:Y:S02]  /*58540*/  ISETP.LT.OR P2, PT, R29, 0xd9, !P5 ;  /* 0x000000d91d00780c */ /* 0x000fe40006f41670 */
[----:B------:R-:W-:-:S11]  /*58550*/  PRMT R18, RZ, 0x7610, R18 ;  /* 0x00007610ff127816 */ /* 0x000fd60000000012 */
[----:B------:R-:W3:Y:S02]  /*58560*/  @!P2 LDG.E.U8 R18, desc[UR30][R26.64+0xd8] ;  /* 0x0000d81e1a12a981 */ /* 0x000ee4000c1e1100 */
[----:B---3--:R-:W-:-:S04]  /*58570*/  LOP3.LUT R18, R18, 0xff, RZ, 0xc0, !PT ;  /* 0x000000ff12127812 */ /* 0x008fc800078ec0ff */
[----:B------:R-:W-:-:S05]  /*58580*/  F2FP.F16.E4M3.UNPACK_B R18, R18 ;  /* 0x00000012ff12723e */ /* 0x000fca00020006ff */
[----:B------:R-:W-:-:S05]  /*58590*/  HADD2.F32 R18, -RZ, R18.H0_H0 ;  /* 0x20000012ff127230 */ /* 0x000fca0000004100 */
[----:B------:R-:W-:-:S04]  /*585a0*/  FMUL R18, R18, UR25 ;  /* 0x0000001912127c20 */ /* 0x000fc80008400000 */
[----:B----4-:R-:W-:Y:S02]  /*585b0*/  FFMA R20, R33, UR26, R18 ;  /* 0x0000001a21147c23 */ /* 0x010fe40008000012 */
[----:B------:R-:W0:Y:S01]  /*585c0*/  @!P2 LDC.64 R18, c[0x0][0x5c0] ;  /* 0x00017000ff12ab82 */ /* 0x000e220000000a00 */
[----:B------:R-:W-:Y:S01]  /*585d0*/  LOP3.LUT R8, R8, 0xfeffffff, RZ, 0xc0, !PT ;  /* 0xfeffffff08087812 */ /* 0x000fe200078ec0ff */
[----:B------:R-:W3:Y:S01]  /*585e0*/  LDL.LU R33, [R1+0xa44] ;  /* 0x000a440001217983 */ /* 0x000ee20000300800 */
        /* <DEDUP_REMOVED lines=17> */
[----:B--2---:R-:W-:Y:S01]  /*58700*/  FFMA R20, R15, UR26, R20 ;  /* 0x0000001a0f147c23 */ /* 0x004fe20008000014 */
[----:B------:R-:W-:Y:S01]  /*58710*/  LOP3.LUT P3, RZ, R0, 0x10, RZ, 0xc0, !PT ;  /* 0x0000001000ff7812 */ /* 0x000fe2000786c0ff */
[----:B------:R-:W2:Y:S03]  /*58720*/  LDL.LU R15, [R1+0xa48] ;  /* 0x000a4800010f7983 */ /* 0x000ea60000300800 */
        /* <DEDUP_REMOVED lines=16> */
[----:B---3--:R-:W-:Y:S02]  /*58830*/  FFMA R20, R33, UR26, R18 ;  /* 0x0000001a21147c23 */ /* 0x008fe40008000012 */
[----:B------:R-:W0:Y:S01]  /*58840*/  @!P0 LDC.64 R18, c[0x0][0x5c0] ;  /* 0x00017000ff128b82 */ /* 0x000e220000000a00 */
[----:B------:R-:W-:Y:S01]  /*58850*/  LOP3.LUT R0, R0, 0xefffffff, RZ, 0xc0, !PT ;  /* 0xefffffff00007812 */ /* 0x000fe200078ec0ff */
[----:B------:R-:W3:Y:S01]  /*58860*/  LDL.LU R33, [R1+0xa4c] ;  /* 0x000a4c0001217983 */ /* 0x000ee20000300800 */
        /* <DEDUP_REMOVED lines=9> */
[----:B------:R-:W-:Y:S02]  /*58900*/  @P0 LOP3.LUT R0, R0, 0x10000000, RZ, 0xfc, !PT ;  /* 0x1000000000000812 */ /* 0x000fe400078efcff */
[----:B------:R-:W-:Y:S02]  /*58910*/  @!P0 IADD3.X R93, R31, R19, R4, P2, P4 ;  /* 0x000000131f5d8210 */ /* 0x000fe400017e8404 */
[----:B------:R-:W-:Y:S02]  /*58920*/  ISETP.LT.OR P0, PT, R29, 0xc9, !P1 ;  /* 0x000000c91d00780c */ /* 0x000fe40004f01670 */
[----:B----4-:R-:W-:-:S04]  /*58930*/  LOP3.LUT R18, R18, 0xff, RZ, 0xc0, !PT ;  /* 0x000000ff12127812 */ /* 0x010fc800078ec0ff */
[----:B------:R-:W-:-:S05]  /*58940*/  F2FP.F16.E4M3.UNPACK_B R18, R18 ;  /* 0x00000012ff12723e */ /* 0x000fca00020006ff */
[----:B------:R-:W-:-:S05]  /*58950*/  HADD2.F32 R18, -RZ, R18.H0_H0 ;  /* 0x20000012ff127230 */ /* 0x000fca0000004100 */
[----:B------:R-:W-:-:S04]  /*58960*/  FMUL R18, R18, UR25 ;  /* 0x0000001912127c20 */ /* 0x000fc80008400000 */
[----:B--2---:R-:W-:Y:S02]  /*58970*/  FFMA R18, R15, UR26, R18 ;  /* 0x0000001a0f127c23 */ /* 0x004fe40008000012 */
        /* <DEDUP_REMOVED lines=8> */
[----:B------:R-:W4:Y:S02]  /*58a00*/  @!P2 LDG.E.U8 R18, desc[UR30][R26.64+0xe0] ;  /* 0x0000e01e1a12a981 */ /* 0x000f24000c1e1100 */
        /* <DEDUP_REMOVED lines=154> */
[----:B------:R-:W-:Y:S01]  /*593b0*/  ISETP.LT.OR P6, PT, R29, 0xea, !P1 ;  /* 0x000000ea1d00780c */ /* 0x000fe20004fc1670 */
        /* <DEDUP_REMOVED lines=17> */
[----:B------:R-:W-:Y:S01]  /*594d0*/  LOP3.LUT R8, R8, 0xbfffffff, RZ, 0xc0, !PT ;  /* 0xbfffffff08087812 */ /* 0x000fe200078ec0ff */
[----:B------:R-:W2:Y:S03]  /*594e0*/  LDL.LU R15, [R1+0xa78] ;  /* 0x000a7800010f7983 */ /* 0x000ea60000300800 */
[----:B------:R-:W-:-:S05]  /*594f0*/  F2FP.SATFINITE.E4M3.F32.PACK_AB_MERGE_C R20, RZ, R20, RZ ;  /* 0x00000014ff14723e */ /* 0x000fca00048070ff */
[----:B------:R0:W-:Y:S02]  /*59500*/  @!P2 STG.E.U8 desc[UR30][R18.64+0xf1], R20 ;  /* 0x0000f1141200a986 */ /* 0x0001e4000c10111e */
[----:B0-----:R-:W0:Y:S02]  /*59510*/  @!P6 LDC.64 R18, c[0x0][0x5c0] ;  /* 0x00017000ff12eb82 */ /* 0x001e240000000a00 */
[----:B0-----:R-:W-:Y:S02]  /*59520*/  @!P6 IADD3 R164, P2, P4, R24, R18, R5 ;  /* 0x0000001218a4e210 */ /* 0x001fe40007c5e005 */
[----:B------:R-:W-:-:S06]  /*59530*/  PRMT R18, RZ, 0x7610, R18 ;  /* 0x00007610ff127816 */ /* 0x000fcc0000000012 */
[----:B------:R-:W4:Y:S01]  /*59540*/  @!P3 LDG.E.U8 R18, desc[UR30][R16.64+0xf0] ;  /* 0x0000f01e1012b981 */ /* 0x000f22000c1e1100 */
        /* <DEDUP_REMOVED lines=10> */
[----:B---3--:R-:W-:Y:S02]  /*595f0*/  FFMA R20, R33, UR26, R18 ;  /* 0x0000001a21147c23 */ /* 0x008fe40008000012 */
[----:B------:R-:W0:Y:S01]  /*59600*/  @!P6 LDC.64 R18, c[0x0][0x5c0] ;  /* 0x00017000ff12eb82 */ /* 0x000e220000000a00 */
[----:B------:R-:W3:Y:S02]  /*59610*/  LDL.LU R33, [R1+0xa7c] ;  /* 0x000a7c0001217983 */ /* 0x000ee40000300800 */
        /* <DEDUP_REMOVED lines=14> */
[----:B--2---:R-:W-:Y:S02]  /*59700*/  FFMA R18, R15, UR26, R18 ;  /* 0x0000001a0f127c23 */ /* 0x004fe40008000012 */
[----:B------:R-:W2:Y:S03]  /*59710*/  LDL.LU R15, [R1+0xa80] ;  /* 0x000a8000010f7983 */ /* 0x000ea60000300800 */
[----:B------:R-:W-:-:S05]  /*59720*/  F2FP.SATFINITE.E4M3.F32.PACK_AB_MERGE_C R18, RZ, R18, RZ ;  /* 0x00000012ff12723e */ /* 0x000fca00048070ff */
[----:B------:R0:W-:Y:S01]  /*59730*/  @!P0 STG.E.U8 desc[UR30][R64.64+0xf1], R18 ;  /* 0x0000f11240008986 */ /* 0x0001e2000c10111e */
[----:B------:R-:W-:-:S13]  /*59740*/  ISETP.LT.OR P0, PT, R29, 0xf9, !P1 ;  /* 0x000000f91d00780c */ /* 0x000fda0004f01670 */
        /* <DEDUP_REMOVED lines=24> */
[----:B------:R-:W-:Y:S02]  /*598d0*/  LOP3.LUT R8, R8, 0x7fffffff, RZ, 0xc0, !PT ;  /* 0x7fffffff08087812 */ /* 0x000fe400078ec0ff */
[----:B------:R-:W-:Y:S02]  /*598e0*/  LOP3.LUT R9, R9, 0xfffffffe, RZ, 0xc0, !PT ;  /* 0xfffffffe09097812 */ /* 0x000fe400078ec0ff */
[----:B------:R-:W-:Y:S02]  /*598f0*/  @P6 LOP3.LUT R8, R8, 0x80000000, RZ, 0xfc, !PT ;  /* 0x8000000008086812 */ /* 0x000fe400078efcff */
[----:B------:R-:W-:Y:S02]  /*59900*/  @P0 LOP3.LUT R9, R9, 0x1, RZ, 0xfc, !PT ;  /* 0x0000000109090812 */ /* 0x000fe400078efcff */
        /* <DEDUP_REMOVED lines=12> */
[----:B------:R-:W-:-:S04]  /*599d0*/  LOP3.LUT R0, R0, 0x7fffffff, RZ, 0xc0, !PT ;  /* 0x7fffffff00007812 */ /* 0x000fc800078ec0ff */
[----:B------:R-:W-:Y:S02]  /*599e0*/  @P3 LOP3.LUT R0, R0, 0x80000000, RZ, 0xfc, !PT ;  /* 0x8000000000003812 */ /* 0x000fe400078efcff */
[----:B------:R-:W-:Y:S02]  /*599f0*/  @!P1 IADD3.X R65, R31, R19, R4, P2, P4 ;  /* 0x000000131f419210 */ /* 0x000fe400017e8404 */
[----:B------:R-:W-:Y:S02]  /*59a00*/  LOP3.LUT R0, R0, 0xffffbfff, RZ, 0xc0, !PT ;  /* 0xffffbfff00007812 */ /* 0x000fe400078ec0ff */
[----:B------:R-:W-:Y:S02]  /*59a10*/  ISETP.GE.AND P2, PT, R28, 0x101, PT ;  /* 0x000001011c00780c */ /* 0x000fe40003f46270 */
[----:B------:R-:W-:Y:S02]  /*59a20*/  @P1 LOP3.LUT R0, R0, 0x4000, RZ, 0xfc, !PT ;  /* 0x0000400000001812 */ /* 0x000fe400078efcff */
[----:B------:R-:W-:-:S02]  /*59a30*/  ISETP.LT.OR P1, PT, R29, 0x1, !P2 ;  /* 0x000000011d00780c */ /* 0x000fc40005721670 */
[----:B------:R-:W-:-:S11]  /*59a40*/  LOP3.LUT R9, R9, 0xfffffffb, RZ, 0xc0, !PT ;  /* 0xfffffffb09097812 */ /* 0x000fd600078ec0ff */
[----:B------:R-:W-:Y:S01]  /*59a50*/  @P1 LOP3.LUT R9, R9, 0x4, RZ, 0xfc, !PT ;  /* 0x0000000409091812 */ /* 0x000fe200078efcff */
[----:B------:R-:W-:Y:S04]  /*59a60*/  STL.64 [R1+0x1510], R26 ;  /* 0x0015101a01007387 */ /* 0x000fe80000100a00 */
[----:B------:R-:W4:Y:S01]  /*59a70*/  LDL.LU R15, [R1+0xa88] ;  /* 0x000a8800010f7983 */ /* 0x000f220000300800 */
[----:B--2---:R-:W-:-:S04]  /*59a80*/  LOP3.LUT R18, R18, 0xff, RZ, 0xc0, !PT ;  /* 0x000000ff12127812 */ /* 0x004fc800078ec0ff */
[----:B------:R-:W-:-:S05]  /*59a90*/  F2FP.F16.E4M3.UNPACK_B R18, R18 ;  /* 0x00000012ff12723e */ /* 0x000fca00020006ff */
[----:B------:R-:W-:-:S05]  /*59aa0*/  HADD2.F32 R18, -RZ, R18.H0_H0 ;  /* 0x20000012ff127230 */ /* 0x000fca0000004100 */
[----:B------:R-:W-:-:S04]  /*59ab0*/  FMUL R18, R18, UR25 ;  /* 0x0000001912127c20 */ /* 0x000fc80008400000 */
[----:B---3--:R-:W-:Y:S02]  /*59ac0*/  FFMA R20, R33, UR26, R18 ;  /* 0x0000001a21147c23 */ /* 0x008fe40008000012 */
[----:B------:R-:W0:Y:S01]  /*59ad0*/  @!P1 LDC.64 R18, c[0x0][0x5c0] ;  /* 0x00017000ff129b82 */ /* 0x000e220000000a00 */
[----:B------:R-:W-:Y:S01]  /*59ae0*/  LOP3.LUT P3, RZ, R12, 0x200000, RZ, 0xc0, !PT ;  /* 0x002000000cff7812 */ /* 0x000fe2000786c0ff */
[----:B------:R-:W2:Y:S01]  /*59af0*/  LDL.LU R33, [R1+0xa8c] ;  /* 0x000a8c0001217983 */ /* 0x000ea20000300800 */
[----:B------:R-:W-:-:S05]  /*59b00*/  F2FP.SATFINITE.E4M3.F32.PACK_AB_MERGE_C R20, RZ, R20, RZ ;  /* 0x00000014ff14723e */ /* 0x000fca00048070ff */
[----:B------:R1:W-:Y:S01]  /*59b10*/  @!P0 STG.E.U8 desc[UR30][R102.64+0xf8], R20 ;  /* 0x0000f81466008986 */ /* 0x0003e2000c10111e */
[----:B------:R-:W-:Y:S02]  /*59b20*/  ISETP.LT.OR P0, PT, R29, 0x2, !P2 ;  /* 0x000000021d00780c */ /* 0x000fe40005701670 */
[----:B0-----:R-:W-:-:S04]  /*59b30*/  @!P1 IADD3 R172, P4, P5, R24, R18, R7 ;  /* 0x0000001218ac9210 */ /* 0x001fc80007d9e007 */
[----:B------:R-:W-:-:S07]  /*59b40*/  @!P1 IADD3.X R173, R31, R19, R6, P4, P5 ;  /* 0x000000131fad9210 */ /* 0x000fce00027ea406 */
[----:B------:R-:W1:Y:S01]  /*59b50*/  @!P0 LDC.64 R18, c[0x0][0x5c0] ;  /* 0x00017000ff128b82 */ /* 0x000e620000000a00 */
[----:B------:R-:W-:Y:S02]  /*59b60*/  LOP3.LUT P1, RZ, R12, 0x100000, RZ, 0xc0, !PT ;  /* 0x001000000cff7812 */ /* 0x000fe4000782c0ff */
[----:B-1----:R-:W-:Y:S02]  /*59b70*/  @!P0 IADD3 R102, P4, P5, R24, R18, R7 ;  /* 0x0000001218668210 */ /* 0x002fe40007d9e007 */
[----:B------:R-:W-:-:S09]  /*59b80*/  PRMT R18, RZ, 0x7610, R18 ;  /* 0x00007610ff127816 */ /* 0x000fd20000000012 */
[----:B------:R-:W3:Y:S01]  /*59b90*/  @!P1 LDG.E.U8 R18, desc[UR30][R16.64+0xf9] ;  /* 0x0000f91e10129981 */ /* 0x000ee2000c1e1100 */
[----:B------:R-:W-:Y:S02]  /*59ba0*/  @!P0 IADD3.X R103, R31, R19, R6, P4, P5 ;  /* 0x000000131f678210 */ /* 0x000fe400027ea406 */
[----:B---3--:R-:W-:-:S04]  /*59bb0*/  LOP3.LUT R18, R18, 0xff, RZ, 0xc0, !PT ;  /* 0x000000ff12127812 */ /* 0x008fc800078ec0ff */
[----:B------:R-:W-:-:S05]  /*59bc0*/  F2FP.F16.E4M3.UNPACK_B R18, R18 ;  /* 0x00000012ff12723e */ /* 0x000fca00020006ff */
[----:B------:R-:W-:-:S05]  /*59bd0*/  HADD2.F32 R18, -RZ, R18.H0_H0 ;  /* 0x20000012ff127230 */ /* 0x000fca0000004100 */
[----:B------:R-:W-:-:S04]  /*59be0*/  FMUL R18, R18, UR25 ;  /* 0x0000001912127c20 */ /* 0x000fc80008400000 */
[----:B----4-:R-:W-:-:S05]  /*59bf0*/  FFMA R18, R15, UR26, R18 ;  /* 0x0000001a0f127c23 */ /* 0x010fca0008000012 */
        /* <DEDUP_REMOVED lines=10> */
[----:B------:R-:W3:Y:S01]  /*59ca0*/  @!P3 LDG.E.U8 R20, desc[UR30][R18.64] ;  /* 0x0000001e1214b981 */ /* 0x000ee2000c1e1100 */
[----:B------:R-:W-:-:S04]  /*59cb0*/  LOP3.LUT R8, R8, 0xfffffffe, RZ, 0xc0, !PT ;  /* 0xfffffffe08087812 */ /* 0x000fc800078ec0ff */
[----:B------:R-:W-:Y:S02]  /*59cc0*/  @P0 LOP3.LUT R8, R8, 0x1, RZ, 0xfc, !PT ;  /* 0x0000000108080812 */ /* 0x000fe400078efcff */
[----:B------:R-:W-:Y:S02]  /*59cd0*/  ISETP.LT.OR P0, PT, R29, 0x9, !P2 ;  /* 0x000000091d00780c */ /* 0x000fe40005701670 */
[----:B------:R-:W-:Y:S01]  /*59ce0*/  LOP3.LUT P6, RZ, R12, 0x400000, RZ, 0xc0, !PT ;  /* 0x004000000cff7812 */ /* 0x000fe200078cc0ff */
[----:B------:R-:W-:Y:S04]  /*59cf0*/  STL.64 [R1+0x1518], R16 ;  /* 0x0015181001007387 */ /* 0x000fe80000100a00 */
[----:B------:R-:W4:Y:S04]  /*59d00*/  LDL.LU.64 R10, [R1+0x1528] ;  /* 0x00152800010a7983 */ /* 0x000f280000300a00 */
[----:B------:R-:W4:Y:S04]  /*59d10*/  LDL.LU R15, [R1+0xa90] ;  /* 0x000a9000010f7983 */ /* 0x000f280000300800 */
[----:B------:R-:W4:Y:S01]  /*59d20*/  LDL.LU R176, [R1+0xa94] ;  /* 0x000a940001b07983 */ /* 0x000f220000300800 */
[----:B---3--:R-:W-:-:S04]  /*59d30*/  LOP3.LUT R20, R20, 0xff, RZ, 0xc0, !PT ;  /* 0x000000ff14147812 */ /* 0x008fc800078ec0ff */
[----:B------:R-:W-:-:S05]  /*59d40*/  F2FP.F16.E4M3.UNPACK_B R20, R20 ;  /* 0x00000014ff14723e */ /* 0x000fca00020006ff */
[----:B------:R-:W-:-:S05]  /*59d50*/  HADD2.F32 R20, -RZ, R20.H0_H0 ;  /* 0x20000014ff147230 */ /* 0x000fca0000004100 */
[----:B------:R-:W-:-:S04]  /*59d60*/  FMUL R20, R20, UR25 ;  /* 0x0000001914147c20 */ /* 0x000fc80008400000 */
[----:B--2---:R-:W-:Y:S02]  /*59d70*/  FFMA R22, R33, UR26, R20 ;  /* 0x0000001a21167c23 */ /* 0x004fe40008000014 */
[----:B------:R-:W0:Y:S03]  /*59d80*/  @!P0 LDC.64 R20, c[0x0][0x5c0] ;  /* 0x00017000ff148b82 */ /* 0x000e260000000a00 */
[----:B------:R-:W-:-:S05]  /*59d90*/  F2FP.SATFINITE.E4M3.F32.PACK_AB_MERGE_C R22, RZ, R22, RZ ;  /* 0x00000016ff16723e */ /* 0x000fca00048070ff */
[----:B------:R-:W-:Y:S01]  /*59da0*/  @!P3 STG.E.U8 desc[UR30][R100.64], R22 ;  /* 0x000000166400b986 */ /* 0x000fe2000c10111e */
[----:B0-----:R-:W-:Y:S02]  /*59db0*/  @!P0 IADD3 R174, P1, P4, R24, R20, R7 ;  /* 0x0000001418ae8210 */ /* 0x001fe40007c3e007 */
[----:B------:R-:W-:-:S06]  /*59dc0*/  PRMT R20, RZ, 0x7610, R20 ;  /* 0x00007610ff147816 */ /* 0x000fcc0000000014 */
[----:B------:R-:W2:Y:S01]  /*59dd0*/  @!P6 LDG.E.U8 R20, desc[UR30][R18.64+0x1] ;  /* 0x0000011e1214e981 */ /* 0x000ea2000c1e1100 */
[----:B------:R-:W-:-:S05]  /*59de0*/  @!P0 IADD3.X R175, R31, R21, R6, P1, P4 ;  /* 0x000000151faf8210 */ /* 0x000fca0000fe8406 */
[----:B------:R0:W-:Y:S04]  /*59df0*/  STL.64 [R1+0x1520], R174 ;  /* 0x001520ae01007387 */ /* 0x0001e80000100a00 */
[----:B0-----:R-:W3:Y:S01]  /*59e00*/  LDL.64 R174, [R1+0x188] ;  /* 0x0001880001ae7983 */ /* 0x001ee20000100a00 */
[----:B------:R-:W-:-:S04]  /*59e10*/  ISETP.GE.AND P1, PT, R28, 0x89, PT ;  /* 0x000000891c00780c */ /* 0x000fc80003f26270 */
[----:B------:R-:W-:-:S13]  /*59e20*/  ISETP.LT.OR P4, PT, R29, 0x1, !P1 ;  /* 0x000000011d00780c */ /* 0x000fda0004f81670 */
[----:B------:R-:W-:-:S04]  /*59e30*/  @!P4 IADD3 R33, P3, P5, R3, R24, R5 ;  /* 0x000000180321c210 */ /* 0x000fc80007d7e005 */
[----:B------:R-:W-:Y:S02]  /*59e40*/  @!P4 IADD3.X R36, R2, R31, R4, P3, P5 ;  /* 0x0000001f0224c210 */ /* 0x000fe40001fea404 */
[----:B--2---:R-:W-:-:S04]  /*59e50*/  LOP3.LUT R20, R20, 0xff, RZ, 0xc0, !PT ;  /* 0x000000ff14147812 */ /* 0x004fc800078ec0ff */
[----:B------:R-:W-:-:S05]  /*59e60*/  F2FP.F16.E4M3.UNPACK_B R20, R20 ;  /* 0x00000014ff14723e */ /* 0x000fca00020006ff */
[----:B------:R-:W-:-:S05]  /*59e70*/  HADD2.F32 R20, -RZ, R20.H0_H0 ;  /* 0x20000014ff147230 */ /* 0x000fca0000004100 */
[----:B------:R-:W-:-:S04]  /*59e80*/  FMUL R20, R20, UR25 ;  /* 0x0000001914147c20 */ /* 0x000fc80008400000 */
[----:B----4-:R-:W-:Y:S01]  /*59e90*/  FFMA R20, R15, UR26, R20 ;  /* 0x0000001a0f147c23 */ /* 0x010fe20008000014 */
[----:B------:R-:W-:Y:S01]  /*59ea0*/  LOP3.LUT R9, R9, 0xffffffdf, RZ, 0xc0, !PT ;  /* 0xffffffdf09097812 */ /* 0x000fe200078ec0ff */
[----:B------:R-:W2:Y:S03]  /*59eb0*/  LDL.LU R15, [R1+0xa98] ;  /* 0x000a9800010f7983 */ /* 0x000ea60000300800 */
[----:B------:R-:W-:-:S05]  /*59ec0*/  F2FP.SATFINITE.E4M3.F32.PACK_AB_MERGE_C R20, RZ, R20, RZ ;  /* 0x00000014ff14723e */ /* 0x000fca00048070ff */
[----:B------:R0:W-:Y:S02]  /*59ed0*/  @!P6 STG.E.U8 desc[UR30][R70.64+0x1], R20 ;  /* 0x000001144600e986 */ /* 0x0001e4000c10111e */
[----:B0-----:R-:W-:-:S05]  /*59ee0*/  IADD3 R20, P3, R32, 0x88, RZ ;  /* 0x0000008820147810 */ /* 0x001fca0007f7e0ff */
[----:B---3--:R-:W-:-:S04]  /*59ef0*/  IMAD.X R22, RZ, RZ, R175, P3 ;  /* 0x000000ffff167224 */ /* 0x008fc800018e06af */
[----:B------:R-:W-:-:S04]  /*59f00*/  IMAD R22, R22, UR10, RZ ;  /* 0x0000000a16167c24 */ /* 0x000fc8000f8e02ff */
[C---:B------:R-:W-:Y:S02]  /*59f10*/  IMAD R22, R20.reuse, UR11, R22 ;  /* 0x0000000b14167c24 */ /* 0x040fe4000f8e0216 */
[----:B------:R-:W-:-:S03]  /*59f20*/  IMAD.WIDE.U32 R20, R20, UR10, R34 ;  /* 0x0000000a14147c25 */ /* 0x000fc6000f8e0022 */
[----:B------:R-:W-:-:S04]  /*59f30*/  IADD3 R20, P3, R20, UR12, RZ ;  /* 0x0000000c14147c10 */ /* 0x000fc8000ff7e0ff */
[----:B------:R-:W-:Y:S02]  /*59f40*/  IADD3.X R21, R21, UR13, R22, P3, !PT ;  /* 0x0000000d15157c10 */ /* 0x000fe40009ffe416 */
[----:B------:R-:W0:Y:S02]  /*59f50*/  @!P4 LDC.64 R22, c[0x0][0x5c0] ;  /* 0x00017000ff16cb82 */ /* 0x000e240000000a00 */
[----:B0-----:R-:W-:Y:S02]  /*59f60*/  @!P4 IADD3 R22, P3, R33, R22, RZ ;  /* 0x000000162116c210 */ /* 0x001fe40007f7e0ff */
[----:B------:R-:W-:-:S06]  /*59f70*/  PRMT R33, RZ, 0x7610, R33 ;  /* 0x00007610ff217816 */ /* 0x000fcc0000000021 */
[----:B------:R-:W3:Y:S01]  /*59f80*/  @!P4 LDG.E.U8 R33, desc[UR30][R20.64] ;  /* 0x0000001e1421c981 */ /* 0x000ee2000c1e1100 */
[----:B------:R-:W-:Y:S02]  /*59f90*/  @P0 LOP3.LUT R9, R9, 0x20, RZ, 0xfc, !PT ;  /* 0x0000002009090812 */ /* 0x000fe400078efcff */
[C---:B------:R-:W-:Y:S01]  /*59fa0*/  ISETP.LT.OR P0, PT, R29.reuse, 0xa, !P2 ;  /* 0x0000000a1d00780c */ /* 0x040fe20005701670 */
[----:B------:R-:W-:Y:S01]  /*59fb0*/  @!P4 IMAD.X R23, R36, 0x1, R23, P3 ;  /* 0x000000012417c824 */ /* 0x000fe200018e0617 */
[----:B------:R-:W-:-:S13]  /*59fc0*/  ISETP.LT.OR P3, PT, R29, 0x2, !P1 ;  /* 0x000000021d00780c */ /* 0x000fda0004f61670 */
[----:B------:R-:W-:Y:S01]  /*59fd0*/  @!P3 IADD3 R38, P5, P6, R3, R24, R5 ;  /* 0x000000180326b210 */ /* 0x000fe20007ebe005 */
[----:B------:R-:W0:Y:S03]  /*59fe0*/  @!P3 LDC.64 R36, c[0x0][0x5c0] ;  /* 0x00017000ff24bb82 */ /* 0x000e260000000a00 */
[----:B------:R-:W-:Y:S02]  /*59ff0*/  @!P3 IADD3.X R39, R2, R31, R4, P5, P6 ;  /* 0x0000001f0227b210 */ /* 0x000fe40002fec404 */
[----:B---3--:R-:W-:-:S04]  /*5a000*/  LOP3.LUT R33, R33, 0xff, RZ, 0xc0, !PT ;  /* 0x000000ff21217812 */ /* 0x008fc800078ec0ff */
[----:B------:R-:W-:-:S05]  /*5a010*/  F2FP.F16.E4M3.UNPACK_B R33, R33 ;  /* 0x00000021ff21723e */ /* 0x000fca00020006ff */
[----:B------:R-:W-:-:S05]  /*5a020*/  HADD2.F32 R33, -RZ, R33.H0_H0 ;  /* 0x20000021ff217230 */ /* 0x000fca0000004100 */
[----:B------:R-:W-:-:S04]  /*5a030*/  FMUL R33, R33, UR25 ;  /* 0x0000001921217c20 */ /* 0x000fc80008400000 */
[----:B------:R-:W-:Y:S02]  /*5a040*/  FFMA R33, R176, UR26, R33 ;  /* 0x0000001ab0217c23 */ /* 0x000fe40008000021 */
[----:B------:R-:W3:Y:S03]  /*5a050*/  LDL.LU R176, [R1+0xa9c] ;  /* 0x000a9c0001b07983 */ /* 0x000ee60000300800 */
[----:B------:R-:W-:-:S05]  /*5a060*/  F2FP.SATFINITE.E4M3.F32.PACK_AB_MERGE_C R33, RZ, R33, RZ ;  /* 0x00000021ff21723e */ /* 0x000fca00048070ff */
[----:B------:R1:W-:Y:S02]  /*5a070*/  @!P4 STG.E.U8 desc[UR30][R22.64], R33 ;  /* 0x000000211600c986 */ /* 0x0003e4000c10111e */
[----:B-1----:R-:W1:Y:S02]  /*5a080*/  @!P0 LDC.64 R22, c[0x0][0x5c0] ;  /* 0x00017000ff168b82 */ /* 0x002e640000000a00 */
[----:B-1----:R-:W-:Y:S02]  /*5a090*/  @!P0 IADD3 R44, P5, P6, R24, R22, R7 ;  /* 0x00000016182c8210 */ /* 0x002fe40007ebe007 */
[----:B------:R-:W-:-:S06]  /*5a0a0*/  PRMT R22, RZ, 0x7610, R22 ;  /* 0x00007610ff167816 */ /* 0x000fcc0000000016 */
[----:B------:R-:W4:Y:S01]  /*5a0b0*/  @!P3 LDG.E.U8 R22, desc[UR30][R20.64+0x1] ;  /* 0x0000011e1416b981 */ /* 0x000f22000c1e1100 */
[----:B------:R-:W-:Y:S02]  /*5a0c0*/  @!P0 IADD3.X R45, R31, R23, R6, P5, P6 ;  /* 0x000000171f2d8210 */ /* 0x000fe40002fec406 */
        /* <DEDUP_REMOVED lines=17> */
[----:B------:R-:W-:-:S04]  /*5a1e0*/  @P0 LOP3.LUT R9, R9, 0x2, RZ, 0xfc, !PT ;  /* 0x0000000209090812 */ /* 0x000fc800078efcff */
[----:B------:R-:W-:Y:S02]  /*5a1f0*/  LOP3.LUT R9, R9, 0xffffffef, RZ, 0xc0, !PT ;  /* 0xffffffef09097812 */ /* 0x000fe400078ec0ff */
[----:B------:R-:W-:Y:S02]  /*5a200*/  @!P5 IADD3.X R71, R31, R23, R6, P3, P4 ;  /* 0x000000171f47d210 */ /* 0x000fe40001fe8406 */
[----:B------:R-:W-:Y:S02]  /*5a210*/  @P5 LOP3.LUT R9, R9, 0x10, RZ, 0xfc, !PT ;  /* 0x0000001009095812 */ /* 0x000fe400078efcff */
[----:B------:R-:W-:Y:S02]  /*5a220*/  ISETP.LT.OR P5, PT, R29, 0x12, !P2 ;  /* 0x000000121d00780c */ /* 0x000fe400057a1670 */
[----:B------:R-:W-:-:S11]  /*5a230*/  LOP3.LUT R9, R9, 0xfffffff7, RZ, 0xc0, !PT ;  /* 0xfffffff709097812 */ /* 0x000fd600078ec0ff */
[----:B------:R-:W-:Y:S02]  /*5a240*/  @P5 LOP3.LUT R9, R9, 0x8, RZ, 0xfc, !PT ;  /* 0x0000000809095812 */ /* 0x000fe400078efcff */
[----:B------:R-:W-:Y:S02]  /*5a250*/  LOP3.LUT P0, RZ, R8, 0x2, RZ, 0xc0, !PT ;  /* 0x0000000208ff7812 */ /* 0x000fe4000780c0ff */
        /* <DEDUP_REMOVED lines=17> */
[----:B------:R-:W-:Y:S02]  /*5a370*/  @!P5 IADD3.X R105, R31, R23, R6, P3, P4 ;  /* 0x000000171f69d210 */ /* 0x000fe40001fe8406 */
[----:B------:R-:W-:Y:S02]  /*5a380*/  ISETP.LT.OR P4, PT, R29, 0x9, !P1 ;  /* 0x000000091d00780c */ /* 0x000fe40004f81670 */
[----:B------:R-:W-:-:S11]  /*5a390*/  @P5 LOP3.LUT R8, R8, 0x4, RZ, 0xfc, !PT ;  /* 0x0000000408085812 */ /* 0x000fd600078efcff */
[----:B------:R-:W-:-:S04]  /*5a3a0*/  @!P4 IADD3 R33, P3, P5, R3, R24, R5 ;  /* 0x000000180321c210 */ /* 0x000fc80007d7e005 */
[----:B------:R-:W-:Y:S02]  /*5a3b0*/  @!P4 IADD3.X R36, R2, R31, R4, P3, P5 ;  /* 0x0000001f0224c210 */ /* 0x000fe40001fea404 */
[----:B----4-:R-:W-:-:S04]  /*5a3c0*/  LOP3.LUT R22, R22, 0xff, RZ, 0xc0, !PT ;  /* 0x000000ff16167812 */ /* 0x010fc800078ec0ff */
[----:B------:R-:W-:-:S05]  /*5a3d0*/  F2FP.F16.E4M3.UNPACK_B R22, R22 ;  /* 0x00000016ff16723e */ /* 0x000fca00020006ff */
[----:B------:R-:W-:-:S05]  /*5a3e0*/  HADD2.F32 R22, -RZ, R22.H0_H0 ;  /* 0x20000016ff167230 */ /* 0x000fca0000004100 */
[----:B------:R-:W-:-:S04]  /*5a3f0*/  FMUL R22, R22, UR25 ;  /* 0x0000001916167c20 */ /* 0x000fc80008400000 */
[----:B--2---:R-:W-:Y:S02]  /*5a400*/  FFMA R22, R15, UR26, R22 ;  /* 0x0000001a0f167c23 */ /* 0x004fe40008000016 */
[----:B------:R-:W2:Y:S03]  /*5a410*/  LDL.LU R15, [R1+0xaa8] ;  /* 0x000aa800010f7983 */ /* 0x000ea60000300800 */
[----:B------:R-:W-:Y:S01]  /*5a420*/  F2FP.SATFINITE.E4M3.F32.PACK_AB_MERGE_C R22, RZ, R22, RZ ;  /* 0x00000016ff16723e */ /* 0x000fe200048070ff */
[----:B------:R-:W4:Y:S04]  /*5a430*/  LDL.LU R178, [R1+0xaac] ;  /* 0x000aac0001b27983 */ /* 0x000f280000300800 */
[----:B------:R0:W-:Y:S02]  /*5a440*/  @!P0 STG.E.U8 desc[UR30][R40.64+0x9], R22 ;  /* 0x0000091628008986 */ /* 0x0001e4000c10111e */
[----:B0-----:R-:W0:Y:S02]  /*5a450*/  @!P4 LDC.64 R22, c[0x0][0x5c0] ;  /* 0x00017000ff16cb82 */ /* 0x001e240000000a00 */
[----:B0-----:R-:W-:-:S02]  /*5a460*/  @!P4 IADD3 R22, P3, R33, R22, RZ ;  /* 0x000000162116c210 */ /* 0x001fc40007f7e0ff */
[----:B------:R-:W-:-:S06]  /*5a470*/  PRMT R33, RZ, 0x7610, R33 ;  /* 0x00007610ff217816 */ /* 0x000fcc0000000021 */
[----:B------:R-:W3:Y:S01]  /*5a480*/  @!P4 LDG.E.U8 R33, desc[UR30][R20.64+0x8] ;  /* 0x0000081e1421c981 */ /* 0x000ee2000c1e1100 */
        /* <DEDUP_REMOVED lines=10> */
[----:B------:R-:W-:-:S05]  /*5a530*/  FFMA R33, R176, UR26, R33 ;  /* 0x0000001ab0217c23 */ /* 0x000fca0008000021 */
[----:B------:R-:W-:-:S05]  /*5a540*/  F2FP.SATFINITE.E4M3.F32.PACK_AB_MERGE_C R33, RZ, R33, RZ ;  /* 0x00000021ff21723e */ /* 0x000fca00048070ff */
[----:B------:R1:W-:Y:S02]  /*5a550*/  @!P4 STG.E.U8 desc[UR30][R22.64+0x8], R33 ;  /* 0x000008211600c986 */ /* 0x0003e4000c10111e */
[----:B-1----:R-:W1:Y:S02]  /*5a560*/  @!P0 LDC.64 R22, c[0x0][0x5c0] ;  /* 0x00017000ff168b82 */ /* 0x002e640000000a00 */
[----:B-1----:R-:W-:Y:S02]  /*5a570*/  @!P0 IADD3 R40, P5, P6, R24, R22, R7 ;  /* 0x0000001618288210 */ /* 0x002fe40007ebe007 */
[----:B------:R-:W-:-:S06]  /*5a580*/  PRMT R22, RZ, 0x7610, R22 ;  /* 0x00007610ff167816 */ /* 0x000fcc0000000016 */
[----:B------:R-:W3:Y:S01]  /*5a590*/  @!P3 LDG.E.U8 R22, desc[UR30][R20.64+0x9] ;  /* 0x0000091e1416b981 */ /* 0x000ee2000c1e1100 */
[----:B------:R-:W-:Y:S02]  /*5a5a0*/  @!P0 IADD3.X R41, R31, R23, R6, P5, P6 ;  /* 0x000000171f298210 */ /* 0x000fe40002fec406 */
[----:B------:R-:W-:Y:S02]  /*5a5b0*/  ISETP.LT.OR P5, PT, R29, 0x21, !P2 ;  /* 0x000000211d00780c */ /* 0x000fe400057a1670 */
[----:B0-----:R-:W-:-:S05]  /*5a5c0*/  @!P3 IADD3 R36, P4, R38, R36, RZ ;  /* 0x000000242624b210 */ /* 0x001fca0007f9e0ff */
[----:B------:R-:W-:Y:S01]  /*5a5d0*/  @!P3 IMAD.X R37, R39, 0x1, R37, P4 ;  /* 0x000000012725b824 */ /* 0x000fe200020e0625 */
[----:B------:R-:W-:-:S04]  /*5a5e0*/  LOP3.LUT R8, R8, 0xfffffffd, RZ, 0xc0, !PT ;  /* 0xfffffffd08087812 */ /* 0x000fc800078ec0ff */
[----:B------:R-:W-:-:S04]  /*5a5f0*/  @P0 LOP3.LUT R8, R8, 0x2, RZ, 0xfc, !PT ;  /* 0x0000000208080812 */ /* 0x000fc800078efcff */
[----:B------:R-:W-:Y:S02]  /*5a600*/  LOP3.LUT P6, RZ, R8, 0x8, RZ, 0xc0, !PT ;  /* 0x0000000808ff7812 */ /* 0x000fe400078cc0ff */
[----:B---3--:R-:W-:-:S04]  /*5a610*/  LOP3.LUT R22, R22, 0xff, RZ, 0xc0, !PT ;  /* 0x000000ff16167812 */ /* 0x008fc800078ec0ff */
[----:B------:R-:W-:-:S05]  /*5a620*/  F2FP.F16.E4M3.UNPACK_B R22, R22 ;  /* 0x00000016ff16723e */ /* 0x000fca00020006ff */
[----:B------:R-:W-:-:S05]  /*5a630*/  HADD2.F32 R22, -RZ, R22.H0_H0 ;  /* 0x20000016ff167230 */ /* 0x000fca0000004100 */
[----:B------:R-:W-:-:S04]  /*5a640*/  FMUL R22, R22, UR25 ;  /* 0x0000001916167c20 */ /* 0x000fc80008400000 */
[----:B--2---:R-:W-:Y:S01]  /*5a650*/  FFMA R22, R15, UR26, R22 ;  /* 0x0000001a0f167c23 */ /* 0x004fe20008000016 */
[----:B------:R-:W-:Y:S01]  /*5a660*/  LOP3.LUT R9, R9, 0xffffff7f, RZ, 0xc0, !PT ;  /* 0xffffff7f09097812 */ /* 0x000fe200078ec0ff */
[----:B------:R-:W2:Y:S03]  /*5a670*/  LDL.LU R15, [R1+0xab0] ;  /* 0x000ab000010f7983 */ /* 0x000ea60000300800 */
[----:B------:R-:W-:Y:S01]  /*5a680*/  F2FP.SATFINITE.E4M3.F32.PACK_AB_MERGE_C R22, RZ, R22, RZ ;  /* 0x00000016ff16723e */ /* 0x000fe200048070ff */
[----:B------:R-:W3:Y:S04]  /*5a690*/  LDL.LU R180, [R1+0xab4] ;  /* 0x000ab40001b47983 */ /* 0x000ee80000300800 */
[----:B------:R0:W-:Y:S02]  /*5a6a0*/  @!P3 STG.E.U8 desc[UR30][R36.64+0x9], R22 ;  /* 0x000009162400b986 */ /* 0x0001e4000c10111e */
[----:B0-----:R-:W0:Y:S02]  /*5a6b0*/  @!P5 LDC.64 R22, c[0x0][0x5c0] ;  /* 0x00017000ff16db82 */ /* 0x001e240000000a00 */
[----:B0-----:R-:W-:-:S02]  /*5a6c0*/  @!P5 IADD3 R176, P3, P4, R24, R22, R7 ;  /* 0x0000001618b0d210 */ /* 0x001fc40007c7e007 */
[----:B------:R-:W-:-:S06]  /*5a6d0*/  PRMT R22, RZ, 0x7610, R22 ;  /* 0x00007610ff167816 */ /* 0x000fcc0000000016 */
[----:B------:R-:W4:Y:S01]  /*5a6e0*/  @!P6 LDG.E.U8 R22, desc[UR30][R18.64+0x10] ;  /* 0x0000101e1216e981 */ /* 0x000f22000c1e1100 */
[----:B------:R-:W-:Y:S02]  /*5a6f0*/  @P5 LOP3.LUT R9, R9, 0x80, RZ, 0xfc, !PT ;  /* 0x0000008009095812 */ /* 0x000fe400078efcff */
[----:B------:R-:W-:Y:S02]  /*5a700*/  @!P5 IADD3.X R177, R31, R23, R6, P3, P4 ;  /* 0x000000171fb1d210 */ /* 0x000fe40001fe8406 */
        /* <DEDUP_REMOVED lines=21> */
[----:B------:R-:W-:-:S04]  /*5a860*/  LOP3.LUT R8, R8, 0xfffffff7, RZ, 0xc0, !PT ;  /* 0xfffffff708087812 */ /* 0x000fc800078ec0ff */
[----:B------:R-:W-:-:S07]  /*5a870*/  @P5 LOP3.LUT R8, R8, 0x8, RZ, 0xfc, !PT ;  /* 0x0000000808085812 */ /* 0x000fce00078efcff */
        /* <DEDUP_REMOVED lines=56> */
[----:B------:R-:W-:-:S04]  /*5ac00*/  LOP3.LUT R0, R0, 0xffff7fff, RZ, 0xc0, !PT ;  /* 0xffff7fff00007812 */ /* 0x000fc800078ec0ff */
[----:B------:R-:W-:-:S04]  /*5ac10*/  @P0 LOP3.LUT R0, R0, 0x8000, RZ, 0xfc, !PT ;  /* 0x0000800000000812 */ /* 0x000fc800078efcff */
        /* <DEDUP_REMOVED lines=481> */
[----:B0-----:R-:W-:Y:S02]  /*5ca30*/  @!P5 IADD3 R208, P3, P4, R24, R22, R7 ;  /* 0x0000001618d0d210 */ /* 0x001fe40007c7e007 */
[----:B------:R-:W-:-:S06]  /*5ca40*/  PRMT R22, RZ, 0x7610, R22 ;  /* 0x00007610ff167816 */ /* 0x000fcc0000000016 */
[----:B------:R-:W4:Y:S01]  /*5ca50*/  @!P0 LDG.E.U8 R22, desc[UR30][R18.64+0x49] ;  /* 0x0000491e12168981 */ /* 0x000f22000c1e1100 */
[----:B------:R-:W-:Y:S02]  /*5ca60*/  @!P5 IADD3.X R209, R31, R23, R6, P3, P4 ;  /* 0x000000171fd1d210 */ /* 0x000fe40001fe8406 */
[----:B------:R-:W-:Y:S02]  /*5ca70*/  ISETP.LT.OR P4, PT, R29, 0x49, !P1 ;  /* 0x000000491d00780c */ /* 0x000fe40004f81670 */
[----:B------:R-:W-:-:S04]  /*5ca80*/  LOP3.LUT R30, R30, 0xff7fffff, RZ, 0xc0, !PT ;  /* 0xff7fffff1e1e7812 */ /* 0x000fc800078ec0ff */
[----:B------:R-:W-:-:S07]  /*5ca90*/  @P5 LOP3.LUT R30, R30, 0x800000, RZ, 0xfc, !PT ;  /* 0x008000001e1e5812 */ /* 0x000fce00078efcff */
[----:B-1----:R-:W-:-:S04]  /*5caa0*/  @!P4 IADD3 R33, P3, P5, R3, R24, R5 ;  /* 0x000000180321c210 */ /* 0x002fc80007d7e005 */
        /* <DEDUP_REMOVED lines=88> */
[----:B0-----:R-:W-:Y:S02]  /*5d030*/  @!P4 IADD3 R22, P3, R33, R22, RZ ;  /* 0x000000162116c210 */ /* 0x001fe40007f7e0ff */
[----:B------:R-:W-:-:S06]  /*5d040*/  PRMT R33, RZ, 0x7610, R33 ;  /* 0x00007610ff217816 */ /* 0x000fcc0000000021 */
[----:B------:R-:W4:Y:S01]  /*5d050*/  @!P4 LDG.E.U8 R33, desc[UR30][R20.64+0x50] ;  /* 0x0000501e1421c981 */ /* 0x000f22000c1e1100 */
[C---:B------:R-:W-:Y:S01]  /*5d060*/  ISETP.LT.OR P0, PT, R29.reuse, 0xaa, !P2 ;  /* 0x000000aa1d00780c */ /* 0x040fe20005701670 */
[----:B------:R-:W-:Y:S01]  /*5d070*/  @!P4 IMAD.X R23, R36, 0x1, R23, P3 ;  /* 0x000000012417c824 */ /* 0x000fe200018e0617 */
[----:B------:R-:W-:-:S13]  /*5d080*/  ISETP.LT.OR P3, PT, R29, 0x52, !P1 ;  /* 0x000000521d00780c */ /* 0x000fda0004f61670 */
[----:B------:R-:W-:Y:S01]  /*5d090*/  @!P3 IADD3 R38, P5, P6, R3, R24, R5 ;  /* 0x000000180326b210 */ /* 0x000fe20007ebe005 */
[----:B------:R-:W0:Y:S03]  /*5d0a0*/  @!P3 LDC.64 R36, c[0x0][0x5c0] ;  /* 0x00017000ff24bb82 */ /* 0x000e260000000a00 */
[----:B------:R-:W-:Y:S02]  /*5d0b0*/  @!P3 IADD3.X R39, R2, R31, R4, P5, P6 ;  /* 0x0000001f0227b210 */ /* 0x000fe40002fec404 */
[----:B----4-:R-:W-:-:S04]  /*5d0c0*/  LOP3.LUT R33, R33, 0xff, RZ, 0xc0, !PT ;  /* 0x000000ff21217812 */ /* 0x010fc800078ec0ff */
[----:B------:R-:W-:-:S05]  /*5d0d0*/  F2FP.F16.E4M3.UNPACK_B R33, R33 ;  /* 0x00000021ff21723e */ /* 0x000fca00020006ff */
[----:B------:R-:W-:-:S05]  /*5d0e0*/  HADD2.F32 R33, -RZ, R33.H0_H0 ;  /* 0x20000021ff217230 */ /* 0x000fca0000004100 */
[----:B------:R-:W-:-:S04]  /*5d0f0*/  FMUL R33, R33, UR25 ;  /* 0x0000001921217c20 */ /* 0x000fc80008400000 */
[----:B---3--:R-:W-:Y:S01]  /*5d100*/  FFMA R33, R214, UR26, R33 ;  /* 0x0000001ad6217c23 */ /* 0x008fe20008000021 */
[----:B------:R-:W-:Y:S01]  /*5d110*/  LOP3.LUT R8, R8, 0xfffff7ff, RZ, 0xc0, !PT ;  /* 0xfffff7ff08087812 */ /* 0x000fe200078ec0ff */
        /* <DEDUP_REMOVED lines=11> */
[----:B------:R-:W-:-:S04]  /*5d1d0*/  @P0 LOP3.LUT R8, R8, 0x800, RZ, 0xfc, !PT ;  /* 0x0000080008080812 */ /* 0x000fc800078efcff */
        /* <DEDUP_REMOVED lines=8> */
[----:B------:R-:W-:Y:S01]  /*5d260*/  F2FP.SATFINITE.E4M3.F32.PACK_AB_MERGE_C R22, RZ, R22, RZ ;  /* 0x00000016ff16723e */ /* 0x000fe200048070ff */
[----:B------:R-:W4:Y:S04]  /*5d270*/  LDL.LU R220, [R1+0xb44] ;  /* 0x000b440001dc7983 */ /* 0x000f280000300800 */
[----:B------:R0:W-:Y:S02]  /*5d280*/  @!P3 STG.E.U8 desc[UR30][R36.64+0x51], R22 ;  /* 0x000051162400b986 */ /* 0x0001e4000c10111e */
[----:B0-----:R-:W0:Y:S02]  /*5d290*/  @!P5 LDC.64 R22, c[0x0][0x5c0] ;  /* 0x00017000ff16db82 */ /* 0x001e240000000a00 */
[----:B0-----:R-:W-:-:S02]  /*5d2a0*/  @!P5 IADD3 R216, P3, P4, R24, R22, R7 ;  /* 0x0000001618d8d210 */ /* 0x001fc40007c7e007 */
[----:B------:R-:W-:-:S06]  /*5d2b0*/  PRMT R22, RZ, 0x7610, R22 ;  /* 0x00007610ff167816 */ /* 0x000fcc0000000016 */
[----:B------:R-:W3:Y:S01]  /*5d2c0*/  @!P6 LDG.E.U8 R22, desc[UR30][R18.64+0x58] ;  /* 0x0000581e1216e981 */ /* 0x000ee2000c1e1100 */
[----:B------:R-:W-:Y:S02]  /*5d2d0*/  @P5 LOP3.LUT R13, R13, 0x80, RZ, 0xfc, !PT ;  /* 0x000000800d0d5812 */ /* 0x000fe400078efcff */
[----:B------:R-:W-:Y:S02]  /*5d2e0*/  @!P5 IADD3.X R217, R31, R23, R6, P3, P4 ;  /* 0x000000171fd9d210 */ /* 0x000fe40001fe8406 */
[----:B------:R-:W-:Y:S02]  /*5d2f0*/  ISETP.LT.OR P5, PT, R29, 0xb2, !P2 ;  /* 0x000000b21d00780c */ /* 0x000fe400057a1670 */
[----:B------:R-:W-:-:S11]  /*5d300*/  LOP3.LUT R13, R13, 0xfffffeff, RZ, 0xc0, !PT ;  /* 0xfffffeff0d0d7812 */ /* 0x000fd600078ec0ff */
[----:B------:R-:W-:Y:S02]  /*5d310*/  @P5 LOP3.LUT R13, R13, 0x100, RZ, 0xfc, !PT ;  /* 0x000001000d0d5812 */ /* 0x000fe400078efcff */
[----:B------:R-:W-:Y:S02]  /*5d320*/  LOP3.LUT P0, RZ, R0, 0x200, RZ, 0xc0, !PT ;  /* 0x0000020000ff7812 */ /* 0x000fe4000780c0ff */
[----:B---3--:R-:W-:-:S04]  /*5d330*/  LOP3.LUT R22, R22, 0xff, RZ, 0xc0, !PT ;  /* 0x000000ff16167812 */ /* 0x008fc800078ec0ff */
        /* <DEDUP_REMOVED lines=13> */
[----:B------:R-:W3:Y:S01]  /*5d410*/  @!P0 LDG.E.U8 R22, desc[UR30][R18.64+0x59] ;  /* 0x0000591e12168981 */ /* 0x000ee2000c1e1100 */
[----:B------:R-:W-:Y:S02]  /*5d420*/  @!P5 IADD3.X R225, R31, R23, R6, P3, P4 ;  /* 0x000000171fe1d210 */ /* 0x000fe40001fe8406 */
[----:B------:R-:W-:Y:S02]  /*5d430*/  ISETP.LT.OR P4, PT, R29, 0x59, !P1 ;  /* 0x000000591d00780c */ /* 0x000fe40004f81670 */
[----:B------:R-:W-:-:S04]  /*5d440*/  LOP3.LUT R13, R13, 0xffff7fff, RZ, 0xc0, !PT ;  /* 0xffff7fff0d0d7812 */ /* 0x000fc800078ec0ff */
[----:B------:R-:W-:-:S07]  /*5d450*/  @P5 LOP3.LUT R13, R13, 0x8000, RZ, 0xfc, !PT ;  /* 0x000080000d0d5812 */ /* 0x000fce00078efcff */
[----:B-1----:R-:W-:-:S04]  /*5d460*/  @!P4 IADD3 R33, P3, P5, R3, R24, R5 ;  /* 0x000000180321c210 */ /* 0x002fc80007d7e005 */
[----:B------:R-:W-:Y:S02]  /*5d470*/  @!P4 IADD3.X R36, R2, R31, R4, P3, P5 ;  /* 0x0000001f0224c210 */ /* 0x000fe40001fea404 */
[----:B---3--:R-:W-:-:S04]  /*5d480*/  LOP3.LUT R22, R22, 0xff, RZ, 0xc0, !PT ;  /* 0x000000ff16167812 */ /* 0x008fc800078ec0ff */
        /* <DEDUP_REMOVED lines=21> */
[----:B----4-:R-:W-:Y:S01]  /*5d5e0*/  FFMA R33, R220, UR26, R33 ;  /* 0x0000001adc217c23 */ /* 0x010fe20008000021 */
        /* <DEDUP_REMOVED lines=61> */
[----:B------:R-:W-:Y:S01]  /*5d9c0*/  F2FP.SATFINITE.E4M3.F32.PACK_AB_MERGE_C R22, RZ, R22, RZ ;  /* 0x00000016ff16723e */ /* 0x000fe200048070ff */
[----:B------:R-:W3:Y:S04]  /*5d9d0*/  LDL.LU R230, [R1+0xb5c] ;  /* 0x000b5c0001e67983 */ /* 0x000ee80000300800 */
[----:B------:R0:W-:Y:S02]  /*5d9e0*/  @!P0 STG.E.U8 desc[UR30][R82.64+0x61], R22 ;  /* 0x0000611652008986 */ /* 0x0001e4000c10111e */
[----:B0-----:R-:W0:Y:S02]  /*5d9f0*/  @!P4 LDC.64 R22, c[0x0][0x5c0] ;  /* 0x00017000ff16cb82 */ /* 0x001e240000000a00 */
[----:B0-----:R-:W-:-:S02]  /*5da00*/  @!P4 IADD3 R22, P3, R33, R22, RZ ;  /* 0x000000162116c210 */ /* 0x001fc40007f7e0ff */
        /* <DEDUP_REMOVED lines=64> */
[----:B------:R-:W-:-:S11]  /*5de10*/  @P5 LOP3.LUT R11, R11, 0x200, RZ, 0xfc, !PT ;  /* 0x000002000b0b5812 */ /* 0x000fd600078efcff */
        /* <DEDUP_REMOVED lines=49> */
[----:B------:R-:W3:Y:S01]  /*5e130*/  @!P6 LDG.E.U8 R22, desc[UR30][R18.64+0x70] ;  /* 0x0000701e1216e981 */ /* 0x000ee2000c1e1100 */
        /* <DEDUP_REMOVED lines=52> */
[----:B---3--:R-:W-:Y:S02]  /*5e480*/  FFMA R33, R234, UR26, R33 ;  /* 0x0000001aea217c23 */ /* 0x008fe40008000021 */
        /* <DEDUP_REMOVED lines=86> */
[----:B------:R-:W-:Y:S02]  /*5e9f0*/  LOP3.LUT R11, R11, 0xdfffffff, RZ, 0xc0, !PT ;  /* 0xdfffffff0b0b7812 */ /* 0x000fe400078ec0ff */
[----:B------:R-:W-:Y:S02]  /*5ea00*/  @P2 LOP3.LUT R12, R12, 0x8, RZ, 0xfc, !PT ;  /* 0x000000080c0c2812 */ /* 0x000fe400078efcff */
[----:B------:R-:W-:Y:S02]  /*5ea10*/  @P0 LOP3.LUT R11, R11, 0x20000000, RZ, 0xfc, !PT ;  /* 0x200000000b0b0812 */ /* 0x000fe400078efcff */
[----:B------:R-:W-:Y:S02]  /*5ea20*/  @!P0 IADD3.X R137, R31, R23, R6, P5, P6 ;  /* 0x000000171f898210 */ /* 0x000fe40002fec406 */
[----:B------:R-:W-:Y:S02]  /*5ea30*/  LOP3.LUT P0, RZ, R12, 0x40000, RZ, 0xc0, !PT ;  /* 0x000400000cff7812 */ /* 0x000fe4000780c0ff */
[----:B0-----:R-:W-:-:S02]  /*5ea40*/  @!P3 IADD3 R36, P4, R38, R36, RZ ;  /* 0x000000242624b210 */ /* 0x001fc40007f9e0ff */
[----:B------:R-:W-:-:S03]  /*5ea50*/  ISETP.LT.OR P5, PT, R29, 0x101, !P0 ;  /* 0x000001011d00780c */ /* 0x000fc600047a1670 */
        /* <DEDUP_REMOVED lines=15> */
[----:B------:R-:W-:Y:S02]  /*5eb50*/  @!P5 IADD3.X R39, R31, R23, R2, P3, P4 ;  /* 0x000000171f27d210 */ /* 0x000fe40001fe8402 */
[----:B------:R-:W-:-:S03]  /*5eb60*/  @P5 LOP3.LUT R11, R11, 0x80000000, RZ, 0xfc, !PT ;  /* 0x800000000b0b5812 */ /* 0x000fc600078efcff */
[----:B------:R-:W-:Y:S01]  /*5eb70*/  @!P5 STL.64 [R1+0x18], R38 ;  /* 0x000018260100d387 */ /* 0x000fe20000100a00 */
        /* <DEDUP_REMOVED lines=10> */
[----:B------:R-:W3:Y:S01]  /*5ec20*/  LDL.LU R49, [R1+0xb94] ;  /* 0x000b940001317983 */ /* 0x000ee20000300800 */
[----:B0-----:R-:W-:-:S04]  /*5ec30*/  @!P5 IADD3 R36, P3, P4, R24, R22, R3 ;  /* 0x000000161824d210 */ /* 0x001fc80007c7e003 */
[----:B------:R-:W-:-:S05]  /*5ec40*/  @!P5 IADD3.X R37, R31, R23, R2, P3, P4 ;  /* 0x000000171f25d210 */ /* 0x000fca0001fe8402 */
[----:B------:R0:W-:Y:S01]  /*5ec50*/  @!P5 STL.64 [R1+0x10], R36 ;  /* 0x000010240100d387 */ /* 0x0001e20000100a00 */
        /* <DEDUP_REMOVED lines=9> */
[----:B------:R-:W-:Y:S01]  /*5ecf0*/  LOP3.LUT R11, R11, 0xbfffffff, RZ, 0xc0, !PT ;  /* 0xbfffffff0b0b7812 */ /* 0x000fe200078ec0ff */
[----:B------:R0:W-:Y:S03]  /*5ed00*/  @!P5 STL.64 [R1+0x28], R36 ;  /* 0x000028240100d387 */ /* 0x0001e60000100a00 */
[----:B------:R-:W-:-:S07]  /*5ed10*/  @P5 LOP3.LUT R11, R11, 0x40000000, RZ, 0xfc, !PT ;  /* 0x400000000b0b5812 */ /* 0x000fce00078efcff */
[----:B-1----:R-:W-:-:S04]  /*5ed20*/  @!P4 IADD3 R33, P3, P5, R3, R24, R5 ;  /* 0x000000180321c210 */ /* 0x002fc80007d7e005 */
[----:B0-----:R-:W-:Y:S02]  /*5ed30*/  @!P4 IADD3.X R36, R2, R31, R4, P3, P5 ;  /* 0x0000001f0224c210 */ /* 0x001fe40001fea404 */
        /* <DEDUP_REMOVED lines=49> */
[----:B------:R-:W-:Y:S02]  /*5f050*/  @!P5 IADD3.X R39, R31, R23, R2, P3, P4 ;  /* 0x000000171f27d210 */ /* 0x000fe40001fe8402 */
[----:B------:R-:W-:-:S03]  /*5f060*/  LOP3.LUT R11, R11, 0xfeffffff, RZ, 0xc0, !PT ;  /* 0xfeffffff0b0b7812 */ /* 0x000fc600078ec0ff */
[----:B------:R-:W-:Y:S01]  /*5f070*/  @!P5 STL.64 [R1+0x20], R38 ;  /* 0x000020260100d387 */ /* 0x000fe20000100a00 */
        /* <DEDUP_REMOVED lines=24> */
[----:B------:R-:W-:Y:S01]  /*5f200*/  @P5 LOP3.LUT R11, R11, 0x800000, RZ, 0xfc, !PT ;  /* 0x008000000b0b5812 */ /* 0x000fe200078efcff */
[----:B------:R0:W-:Y:S10]  /*5f210*/  @!P5 STL.64 [R1+0x40], R36 ;  /* 0x000040240100d387 */ /* 0x0001f40000100a00 */
        /* <DEDUP_REMOVED lines=1158> */
[----:B0-----:R-:W-:Y:S01]  /*63a80*/  @!P4 IADD3 R36, P0, R38, R36, RZ ;  /* 0x000000242624c210 */ /* 0x001fe20007f1e0ff */
[----:B------:R-:W3:Y:S03]  /*63a90*/  LDL.LU R49, [R1+0xc8c] ;  /* 0x000c8c0001317983 */ /* 0x000ee60000300800 */
[----:B------:R-:W-:-:S05]  /*63aa0*/  F2FP.SATFINITE.E4M3.F32.PACK_AB_MERGE_C R33, RZ, R33, RZ ;  /* 0x00000021ff21723e */ /* 0x000fca00048070ff */
[----:B------:R0:W-:Y:S02]  /*63ab0*/  @!P3 STG.E.U8 desc[UR30][R22.64+0xf8], R33 ;  /* 0x0000f8211600b986 */ /* 0x0001e4000c10111e */
[----:B0-----:R-:W0:Y:S02]  /*63ac0*/  @!P2 LDC.64 R22, c[0x0][0x5c0] ;  /* 0x00017000ff16ab82 */ /* 0x001e240000000a00 */
[----:B0-----:R-:W-:Y:S02]  /*63ad0*/  @!P2 IADD3 R42, P3, P5, R24, R22, R3 ;  /* 0x00000016182aa210 */ /* 0x001fe40007d7e003 */
[----:B------:R-:W-:-:S06]  /*63ae0*/  PRMT R22, RZ, 0x7610, R22 ;  /* 0x00007610ff167816 */ /* 0x000fcc0000000016 */
[----:B------:R-:W4:Y:S01]  /*63af0*/  @!P4 LDG.E.U8 R22, desc[UR30][R20.64+0xf9] ;  /* 0x0000f91e1416c981 */ /* 0x000f22000c1e1100 */
[----:B------:R-:W-:Y:S01]  /*63b00*/  @!P4 IMAD.X R37, R39, 0x1, R37, P0 ;  /* 0x000000012725c824 */ /* 0x000fe200000e0625 */
[----:B------:R-:W-:Y:S02]  /*63b10*/  @!P2 IADD3.X R43, R31, R23, R2, P3, P5 ;  /* 0x000000171f2ba210 */ /* 0x000fe40001fea402 */
        /* <DEDUP_REMOVED lines=16> */
[----:B------:R-:W2:Y:S01]  /*63c20*/  @!P6 LDG.E.U8 R33, desc[UR30][R22.64] ;  /* 0x0000001e1621e981 */ /* 0x000ea2000c1e1100 */
[----:B------:R-:W-:-:S04]  /*63c30*/  LOP3.LUT R12, R12, 0xfffffbff, RZ, 0xc0, !PT ;  /* 0xfffffbff0c0c7812 */ /* 0x000fc800078ec0ff */
[----:B------:R-:W-:Y:S02]  /*63c40*/  @P1 LOP3.LUT R12, R12, 0x400, RZ, 0xfc, !PT ;  /* 0x000004000c0c1812 */ /* 0x000fe400078efcff */
[----:B------:R-:W-:Y:S01]  /*63c50*/  LOP3.LUT P1, RZ, R8, 0x1, RZ, 0xc0, !PT ;  /* 0x0000000108ff7812 */ /* 0x000fe2000782c0ff */
[----:B------:R-:W-:Y:S04]  /*63c60*/  @!P2 STL.64 [R1+0x178], R42 ;  /* 0x0001782a0100a387 */ /* 0x000fe80000100a00 */
[----:B------:R-:W4:Y:S01]  /*63c70*/  LDL.LU R15, [R1+0xc90] ;  /* 0x000c9000010f7983 */ /* 0x000f220000300800 */
[----:B--2---:R-:W-:-:S04]  /*63c80*/  LOP3.LUT R33, R33, 0xff, RZ, 0xc0, !PT ;  /* 0x000000ff21217812 */ /* 0x004fc800078ec0ff */
[----:B------:R-:W-:-:S05]  /*63c90*/  F2FP.F16.E4M3.UNPACK_B R33, R33 ;  /* 0x00000021ff21723e */ /* 0x000fca00020006ff */
[----:B------:R-:W-:-:S05]  /*63ca0*/  HADD2.F32 R33, -RZ, R33.H0_H0 ;  /* 0x20000021ff217230 */ /* 0x000fca0000004100 */
[----:B------:R-:W-:-:S04]  /*63cb0*/  FMUL R33, R33, UR25 ;  /* 0x0000001921217c20 */ /* 0x000fc80008400000 */
[----:B---3--:R-:W-:-:S05]  /*63cc0*/  FFMA R33, R49, UR26, R33 ;  /* 0x0000001a31217c23 */ /* 0x008fca0008000021 */
[----:B------:R-:W-:-:S05]  /*63cd0*/  F2FP.SATFINITE.E4M3.F32.PACK_AB_MERGE_C R33, RZ, R33, RZ ;  /* 0x00000021ff21723e */ /* 0x000fca00048070ff */
[----:B------:R0:W-:Y:S02]  /*63ce0*/  @!P6 STG.E.U8 desc[UR30][R172.64], R33 ;  /* 0x00000021ac00e986 */ /* 0x0001e4000c10111e */
[----:B0-----:R-:W-:-:S06]  /*63cf0*/  PRMT R33, RZ, 0x7610, R33 ;  /* 0x00007610ff217816 */ /* 0x001fcc0000000021 */
[----:B------:R-:W2:Y:S01]  /*63d00*/  @!P1 LDG.E.U8 R33, desc[UR30][R22.64+0x1] ;  /* 0x0000011e16219981 */ /* 0x000ea2000c1e1100 */
[----:B------:R-:W-:-:S04]  /*63d10*/  LOP3.LUT R30, R30, 0xffffff7f, RZ, 0xc0, !PT ;  /* 0xffffff7f1e1e7812 */ /* 0x000fc800078ec0ff */
[----:B------:R-:W-:Y:S02]  /*63d20*/  @P2 LOP3.LUT R30, R30, 0x80, RZ, 0xfc, !PT ;  /* 0x000000801e1e2812 */ /* 0x000fe400078efcff */
[----:B------:R-:W-:-:S04]  /*63d30*/  ISETP.GE.AND P2, PT, R28, 0x81, PT ;  /* 0x000000811c00780c */ /* 0x000fc80003f46270 */
[----:B------:R-:W-:-:S13]  /*63d40*/  ISETP.LT.OR P5, PT, R29, 0x101, !P2 ;  /* 0x000001011d00780c */ /* 0x000fda00057a1670 */
[----:B------:R-:W0:Y:S01]  /*63d50*/  @!P5 LDC.64 R36, c[0x0][0x5c0] ;  /* 0x00017000ff24db82 */ /* 0x000e220000000a00 */
[----:B------:R-:W-:Y:S02]  /*63d60*/  ISETP.LT.OR P4, PT, R29, 0x102, !P2 ;  /* 0x000001021d00780c */ /* 0x000fe40005781670 */
[----:B0-----:R-:W-:-:S04]  /*63d70*/  @!P5 IADD3 R170, P0, P3, R24, R36, R5 ;  /* 0x0000002418aad210 */ /* 0x001fc80007b1e005 */
[----:B------:R-:W-:-:S07]  /*63d80*/  @!P5 IADD3.X R171, R31, R37, R4, P0, P3 ;  /* 0x000000251fabd210 */ /* 0x000fce00007e6404 */
[----:B------:R-:W0:Y:S01]  /*63d90*/  @!P4 LDC.64 R36, c[0x0][0x5c0] ;  /* 0x00017000ff24cb82 */ /* 0x000e220000000a00 */
[----:B------:R-:W-:Y:S02]  /*63da0*/  LOP3.LUT R30, R30, 0xffffffdf, RZ, 0xc0, !PT ;  /* 0xffffffdf1e1e7812 */ /* 0x000fe400078ec0ff */
[----:B0-----:R-:W-:-:S04]  /*63db0*/  @!P4 IADD3 R172, P0, P3, R24, R36, R5 ;  /* 0x0000002418acc210 */ /* 0x001fc80007b1e005 */
[----:B------:R-:W-:Y:S02]  /*63dc0*/  @!P4 IADD3.X R173, R31, R37, R4, P0, P3 ;  /* 0x000000251fadc210 */ /* 0x000fe400007e6404 */
[----:B------:R-:W-:-:S04]  /*63dd0*/  @P5 LOP3.LUT R30, R30, 0x20, RZ, 0xfc, !PT ;  /* 0x000000201e1e5812 */ /* 0x000fc800078efcff */
[----:B------:R-:W-:-:S04]  /*63de0*/  LOP3.LUT R30, R30, 0xffffffef, RZ, 0xc0, !PT ;  /* 0xffffffef1e1e7812 */ /* 0x000fc800078ec0ff */
[----:B------:R-:W-:-:S04]  /*63df0*/  @P4 LOP3.LUT R30, R30, 0x10, RZ, 0xfc, !PT ;  /* 0x000000101e1e4812 */ /* 0x000fc800078efcff */
[----:B------:R-:W-:Y:S02]  /*63e00*/  LOP3.LUT R30, R30, 0xfffffff7, RZ, 0xc0, !PT ;  /* 0xfffffff71e1e7812 */ /* 0x000fe400078ec0ff */
[----:B--2---:R-:W-:-:S04]  /*63e10*/  LOP3.LUT R33, R33, 0xff, RZ, 0xc0, !PT ;  /* 0x000000ff21217812 */ /* 0x004fc800078ec0ff */
[----:B------:R-:W-:-:S05]  /*63e20*/  F2FP.F16.E4M3.UNPACK_B R33, R33 ;  /* 0x00000021ff21723e */ /* 0x000fca00020006ff */
[----:B------:R-:W-:-:S05]  /*63e30*/  HADD2.F32 R33, -RZ, R33.H0_H0 ;  /* 0x20000021ff217230 */ /* 0x000fca0000004100 */
[----:B------:R-:W-:-:S04]  /*63e40*/  FMUL R33, R33, UR25 ;  /* 0x0000001921217c20 */ /* 0x000fc80008400000 */
[----:B----4-:R-:W-:Y:S02]  /*63e50*/  FFMA R33, R15, UR26, R33 ;  /* 0x0000001a0f217c23 */ /* 0x010fe40008000021 */
[----:B------:R-:W2:Y:S03]  /*63e60*/  LDL.LU R15, [R1+0xc94] ;  /* 0x000c9400010f7983 */ /* 0x000ea60000300800 */
[----:B------:R-:W-:-:S05]  /*63e70*/  F2FP.SATFINITE.E4M3.F32.PACK_AB_MERGE_C R33, RZ, R33, RZ ;  /* 0x00000021ff21723e */ /* 0x000fca00048070ff */
[----:B------:R-:W-:Y:S01]  /*63e80*/  @!P1 STG.E.U8 desc[UR30][R102.64+0x1], R33 ;  /* 0x0000012166009986 */ /* 0x000fe2000c10111e */
[----:B------:R-:W-:-:S13]  /*63e90*/  ISETP.LT.OR P1, PT, R29, 0x109, !P2 ;  /* 0x000001091d00780c */ /* 0x000fda0005721670 */
[----:B------:R-:W0:Y:S01]  /*63ea0*/  @!P1 LDC.64 R36, c[0x0][0x5c0] ;  /* 0x00017000ff249b82 */ /* 0x000e220000000a00 */
[----:B------:R-:W-:Y:S02]  /*63eb0*/  @P1 LOP3.LUT R30, R30, 0x8, RZ, 0xfc, !PT ;  /* 0x000000081e1e1812 */ /* 0x000fe400078efcff */
[----:B0-----:R-:W-:-:S04]  /*63ec0*/  @!P1 IADD3 R38, P0, P3, R24, R36, R5 ;  /* 0x0000002418269210 */ /* 0x001fc80007b1e005 */
[----:B------:R-:W-:-:S05]  /*63ed0*/  @!P1 IADD3.X R39, R31, R37, R4, P0, P3 ;  /* 0x000000251f279210 */ /* 0x000fca00007e6404 */
[----:B------:R0:W-:Y:S01]  /*63ee0*/  @!P1 STL.64 [R1+0x180], R38 ;  /* 0x0001802601009387 */ /* 0x0001e20000100a00 */
[----:B------:R-:W-:-:S13]  /*63ef0*/  ISETP.LT.OR P1, PT, R29, 0x10a, !P2 ;  /* 0x0000010a1d00780c */ /* 0x000fda0005721670 */
[----:B------:R-:W0:Y:S02]  /*63f00*/  @!P1 LDC.64 R36, c[0x0][0x5c0] ;  /* 0x00017000ff249b82 */ /* 0x000e240000000a00 */
[----:B0-----:R-:W-:-:S04]  /*63f10*/  @!P1 IADD3 R38, P0, P3, R24, R36, R5 ;  /* 0x0000002418269210 */ /* 0x001fc80007b1e005 */
[----:B------:R-:W-:Y:S02]  /*63f20*/  @!P1 IADD3.X R39, R31, R37, R4, P0, P3 ;  /* 0x000000251f279210 */ /* 0x000fe400007e6404 */
[----:B------:R-:W-:-:S05]  /*63f30*/  IADD3 R32, P0, R32, 0x108, RZ ;  /* 0x0000010820207810 */ /* 0x000fca0007f1e0ff */
[----:B------:R-:W-:Y:S01]  /*63f40*/  IMAD.X R33, RZ, RZ, R175, P0 ;  /* 0x000000ffff217224 */ /* 0x000fe200000e06af */
[----:B------:R-:W-:Y:S01]  /*63f50*/  ISETP.GE.AND P0, PT, R28, 0x109, PT ;  /* 0x000001091c00780c */ /* 0x000fe20003f06270 */
[----:B------:R-:W-:Y:S01]  /*63f60*/  IMAD.WIDE.U32 R34, R32, UR10, R34 ;  /* 0x0000000a20227c25 */ /* 0x000fe2000f8e0022 */
[----:B------:R-:W-:Y:S01]  /*63f70*/  LOP3.LUT R30, R30, 0xfffffffb, RZ, 0xc0, !PT ;  /* 0xfffffffb1e1e7812 */ /* 0x000fe200078ec0ff */
[----:B------:R-:W3:Y:S01]  /*63f80*/  LDL.LU.64 R174, [R1+0x1520] ;  /* 0x0015200001ae7983 */ /* 0x000ee20000300a00 */
[----:B------:R-:W-:Y:S01]  /*63f90*/  ISETP.LT.OR P4, PT, R29, 0x1, !P0 ;  /* 0x000000011d00780c */ /* 0x000fe20004781670 */
[----:B------:R-:W-:-:S04]  /*63fa0*/  IMAD R33, R33, UR10, RZ ;  /* 0x0000000a21217c24 */ /* 0x000fc8000f8e02ff */
[----:B------:R-:W-:-:S08]  /*63fb0*/  IMAD R33, R32, UR11, R33 ;  /* 0x0000000b20217c24 */ /* 0x000fd0000f8e0221 */
[----:B------:R-:W-:-:S04]  /*63fc0*/  @!P4 IADD3 R36, P3, P5, R3, R24, R7 ;  /* 0x000000180324c210 */ /* 0x000fc80007d7e007 */
[----:B------:R-:W-:Y:S02]  /*63fd0*/  @!P4 IADD3.X R37, R2, R31, R6, P3, P5 ;  /* 0x0000001f0225c210 */ /* 0x000fe40001fea406 */
[----:B------:R-:W-:-:S04]  /*63fe0*/  IADD3 R32, P3, R34, UR12, RZ ;  /* 0x0000000c22207c10 */ /* 0x000fc8000ff7e0ff */
[----:B------:R-:W-:Y:S02]  /*63ff0*/  IADD3.X R33, R35, UR13, R33, P3, !PT ;  /* 0x0000000d23217c10 */ /* 0x000fe40009ffe421 */
[----:B------:R-:W0:Y:S02]  /*64000*/  @!P4 LDC.64 R34, c[0x0][0x5c0] ;  /* 0x00017000ff22cb82 */ /* 0x000e240000000a00 */
[----:B0-----:R-:W-:Y:S02]  /*64010*/  @!P4 IADD3 R34, P3, R36, R34, RZ ;  /* 0x000000222422c210 */ /* 0x001fe40007f7e0ff */
[----:B------:R-:W-:-:S06]  /*64020*/  PRMT R36, RZ, 0x7610, R36 ;  /* 0x00007610ff247816 */ /* 0x000fcc0000000024 */
[----:B------:R-:W4:Y:S01]  /*64030*/  @!P4 LDG.E.U8 R36, desc[UR30][R32.64] ;  /* 0x0000001e2024c981 */ /* 0x000f22000c1e1100 */
[----:B------:R-:W-:-:S03]  /*64040*/  @P1 LOP3.LUT R30, R30, 0x4, RZ, 0xfc, !PT ;  /* 0x000000041e1e1812 */ /* 0x000fc600078efcff */
[----:B------:R0:W-:Y:S01]  /*64050*/  @!P1 STL.64 [R1+0x190], R38 ;  /* 0x0001902601009387 */ /* 0x0001e20000100a00 */
[----:B------:R-:W-:Y:S01]  /*64060*/  ISETP.LT.OR P1, PT, R29, 0x111, !P2 ;  /* 0x000001111d00780c */ /* 0x000fe20005721670 */
[----:B------:R-:W-:Y:S01]  /*64070*/  @!P4 IMAD.X R35, R37, 0x1, R35, P3 ;  /* 0x000000012523c824 */ /* 0x000fe200018e0623 */
[----:B------:R-:W-:Y:S01]  /*64080*/  ISETP.LT.OR P3, PT, R29, 0x2, !P0 ;  /* 0x000000021d00780c */ /* 0x000fe20004761670 */
[----:B------:R-:W3:-:S12]  /*64090*/  LDL.LU R49, [R1+0xc98] ;  /* 0x000c980001317983 */ /* 0x000ed80000300800 */
[----:B0-----:R-:W-:-:S04]  /*640a0*/  @!P3 IADD3 R38, P5, P6, R3, R24, R7 ;  /* 0x000000180326b210 */ /* 0x001fc80007ebe007 */
        /* <DEDUP_REMOVED lines=9> */
[----:B0-----:R-:W0:Y:S08]  /*64140*/  @!P1 LDC.64 R34, c[0x0][0x5c0] ;  /* 0x00017000ff229b82 */ /* 0x001e300000000a00 */
[----:B------:R-:W1:Y:S01]  /*64150*/  @!P3 LDC.64 R36, c[0x0][0x5c0] ;  /* 0x00017000ff24bb82 */ /* 0x000e620000000a00 */
[----:B0-----:R-:W-:-:S02]  /*64160*/  @!P1 IADD3 R42, P5, P6, R24, R34, R5 ;  /* 0x00000022182a9210 */ /* 0x001fc40007ebe005 */
[----:B------:R-:W-:-:S06]  /*64170*/  PRMT R34, RZ, 0x7610, R34 ;  /* 0x00007610ff227816 */ /* 0x000fcc0000000022 */
[----:B------:R-:W4:Y:S01]  /*64180*/  @!P3 LDG.E.U8 R34, desc[UR30][R32.64+0x1] ;  /* 0x0000011e2022b981 */ /* 0x000f22000c1e1100 */
[----:B------:R-:W-:Y:S02]  /*64190*/  @!P1 IADD3.X R43, R31, R35, R4, P5, P6 ;  /* 0x000000231f2b9210 */ /* 0x000fe40002fec404 */
[----:B------:R-:W-:Y:S02]  /*641a0*/  ISETP.LT.OR P5, PT, R29, 0x112, !P2 ;  /* 0x000001121d00780c */ /* 0x000fe400057a1670 */
[----:B-1----:R-:W-:-:S05]  /*641b0*/  @!P3 IADD3 R36, P4, R38, R36, RZ ;  /* 0x000000242624b210 */ /* 0x002fca0007f9e0ff */
[----:B------:R-:W-:Y:S01]  /*641c0*/  @!P3 IMAD.X R37, R39, 0x1, R37, P4 ;  /* 0x000000012725b824 */ /* 0x000fe200020e0625 */
[----:B------:R-:W-:Y:S02]  /*641d0*/  LOP3.LUT P6, RZ, R9, 0x20, RZ, 0xc0, !PT ;  /* 0x0000002009ff7812 */ /* 0x000fe400078cc0ff */
[----:B----4-:R-:W-:-:S04]  /*641e0*/  LOP3.LUT R34, R34, 0xff, RZ, 0xc0, !PT ;  /* 0x000000ff22227812 */ /* 0x010fc800078ec0ff */
[----:B------:R-:W-:-:S05]  /*641f0*/  F2FP.F16.E4M3.UNPACK_B R34, R34 ;  /* 0x00000022ff22723e */ /* 0x000fca00020006ff */
[----:B------:R-:W-:-:S05]  /*64200*/  HADD2.F32 R34, -RZ, R34.H0_H0 ;  /* 0x20000022ff227230 */ /* 0x000fca0000004100 */
[----:B------:R-:W-:-:S04]  /*64210*/  FMUL R34, R34, UR25 ;  /* 0x0000001922227c20 */ /* 0x000fc80008400000 */
[----:B---3--:R-:W-:-:S05]  /*64220*/  FFMA R34, R49, UR26, R34 ;  /* 0x0000001a31227c23 */ /* 0x008fca0008000022 */
[----:B------:R-:W-:-:S05]  /*64230*/  F2FP.SATFINITE.E4M3.F32.PACK_AB_MERGE_C R34, RZ, R34, RZ ;  /* 0x00000022ff22723e */ /* 0x000fca00048070ff */
[----:B------:R0:W-:Y:S02]  /*64240*/  @!P3 STG.E.U8 desc[UR30][R36.64+0x1], R34 ;  /* 0x000001222400b986 */ /* 0x0001e4000c10111e */
[----:B0-----:R-:W0:Y:S02]  /*64250*/  @!P5 LDC.64 R34, c[0x0][0x5c0] ;  /* 0x00017000ff22db82 */ /* 0x001e240000000a00 */
[----:B0-----:R-:W-:Y:S02]  /*64260*/  @!P5 IADD3 R38, P3, P4, R24, R34, R5 ;  /* 0x000000221826d210 */ /* 0x001fe40007c7e005 */
[----:B------:R-:W-:-:S06]  /*64270*/  PRMT R34, RZ, 0x7610, R34 ;  /* 0x00007610ff227816 */ /* 0x000fcc0000000022 */
[----:B------:R-:W3:Y:S01]  /*64280*/  @!P6 LDG.E.U8 R34, desc[UR30][R22.64+0x8] ;  /* 0x0000081e1622e981 */ /* 0x000ee2000c1e1100 */
[----:B------:R-:W-:Y:S02]  /*64290*/  @!P5 IADD3.X R39, R31, R35, R4, P3, P4 ;  /* 0x000000231f27d210 */ /* 0x000fe40001fe8404 */
[----:B------:R-:W-:Y:S01]  /*642a0*/  LOP3.LUT R10, R10, 0xbfffffff, RZ, 0xc0, !PT ;  /* 0xbfffffff0a0a7812 */ /* 0x000fe200078ec0ff */
[----:B------:R-:W-:Y:S03]  /*642b0*/  @!P1 STL.64 [R1+0x198], R42 ;  /* 0x0001982a01009387 */ /* 0x000fe60000100a00 */
[----:B------:R-:W-:Y:S01]  /*642c0*/  @P5 LOP3.LUT R10, R10, 0x40000000, RZ, 0xfc, !PT ;  /* 0x400000000a0a5812 */ /* 0x000fe200078efcff */
[----:B------:R-:W4:Y:S04]  /*642d0*/  LDL.LU R49, [R1+0xca0] ;  /* 0x000ca00001317983 */ /* 0x000f280000300800 */
[----:B------:R0:W-:Y:S01]  /*642e0*/  @!P5 STL.64 [R1+0x188], R38 ;  /* 0x000188260100d387 */ /* 0x0001e20000100a00 */
[----:B------:R-:W-:-:S02]  /*642f0*/  ISETP.LT.OR P5, PT, R29, 0x119, !P2 ;  /* 0x000001191d00780c */ /* 0x000fc400057a1670 */
[----:B------:R-:W-:-:S11]  /*64300*/  LOP3.LUT R10, R10, 0xdfffffff, RZ, 0xc0, !PT ;  /* 0xdfffffff0a0a7812 */ /* 0x000fd600078ec0ff */
[----:B------:R-:W-:Y:S02]  /*64310*/  @P5 LOP3.LUT R10, R10, 0x20000000, RZ, 0xfc, !PT ;  /* 0x200000000a0a5812 */ /* 0x000fe400078efcff */
[----:B------:R-:W-:-:S04]  /*64320*/  LOP3.LUT R30, R30, 0xfffffffd, RZ, 0xc0, !PT ;  /* 0xfffffffd1e1e7812 */ /* 0x000fc800078ec0ff */
[----:B------:R-:W-:Y:S02]  /*64330*/  @P1 LOP3.LUT R30, R30, 0x2, RZ, 0xfc, !PT ;  /* 0x000000021e1e1812 */ /* 0x000fe400078efcff */
[----:B------:R-:W-:Y:S02]  /*64340*/  LOP3.LUT P1, RZ, R9, 0x2, RZ, 0xc0, !PT ;  /* 0x0000000209ff7812 */ /* 0x000fe4000782c0ff */
[----:B---3--:R-:W-:-:S04]  /*64350*/  LOP3.LUT R34, R34, 0xff, RZ, 0xc0, !PT ;  /* 0x000000ff22227812 */ /* 0x008fc800078ec0ff */
[----:B------:R-:W-:-:S05]  /*64360*/  F2FP.F16.E4M3.UNPACK_B R34, R34 ;  /* 0x00000022ff22723e */ /* 0x000fca00020006ff */
[----:B------:R-:W-:-:S05]  /*64370*/  HADD2.F32 R34, -RZ, R34.H0_H0 ;  /* 0x20000022ff227230 */ /* 0x000fca0000004100 */
[----:B------:R-:W-:-:S04]  /*64380*/  FMUL R34, R34, UR25 ;  /* 0x0000001922227c20 */ /* 0x000fc80008400000 */
[----:B--2---:R-:W-:Y:S02]  /*64390*/  FFMA R36, R15, UR26, R34 ;  /* 0x0000001a0f247c23 */ /* 0x004fe40008000022 */
[----:B------:R-:W0:Y:S01]  /*643a0*/  @!P5 LDC.64 R34, c[0x0][0x5c0] ;  /* 0x00017000ff22db82 */ /* 0x000e220000000a00 */
[----:B------:R-:W2:Y:S01]  /*643b0*/  LDL.LU R15, [R1+0xca4] ;  /* 0x000ca400010f7983 */ /* 0x000ea20000300800 */
        /* <DEDUP_REMOVED lines=12> */
[----:B------:R-:W-:Y:S01]  /*64480*/  LOP3.LUT R10, R10, 0xefffffff, RZ, 0xc0, !PT ;  /* 0xefffffff0a0a7812 */ /* 0x000fe200078ec0ff */
[----:B------:R-:W-:Y:S03]  /*64490*/  @!P5 STL.64 [R1+0x1b0], R38 ;  /* 0x0001b0260100d387 */ /* 0x000fe60000100a00 */
[----:B------:R-:W-:-:S07]  /*644a0*/  @P5 LOP3.LUT R10, R10, 0x10000000, RZ, 0xfc, !PT ;  /* 0x100000000a0a5812 */ /* 0x000fce00078efcff */
[----:B-1----:R-:W-:-:S04]  /*644b0*/  @!P4 IADD3 R36, P3, P5, R3, R24, R7 ;  /* 0x000000180324c210 */ /* 0x002fc80007d7e007 */
[----:B------:R-:W-:Y:S02]  /*644c0*/  @!P4 IADD3.X R37, R2, R31, R6, P3, P5 ;  /* 0x0000001f0225c210 */ /* 0x000fe40001fea406 */
[----:B---3--:R-:W-:-:S04]  /*644d0*/  LOP3.LUT R34, R34, 0xff, RZ, 0xc0, !PT ;  /* 0x000000ff22227812 */ /* 0x008fc800078ec0ff */
[----:B------:R-:W-:-:S05]  /*644e0*/  F2FP.F16.E4M3.UNPACK_B R34, R34 ;  /* 0x00000022ff22723e */ /* 0x000fca00020006ff */
[----:B------:R-:W-:-:S05]  /*644f0*/  HADD2.F32 R34, -RZ, R34.H0_H0 ;  /* 0x20000022ff227230 */ /* 0x000fca0000004100 */
[----:B------:R-:W-:-:S04]  /*64500*/  FMUL R34, R34, UR25 ;  /* 0x0000001922227c20 */ /* 0x000fc80008400000 */
[----:B----4-:R-:W-:Y:S02]  /*64510*/  FFMA R34, R49, UR26, R34 ;  /* 0x0000001a31227c23 */ /* 0x010fe40008000022 */
[----:B------:R-:W3:Y:S03]  /*64520*/  LDL.LU R49, [R1+0xca8] ;  /* 0x000ca80001317983 */ /* 0x000ee60000300800 */
[----:B------:R-:W-:-:S05]  /*64530*/  F2FP.SATFINITE.E4M3.F32.PACK_AB_MERGE_C R34, RZ, R34, RZ ;  /* 0x00000022ff22723e */ /* 0x000fca00048070ff */
[----:B------:R0:W-:Y:S02]  /*64540*/  @!P1 STG.E.U8 desc[UR30][R44.64+0x9], R34 ;  /* 0x000009222c009986 */ /* 0x0001e4000c10111e */
[----:B0-----:R-:W0:Y:S02]  /*64550*/  @!P4 LDC.64 R34, c[0x0][0x5c0] ;  /* 0x00017000ff22cb82 */ /* 0x001e240000000a00 */
[----:B0-----:R-:W-:Y:S02]  /*64560*/  @!P4 IADD3 R34, P3, R36, R34, RZ ;  /* 0x000000222422c210 */ /* 0x001fe40007f7e0ff */
[----:B------:R-:W-:-:S06]  /*64570*/  PRMT R36, RZ, 0x7610, R36 ;  /* 0x00007610ff247816 */ /* 0x000fcc0000000024 */
[----:B------:R-:W4:Y:S01]  /*64580*/  @!P4 LDG.E.U8 R36, desc[UR30][R32.64+0x8] ;  /* 0x0000081e2024c981 */ /* 0x000f22000c1e1100 */
[----:B------:R-:W-:Y:S01]  /*64590*/  ISETP.LT.OR P1, PT, R29, 0x121, !P2 ;  /* 0x000001211d00780c */ /* 0x000fe20005721670 */
[----:B------:R-:W-:Y:S01]  /*645a0*/  @!P4 IMAD.X R35, R37, 0x1, R35, P3 ;  /* 0x000000012523c824 */ /* 0x000fe200018e0623 */
[----:B------:R-:W-:-:S13]  /*645b0*/  ISETP.LT.OR P3, PT, R29, 0xa, !P0 ;  /* 0x0000000a1d00780c */ /* 0x000fda0004761670 */
        /* <DEDUP_REMOVED lines=31> */
[----:B------:R-:W-:-:S04]  /*647b0*/  LOP3.LUT R10, R10, 0xf7ffffff, RZ, 0xc0, !PT ;  /* 0xf7ffffff0a0a7812 */ /* 0x000fc800078ec0ff */
[----:B------:R-:W-:-:S04]  /*647c0*/  @P1 LOP3.LUT R10, R10, 0x8000000, RZ, 0xfc, !PT ;  /* 0x080000000a0a1812 */ /* 0x000fc800078efcff */
[----:B------:R-:W-:Y:S02]  /*647d0*/  LOP3.LUT R10, R10, 0xfbffffff, RZ, 0xc0, !PT ;  /* 0xfbffffff0a0a7812 */ /* 0x000fe400078ec0ff */
[----:B------:R-:W-:Y:S02]  /*647e0*/  @!P5 IADD3.X R175, R31, R35, R4, P3, P4 ;  /* 0x000000231fafd210 */ /* 0x000fe40001fe8404 */
[----:B------:R-:W-:Y:S02]  /*647f0*/  @P5 LOP3.LUT R10, R10, 0x4000000, RZ, 0xfc, !PT ;  /* 0x040000000a0a5812 */ /* 0x000fe400078efcff */
[----:B------:R-:W-:Y:S01]  /*64800*/  ISETP.LT.OR P5, PT, R29, 0x129, !P2 ;  /* 0x000001291d00780c */ /* 0x000fe200057a1670 */
[----:B------:R-:W-:Y:S04]  /*64810*/  @!P1 STL.64 [R1+0x1b8], R42 ;  /* 0x0001b82a01009387 */ /* 0x000fe80000100a00 */
[----:B------:R-:W4:Y:S01]  /*64820*/  LDL.LU R49, [R1+0xcb0] ;  /* 0x000cb00001317983 */ /* 0x000f220000300800 */
[----:B------:R-:W-:-:S07]  /*64830*/  LOP3.LUT R10, R10, 0xfdffffff, RZ, 0xc0, !PT ;  /* 0xfdffffff0a0a7812 */ /* 0x000fce00078ec0ff */
        /* <DEDUP_REMOVED lines=72> */
[----:B------:R-:W-:Y:S02]  /*64cc0*/  LOP3.LUT R10, R10, 0xffbfffff, RZ, 0xc0, !PT ;  /* 0xffbfffff0a0a7812 */ /* 0x000fe400078ec0ff */
[----:B------:R-:W-:Y:S02]  /*64cd0*/  @!P5 IADD3.X R39, R31, R35, R4, P3, P4 ;  /* 0x000000231f27d210 */ /* 0x000fe40001fe8404 */
[----:B------:R-:W-:Y:S01]  /*64ce0*/  @P1 LOP3.LUT R10, R10, 0x400000, RZ, 0xfc, !PT ;  /* 0x004000000a0a1812 */ /* 0x000fe200078efcff */
[----:B------:R-:W-:Y:S04]  /*64cf0*/  @!P1 STL.64 [R1+0x1d8], R42 ;  /* 0x0001d82a01009387 */ /* 0x000fe80000100a00 */
[----:B------:R-:W4:Y:S01]  /*64d00*/  LDL.LU R49, [R1+0xcc0] ;  /* 0x000cc00001317983 */ /* 0x000f220000300800 */
[----:B------:R-:W-:-:S03]  /*64d10*/  LOP3.LUT R10, R10, 0xffdfffff, RZ, 0xc0, !PT ;  /* 0xffdfffff0a0a7812 */ /* 0x000fc600078ec0ff */
[----:B------:R0:W-:Y:S01]  /*64d20*/  @!P5 STL.64 [R1+0x1c0], R38 ;  /* 0x0001c0260100d387 */ /* 0x0001e20000100a00 */
        /* <DEDUP_REMOVED lines=187> */
[----:B------:R-:W-:Y:S03]  /*658e0*/  @!P5 STL.64 [R1+0x220], R38 ;  /* 0x000220260100d387 */ /* 0x000fe60000100a00 */
[----:B------:R-:W-:-:S07]  /*658f0*/  @P5 LOP3.LUT R10, R10, 0x800, RZ, 0xfc, !PT ;  /* 0x000008000a0a5812 */ /* 0x000fce00078efcff */
[----:B-1----:R-:W-:-:S04]  /*65900*/  @!P4 IADD3 R36, P3, P5, R3, R24, R7 ;  /* 0x000000180324c210 */ /* 0x002fc80007d7e007 */
        /* <DEDUP_REMOVED lines=362> */
[----:B------:R-:W-:-:S04]  /*66fb0*/  @P1 LOP3.LUT R9, R9, 0x4000000, RZ, 0xfc, !PT ;  /* 0x0400000009091812 */ /* 0x000fc800078efcff */
        /* <DEDUP_REMOVED lines=11> */
[----:B------:R-:W3:Y:S04]  /*67070*/  @!P6 LDG.E.U8 R34, desc[UR30][R22.64+0x50] ;  /* 0x0000501e1622e981 */ /* 0x000ee8000c1e1100 */
[----:B------:R-:W-:Y:S01]  /*67080*/  @!P1 STL.64 [R1+0x298], R40 ;  /* 0x0002982801009387 */ /* 0x000fe20000100a00 */
[----:B------:R-:W-:Y:S02]  /*67090*/  LOP3.LUT P1, RZ, R9, 0x2000, RZ, 0xc0, !PT ;  /* 0x0000200009ff7812 */ /* 0x000fe4000782c0ff */
[----:B------:R-:W-:Y:S02]  /*670a0*/  @!P5 IADD3.X R39, R31, R35, R4, P3, P4 ;  /* 0x000000231f27d210 */ /* 0x000fe40001fe8404 */
[----:B------:R-:W-:Y:S01]  /*670b0*/  LOP3.LUT R9, R9, 0xfdffffff, RZ, 0xc0, !PT ;  /* 0xfdffffff09097812 */ /* 0x000fe200078ec0ff */
[----:B------:R-:W4:Y:S04]  /*670c0*/  LDL.LU R49, [R1+0xd30] ;  /* 0x000d300001317983 */ /* 0x000f280000300800 */
[----:B------:R0:W-:Y:S01]  /*670d0*/  @!P5 STL.64 [R1+0x280], R38 ;  /* 0x000280260100d387 */ /* 0x0001e20000100a00 */
[----:B------:R-:W-:-:S02]  /*670e0*/  @P5 LOP3.LUT R9, R9, 0x2000000, RZ, 0xfc, !PT ;  /* 0x0200000009095812 */ /* 0x000fc400078efcff */
[----:B------:R-:W-:Y:S02]  /*670f0*/  ISETP.LT.OR P5, PT, R29, 0x1a9, !P2 ;  /* 0x000001a91d00780c */ /* 0x000fe400057a1670 */
[----:B------:R-:W-:-:S11]  /*67100*/  LOP3.LUT R9, R9, 0xfeffffff, RZ, 0xc0, !PT ;  /* 0xfeffffff09097812 */ /* 0x000fd600078ec0ff */
[----:B------:R-:W-:Y:S02]  /*67110*/  @P5 LOP3.LUT R9, R9, 0x1000000, RZ, 0xfc, !PT ;  /* 0x0100000009095812 */ /* 0x000fe400078efcff */
        /* <DEDUP_REMOVED lines=75> */
[----:B------:R-:W-:Y:S02]  /*675d0*/  ISETP.LT.OR P5, PT, R29, 0x1b9, !P2 ;  /* 0x000001b91d00780c */ /* 0x000fe400057a1670 */
[----:B------:R-:W-:-:S11]  /*675e0*/  LOP3.LUT R9, R9, 0xffefffff, RZ, 0xc0, !PT ;  /* 0xffefffff09097812 */ /* 0x000fd600078ec0ff */
[----:B------:R-:W-:Y:S02]  /*675f0*/  @P5 LOP3.LUT R9, R9, 0x100000, RZ, 0xfc, !PT ;  /* 0x0010000009095812 */ /* 0x000fe400078efcff */
[----:B------:R-:W-:Y:S01]  /*67600*/  LOP3.LUT P1, RZ, R0, 0x10000, RZ, 0xc0, !PT ;  /* 0x0001000000ff7812 */ /* 0x000fe2000782c0ff */
[----:B------:R-:W-:Y:S04]  /*67610*/  STL [R1+0x14fc], R190 ;  /* 0x0014fcbe01007387 */ /* 0x000fe80000100800 */
[----:B------:R-:W-:Y:S04]  /*67620*/  STL [R1+0x14f8], R191 ;  /* 0x0014f8bf01007387 */ /* 0x000fe80000100800 */
[----:B------:R-:W4:Y:S01]  /*67630*/  LDL.LU R49, [R1+0xd40] ;  /* 0x000d400001317983 */ /* 0x000f220000300800 */
[----:B---3--:R-:W-:-:S04]  /*67640*/  LOP3.LUT R34, R34, 0xff, RZ, 0xc0, !PT ;  /* 0x000000ff22227812 */ /* 0x008fc800078ec0ff */
[----:B------:R-:W-:-:S05]  /*67650*/  F2FP.F16.E4M3.UNPACK_B R34, R34 ;  /* 0x00000022ff22723e */ /* 0x000fca00020006ff */
[----:B------:R-:W-:-:S05]  /*67660*/  HADD2.F32 R34, -RZ, R34.H0_H0 ;  /* 0x20000022ff227230 */ /* 0x000fca0000004100 */
[----:B------:R-:W-:-:S04]  /*67670*/  FMUL R34, R34, UR25 ;  /* 0x0000001922227c20 */ /* 0x000fc80008400000 */
[----:B--2---:R-:W-:Y:S02]  /*67680*/  FFMA R36, R15, UR26, R34 ;  /* 0x0000001a0f247c23 */ /* 0x004fe40008000022 */
        /* <DEDUP_REMOVED lines=9> */
[----:B------:R-:W2:Y:S01]  /*67720*/  @!P1 LDG.E.U8 R34, desc[UR30][R22.64+0x59] ;  /* 0x0000591e16229981 */ /* 0x000ea2000c1e1100 */
[----:B------:R-:W-:Y:S02]  /*67730*/  @!P5 IADD3.X R185, R31, R35, R4, P3, P4 ;  /* 0x000000231fb9d210 */ /* 0x000fe40001fe8404 */
[----:B------:R-:W-:Y:S02]  /*67740*/  ISETP.LT.OR P4, PT, R29, 0x59, !P0 ;  /* 0x000000591d00780c */ /* 0x000fe40004781670 */
[----:B------:R-:W-:-:S04]  /*67750*/  LOP3.LUT R9, R9, 0xfff7ffff, RZ, 0xc0, !PT ;  /* 0xfff7ffff09097812 */ /* 0x000fc800078ec0ff */
[----:B------:R-:W-:-:S07]  /*67760*/  @P5 LOP3.LUT R9, R9, 0x80000, RZ, 0xfc, !PT ;  /* 0x0008000009095812 */ /* 0x000fce00078efcff */
[----:B-1----:R-:W-:-:S04]  /*67770*/  @!P4 IADD3 R36, P3, P5, R3, R24, R7 ;  /* 0x000000180324c210 */ /* 0x002fc80007d7e007 */
[----:B------:R-:W-:Y:S01]  /*67780*/  @!P4 IADD3.X R37, R2, R31, R6, P3, P5 ;  /* 0x0000001f0225c210 */ /* 0x000fe20001fea406 */
[----:B------:R-:W-:Y:S04]  /*67790*/  STL [R1+0x1504], R188 ;  /* 0x001504bc01007387 */ /* 0x000fe80000100800 */
[----:B------:R-:W-:Y:S04]  /*677a0*/  STL [R1+0x1500], R189 ;  /* 0x001500bd01007387 */ /* 0x000fe80000100800 */
[----:B------:R-:W3:Y:S01]  /*677b0*/  LDL.LU R15, [R1+0xd44] ;  /* 0x000d4400010f7983 */ /* 0x000ee20000300800 */
[----:B--2---:R-:W-:-:S04]  /*677c0*/  LOP3.LUT R34, R34, 0xff, RZ, 0xc0, !PT ;  /* 0x000000ff22227812 */ /* 0x004fc800078ec0ff */
[----:B------:R-:W-:-:S05]  /*677d0*/  F2FP.F16.E4M3.UNPACK_B R34, R34 ;  /* 0x00000022ff22723e */ /* 0x000fca00020006ff */
[----:B------:R-:W-:-:S05]  /*677e0*/  HADD2.F32 R34, -RZ, R34.H0_H0 ;  /* 0x20000022ff227230 */ /* 0x000fca0000004100 */
[----:B------:R-:W-:-:S04]  /*677f0*/  FMUL R34, R34, UR25 ;  /* 0x0000001922227c20 */ /* 0x000fc80008400000 */
[----:B----4-:R-:W-:-:S05]  /*67800*/  FFMA R34, R49, UR26, R34 ;  /* 0x0000001a31227c23 */ /* 0x010fca0008000022 */
[----:B------:R-:W-:-:S05]  /*67810*/  F2FP.SATFINITE.E4M3.F32.PACK_AB_MERGE_C R34, RZ, R34, RZ ;  /* 0x00000022ff22723e */ /* 0x000fca00048070ff */
[----:B------:R0:W-:Y:S02]  /*67820*/  @!P1 STG.E.U8 desc[UR30][R112.64+0x59], R34 ;  /* 0x0000592270009986 */ /* 0x0001e4000c10111e */
[----:B0-----:R-:W0:Y:S02]  /*67830*/  @!P4 LDC.64 R34, c[0x0][0x5c0] ;  /* 0x00017000ff22cb82 */ /* 0x001e240000000a00 */
[----:B0-----:R-:W-:Y:S02]  /*67840*/  @!P4 IADD3 R34, P3, R36, R34, RZ ;  /* 0x000000222422c210 */ /* 0x001fe40007f7e0ff */
[----:B------:R-:W-:-:S06]  /*67850*/  PRMT R36, RZ, 0x7610, R36 ;  /* 0x00007610ff247816 */ /* 0x000fcc0000000024 */
[----:B------:R-:W2:Y:S01]  /*67860*/  @!P4 LDG.E.U8 R36, desc[UR30][R32.64+0x58] ;  /* 0x0000581e2024c981 */ /* 0x000ea2000c1e1100 */
[----:B------:R-:W-:Y:S01]  /*67870*/  ISETP.LT.OR P1, PT, R29, 0x1c1, !P2 ;  /* 0x000001c11d00780c */ /* 0x000fe20005721670 */
[----:B------:R-:W-:Y:S01]  /*67880*/  @!P4 IMAD.X R35, R37, 0x1, R35, P3 ;  /* 0x000000012523c824 */ /* 0x000fe200018e0623 */
[----:B------:R-:W-:-:S13]  /*67890*/  ISETP.LT.OR P3, PT, R29, 0x5a, !P0 ;  /* 0x0000005a1d00780c */ /* 0x000fda0004761670 */
[----:B------:R-:W-:-:S04]  /*678a0*/  @!P3 IADD3 R38, P5, P6, R3, R24, R7 ;  /* 0x000000180326b210 */ /* 0x000fc80007ebe007 */
[----:B------:R-:W-:Y:S01]  /*678b0*/  @!P3 IADD3.X R39, R2, R31, R6, P5, P6 ;  /* 0x0000001f0227b210 */ /* 0x000fe20002fec406 */
[----:B------:R-:W-:Y:S04]  /*678c0*/  STL [R1+0x14f4], R186 ;  /* 0x0014f4ba01007387 */ /* 0x000fe80000100800 */
[----:B------:R-:W-:Y:S04]  /*678d0*/  STL [R1+0x14f0], R187 ;  /* 0x0014f0bb01007387 */ /* 0x000fe80000100800 */
[----:B------:R-:W-:Y:S04]  /*678e0*/  STL [R1+0x1508], R185 ;  /* 0x001508b901007387 */ /* 0x000fe80000100800 */
[----:B------:R-:W4:Y:S01]  /*678f0*/  LDL.LU R49, [R1+0xd48] ;  /* 0x000d480001317983 */ /* 0x000f220000300800 */
[----:B--2---:R-:W-:-:S04]  /*67900*/  LOP3.LUT R36, R36, 0xff, RZ, 0xc0, !PT ;  /* 0x000000ff24247812 */ /* 0x004fc800078ec0ff */
[----:B------:R-:W-:-:S05]  /*67910*/  F2FP.F16.E4M3.UNPACK_B R36, R36 ;  /* 0x00000024ff24723e */ /* 0x000fca00020006ff */
[----:B------:R-:W-:-:S05]  /*67920*/  HADD2.F32 R36, -RZ, R36.H0_H0 ;  /* 0x20000024ff247230 */ /* 0x000fca0000004100 */
[----:B------:R-:W-:-:S04]  /*67930*/  FMUL R36, R36, UR25 ;  /* 0x0000001924247c20 */ /* 0x000fc80008400000 */
[----:B---3--:R-:W-:Y:S01]  /*67940*/  FFMA R36, R15, UR26, R36 ;  /* 0x0000001a0f247c23 */ /* 0x008fe20008000024 */
        /* <DEDUP_REMOVED lines=8> */
[----:B------:R-:W3:Y:S01]  /*679d0*/  @!P3 LDG.E.U8 R34, desc[UR30][R32.64+0x59] ;  /* 0x0000591e2022b981 */ /* 0x000ee2000c1e1100 */
[----:B------:R-:W-:Y:S02]  /*679e0*/  @!P1 IADD3.X R115, R31, R35, R4, P5, P6 ;  /* 0x000000231f739210 */ /* 0x000fe40002fec404 */
[----:B------:R-:W-:Y:S02]  /*679f0*/  ISETP.LT.OR P5, PT, R29, 0x1c2, !P2 ;  /* 0x000001c21d00780c */ /* 0x000fe400057a1670 */
[----:B-1----:R-:W-:-:S05]  /*67a00*/  @!P3 IADD3 R36, P4, R38, R36, RZ ;  /* 0x000000242624b210 */ /* 0x002fca0007f9e0ff */
[----:B------:R-:W-:Y:S01]  /*67a10*/  @!P3 IMAD.X R37, R39, 0x1, R37, P4 ;  /* 0x000000012725b824 */ /* 0x000fe200020e0625 */
[----:B------:R-:W-:-:S04]  /*67a20*/  @P1 LOP3.LUT R9, R9, 0x40000, RZ, 0xfc, !PT ;  /* 0x0004000009091812 */ /* 0x000fc800078efcff */
[----:B------:R-:W-:Y:S02]  /*67a30*/  LOP3.LUT P6, RZ, R9, 0x4000, RZ, 0xc0, !PT ;  /* 0x0000400009ff7812 */ /* 0x000fe400078cc0ff */
[----:B---3--:R-:W-:-:S04]  /*67a40*/  LOP3.LUT R34, R34, 0xff, RZ, 0xc0, !PT ;  /* 0x000000ff22227812 */ /* 0x008fc800078ec0ff */
[----:B------:R-:W-:-:S05]  /*67a50*/  F2FP.F16.E4M3.UNPACK_B R34, R34 ;  /* 0x00000022ff22723e */ /* 0x000fca00020006ff */
[----:B------:R-:W-:-:S05]  /*67a60*/  HADD2.F32 R34, -RZ, R34.H0_H0 ;  /* 0x20000022ff227230 */ /* 0x000fca0000004100 */
[----:B------:R-:W-:-:S04]  /*67a70*/  FMUL R34, R34, UR25 ;  /* 0x0000001922227c20 */ /* 0x000fc80008400000 */
[----:B----4-:R-:W-:-:S05]  /*67a80*/  FFMA R34, R49, UR26, R34 ;  /* 0x0000001a31227c23 */ /* 0x010fca0008000022 */
        /* <DEDUP_REMOVED lines=192> */
[----:B------:R-:W-:Y:S01]  /*68690*/  LOP3.LUT R9, R9, 0xffffff7f, RZ, 0xc0, !PT ;  /* 0xffffff7f09097812 */ /* 0x000fe200078ec0ff */
[----:B------:R-:W2:Y:S01]  /*686a0*/  LDL.LU R15, [R1+0xd74] ;  /* 0x000d7400010f7983 */ /* 0x000ea20000300800 */
        /* <DEDUP_REMOVED lines=54> */
[----:B------:R-:W-:Y:S02]  /*68a10*/  ISETP.LT.OR P2, PT, R29, 0x1f9, !P2 ;  /* 0x000001f91d00780c */ /* 0x000fe40005741670 */
[----:B------:R-:W-:Y:S01]  /*68a20*/  LOP3.LUT R9, R9, 0xffffffbf, RZ, 0xc0, !PT ;  /* 0xffffffbf09097812 */ /* 0x000fe200078ec0ff */
[----:B------:R-:W3:Y:S01]  /*68a30*/  LDL.LU R49, [R1+0xd80] ;  /* 0x000d800001317983 */ /* 0x000ee20000300800 */
[----:B------:R-:W-:-:S05]  /*68a40*/  F2FP.SATFINITE.E4M3.F32.PACK_AB_MERGE_C R34, RZ, R34, RZ ;  /* 0x00000022ff22723e */ /* 0x000fca00048070ff */
[----:B------:R0:W-:Y:S02]  /*68a50*/  @!P3 STG.E.U8 desc[UR30][R36.64+0x71], R34 ;  /* 0x000071222400b986 */ /* 0x0001e4000c10111e */
[----:B0-----:R-:W0:Y:S02]  /*68a60*/  @!P5 LDC.64 R34, c[0x0][0x5c0] ;  /* 0x00017000ff22db82 */ /* 0x001e240000000a00 */
[----:B0-----:R-:W-:Y:S02]  /*68a70*/  @!P5 IADD3 R88, P3, P4, R24, R34, R5 ;  /* 0x000000221858d210 */ /* 0x001fe40007c7e005 */
[----:B------:R-:W-:-:S06]  /*68a80*/  PRMT R34, RZ, 0x7610, R34 ;  /* 0x00007610ff227816 */ /* 0x000fcc0000000022 */
[----:B------:R-:W4:Y:S01]  /*68a90*/  @!P6 LDG.E.U8 R34, desc[UR30][R22.64+0x78] ;  /* 0x0000781e1622e981 */ /* 0x000f22000c1e1100 */
[----:B------:R-:W-:Y:S02]  /*68aa0*/  @!P5 IADD3.X R89, R31, R35, R4, P3, P4 ;  /* 0x000000231f59d210 */ /* 0x000fe40001fe8404 */
        /* <DEDUP_REMOVED lines=10> */
[----:B------:R-:W-:-:S05]  /*68b50*/  F2FP.SATFINITE.E4M3.F32.PACK_AB_MERGE_C R36, RZ, R36, RZ ;  /* 0x00000024ff24723e */ /* 0x000fca00048070ff */
[----:B------:R1:W-:Y:S01]  /*68b60*/  @!P6 STG.E.U8 desc[UR30][R118.64+0x78], R36 ;  /* 0x000078247600e986 */ /* 0x0003e2000c10111e */
[----:B0-----:R-:W-:Y:S02]  /*68b70*/  @!P2 IADD3 R84, P3, P4, R24, R34, R5 ;  /* 0x000000221854a210 */ /* 0x001fe40007c7e005 */
[----:B------:R-:W-:-:S06]  /*68b80*/  PRMT R34, RZ, 0x7610, R34 ;  /* 0x00007610ff227816 */ /* 0x000fcc0000000022 */
[----:B------:R-:W4:Y:S01]  /*68b90*/  @!P1 LDG.E.U8 R34, desc[UR30][R22.64+0x79] ;  /* 0x0000791e16229981 */ /* 0x000f22000c1e1100 */
[----:B------:R-:W-:Y:S02]  /*68ba0*/  @P5 LOP3.LUT R9, R9, 0x20, RZ, 0xfc, !PT ;  /* 0x0000002009095812 */ /* 0x000fe400078efcff */
[----:B------:R-:W-:Y:S02]  /*68bb0*/  ISETP.LT.OR P5, PT, R29, 0x79, !P0 ;  /* 0x000000791d00780c */ /* 0x000fe400047a1670 */
[----:B------:R-:W-:-:S11]  /*68bc0*/  @!P2 IADD3.X R85, R31, R35, R4, P3, P4 ;  /* 0x000000231f55a210 */ /* 0x000fd60001fe8404 */
[----:B-1----:R-:W-:-:S04]  /*68bd0*/  @!P5 IADD3 R36, P3, P4, R3, R24, R7 ;  /* 0x000000180324d210 */ /* 0x002fc80007c7e007 */
[----:B------:R-:W-:Y:S02]  /*68be0*/  @!P5 IADD3.X R37, R2, R31, R6, P3, P4 ;  /* 0x0000001f0225d210 */ /* 0x000fe40001fe8406 */
[----:B------:R-:W-:-:S13]  /*68bf0*/  ISETP.LT.OR P4, PT, R29, 0x7a, !P0 ;  /* 0x0000007a1d00780c */ /* 0x000fda0004781670 */
[----:B------:R-:W-:-:S04]  /*68c00*/  @!P4 IADD3 R38, P3, P6, R3, R24, R7 ;  /* 0x000000180326c210 */ /* 0x000fc80007e7e007 */
        /* <DEDUP_REMOVED lines=13> */
[----:B------:R-:W-:Y:S01]  /*68ce0*/  @!P5 IMAD.X R35, R37, 0x1, R35, P3 ;  /* 0x000000012523d824 */ /* 0x000fe200018e0623 */
[----:B----4-:R-:W-:-:S04]  /*68cf0*/  LOP3.LUT R36, R36, 0xff, RZ, 0xc0, !PT ;  /* 0x000000ff24247812 */ /* 0x010fc800078ec0ff */
[----:B------:R-:W-:-:S05]  /*68d00*/  F2FP.F16.E4M3.UNPACK_B R36, R36 ;  /* 0x00000024ff24723e */ /* 0x000fca00020006ff */
[----:B------:R-:W-:-:S05]  /*68d10*/  HADD2.F32 R36, -RZ, R36.H0_H0 ;  /* 0x20000024ff247230 */ /* 0x000fca0000004100 */
[----:B------:R-:W-:-:S04]  /*68d20*/  FMUL R36, R36, UR25 ;  /* 0x0000001924247c20 */ /* 0x000fc80008400000 */
[----:B--2---:R-:W-:Y:S01]  /*68d30*/  FFMA R36, R15, UR26, R36 ;  /* 0x0000001a0f247c23 */ /* 0x004fe20008000024 */
[----:B------:R-:W-:Y:S02]  /*68d40*/  ISETP.LT.OR P3, PT, R29, 0x81, !P0 ;  /* 0x000000811d00780c */ /* 0x000fe40004761670 */
[----:B------:R-:W-:Y:S01]  /*68d50*/  LOP3.LUT R12, R12, 0xffffffef, RZ, 0xc0, !PT ;  /* 0xffffffef0c0c7812 */ /* 0x000fe200078ec0ff */
[----:B------:R-:W2:Y:S01]  /*68d60*/  LDL.LU R15, [R1+0xd8c] ;  /* 0x000d8c00010f7983 */ /* 0x000ea20000300800 */
[----:B------:R-:W-:-:S05]  /*68d70*/  F2FP.SATFINITE.E4M3.F32.PACK_AB_MERGE_C R36, RZ, R36, RZ ;  /* 0x00000024ff24723e */ /* 0x000fca00048070ff */
[----:B------:R0:W-:Y:S02]  /*68d80*/  @!P5 STG.E.U8 desc[UR30][R34.64+0x78], R36 ;  /* 0x000078242200d986 */ /* 0x0001e4000c10111e */
[----:B0-----:R-:W-:Y:S01]  /*68d90*/  PRMT R36, RZ, 0x7610, R36 ;  /* 0x00007610ff247816 */ /* 0x001fe20000000024 */
[----:B------:R-:W0:Y:S05]  /*68da0*/  @!P4 LDC.64 R34, c[0x0][0x5c0] ;  /* 0x00017000ff22cb82 */ /* 0x000e2a0000000a00 */
[----:B------:R-:W4:Y:S01]  /*68db0*/  @!P4 LDG.E.U8 R36, desc[UR30][R32.64+0x79] ;  /* 0x0000791e2024c981 */ /* 0x000f22000c1e1100 */
[----:B------:R-:W-:-:S04]  /*68dc0*/  @!P3 IADD3 R37, P1, P6, R3, R24, R7 ;  /* 0x000000180325b210 */ /* 0x000fc80007e3e007 */
[----:B------:R-:W-:Y:S02]  /*68dd0*/  @!P3 IADD3.X R40, R2, R31, R6, P1, P6 ;  /* 0x0000001f0228b210 */ /* 0x000fe40000fec406 */
[----:B------:R-:W-:Y:S02]  /*68de0*/  @P2 LOP3.LUT R12, R12, 0x10, RZ, 0xfc, !PT ;  /* 0x000000100c0c2812 */ /* 0x000fe400078efcff */
[----:B------:R-:W-:Y:S02]  /*68df0*/  LOP3.LUT P2, RZ, R30, 0x40, RZ, 0xc0, !PT ;  /* 0x000000401eff7812 */ /* 0x000fe4000784c0ff */
[----:B0-----:R-:W-:-:S05]  /*68e00*/  @!P4 IADD3 R34, P1, R38, R34, RZ ;  /* 0x000000222622c210 */ /* 0x001fca0007f3e0ff */
[----:B------:R-:W-:Y:S01]  /*68e10*/  @!P4 IMAD.X R35, R39, 0x1, R35, P1 ;  /* 0x000000012723c824 */ /* 0x000fe200008e0623 */
[----:B----4-:R-:W-:-:S04]  /*68e20*/  LOP3.LUT R36, R36, 0xff, RZ, 0xc0, !PT ;  /* 0x000000ff24247812 */ /* 0x010fc800078ec0ff */
[----:B------:R-:W-:-:S05]  /*68e30*/  F2FP.F16.E4M3.UNPACK_B R36, R36 ;  /* 0x00000024ff24723e */ /* 0x000fca00020006ff */
[----:B------:R-:W-:-:S05]  /*68e40*/  HADD2.F32 R36, -RZ, R36.H0_H0 ;  /* 0x20000024ff247230 */ /* 0x000fca0000004100 */
[----:B------:R-:W-:-:S04]  /*68e50*/  FMUL R36, R36, UR25 ;  /* 0x0000001924247c20 */ /* 0x000fc80008400000 */
[----:B---3--:R-:W-:Y:S01]  /*68e60*/  FFMA R36, R49, UR26, R36 ;  /* 0x0000001a31247c23 */ /* 0x008fe20008000024 */
[----:B------:R-:W-:Y:S01]  /*68e70*/  LOP3.LUT P1, RZ, R30, 0x100, RZ, 0xc0, !PT ;  /* 0x000001001eff7812 */ /* 0x000fe2000782c0ff */
[----:B------:R-:W3:Y:S03]  /*68e80*/  LDL.LU R49, [R1+0xd90] ;  /* 0x000d900001317983 */ /* 0x000ee60000300800 */
[----:B------:R-:W-:-:S05]  /*68e90*/  F2FP.SATFINITE.E4M3.F32.PACK_AB_MERGE_C R36, RZ, R36, RZ ;  /* 0x00000024ff24723e */ /* 0x000fca00048070ff */
[----:B------:R0:W-:Y:S02]  /*68ea0*/  @!P4 STG.E.U8 desc[UR30][R34.64+0x79], R36 ;  /* 0x000079242200c986 */ /* 0x0001e4000c10111e */
[----:B0-----:R-:W-:-:S06]  /*68eb0*/  PRMT R34, RZ, 0x7610, R34 ;  /* 0x00007610ff227816 */ /* 0x001fcc0000000022 */
[----:B------:R-:W4:Y:S01]  /*68ec0*/  @!P2 LDG.E.U8 R34, desc[UR30][R22.64+0x80] ;  /* 0x0000801e1622a981 */ /* 0x000f22000c1e1100 */
[----:B------:R-:W-:Y:S02]  /*68ed0*/  ISETP.LT.OR P6, PT, R29, 0x82, !P0 ;  /* 0x000000821d00780c */ /* 0x000fe400047c1670 */
[----:B----4-:R-:W-:-:S04]  /*68ee0*/  LOP3.LUT R34, R34, 0xff, RZ, 0xc0, !PT ;  /* 0x000000ff22227812 */ /* 0x010fc800078ec0ff */
[----:B------:R-:W-:-:S05]  /*68ef0*/  F2FP.F16.E4M3.UNPACK_B R34, R34 ;  /* 0x00000022ff22723e */ /* 0x000fca00020006ff */
[----:B------:R-:W-:-:S05]  /*68f00*/  HADD2.F32 R34, -RZ, R34.H0_H0 ;  /* 0x20000022ff227230 */ /* 0x000fca0000004100 */
[----:B------:R-:W-:-:S04]  /*68f10*/  FMUL R34, R34, UR25 ;  /* 0x0000001922227c20 */ /* 0x000fc80008400000 */
[----:B--2---:R-:W-:Y:S01]  /*68f20*/  FFMA R34, R15, UR26, R34 ;  /* 0x0000001a0f227c23 */ /* 0x004fe20008000022 */
[----:B------:R-:W-:Y:S02]  /*68f30*/  LOP3.LUT R12, R12, 0xfffdffff, RZ, 0xc0, !PT ;  /* 0xfffdffff0c0c7812 */ /* 0x000fe400078ec0ff */
[----:B------:R-:W-:Y:S01]  /*68f40*/  PRMT R36, RZ, 0x7610, R36 ;  /* 0x00007610ff247816 */ /* 0x000fe20000000024 */
[----:B------:R-:W2:Y:S04]  /*68f50*/  LDL.LU R15, [R1+0xd94] ;  /* 0x000d9400010f7983 */ /* 0x000ea80000300800 */
[----:B------:R-:W4:Y:S01]  /*68f60*/  LDL.LU R77, [R1+0xd98] ;  /* 0x000d9800014d7983 */ /* 0x000f220000300800 */
[----:B------:R-:W-:-:S05]  /*68f70*/  F2FP.SATFINITE.E4M3.F32.PACK_AB_MERGE_C R34, RZ, R34, RZ ;  /* 0x00000022ff22723e */ /* 0x000fca00048070ff */
[----:B------:R0:W-:Y:S02]  /*68f80*/  @!P2 STG.E.U8 desc[UR30][R200.64+0x80], R34 ;  /* 0x00008022c800a986 */ /* 0x0001e4000c10111e */
[----:B0-----:R-:W-:-:S06]  /*68f90*/  PRMT R34, RZ, 0x7610, R34 ;  /* 0x00007610ff227816 */ /* 0x001fcc0000000022 */
[----:B------:R-:W3:Y:S01]  /*68fa0*/  @!P1 LDG.E.U8 R34, desc[UR30][R22.64+0x81] ;  /* 0x0000811e16229981 */ /* 0x000ee2000c1e1100 */
[----:B------:R-:W-:Y:S02]  /*68fb0*/  @P3 LOP3.LUT R12, R12, 0x20000, RZ, 0xfc, !PT ;  /* 0x000200000c0c3812 */ /* 0x000fe400078efcff */
[----:B------:R-:W-:-:S04]  /*68fc0*/  @!P6 IADD3 R38, P3, P5, R3, R24, R7 ;  /* 0x000000180326e210 */ /* 0x000fc80007d7e007 */
[----:B------:R-:W-:Y:S02]  /*68fd0*/  @!P6 IADD3.X R41, R2, R31, R6, P3, P5 ;  /* 0x0000001f0229e210 */ /* 0x000fe40001fea406 */
[----:B------:R-:W-:-:S13]  /*68fe0*/  ISETP.LT.OR P5, PT, R29, 0x89, !P0 ;  /* 0x000000891d00780c */ /* 0x000fda00047a1670 */
[----:B------:R-:W-:-:S04]  /*68ff0*/  @!P5 IADD3 R39, P3, P4, R3, R24, R7 ;  /* 0x000000180327d210 */ /* 0x000fc80007c7e007 */
[----:B------:R-:W-:Y:S02]  /*69000*/  @!P5 IADD3.X R42, R2, R31, R6, P3, P4 ;  /* 0x0000001f022ad210 */ /* 0x000fe40001fe8406 */
[----:B------:R-:W-:Y:S02]  /*69010*/  ISETP.LT.OR P4, PT, R29, 0x8a, !P0 ;  /* 0x0000008a1d00780c */ /* 0x000fe40004781670 */
[----:B------:R-:W-:-:S04]  /*69020*/  LOP3.LUT R12, R12, 0xffff7fff, RZ, 0xc0, !PT ;  /* 0xffff7fff0c0c7812 */ /* 0x000fc800078ec0ff */
[----:B------:R-:W-:-:S07]  /*69030*/  @P5 LOP3.LUT R12, R12, 0x8000, RZ, 0xfc, !PT ;  /* 0x000080000c0c5812 */ /* 0x000fce00078efcff */
[----:B------:R-:W-:-:S04]  /*69040*/  @!P4 IADD3 R43, P5, P3, R3, R24, R7 ;  /* 0x00000018032bc210 */ /* 0x000fc80007bbe007 */
[----:B------:R-:W-:Y:S02]  /*69050*/  @!P4 IADD3.X R44, R2, R31, R6, P5, P3 ;  /* 0x0000001f022cc210 */ /* 0x000fe40002fe6406 */
[----:B------:R-:W-:Y:S02]  /*69060*/  LOP3.LUT P3, RZ, R12, 0x20000, RZ, 0xc0, !PT ;  /* 0x000200000cff7812 */ /* 0x000fe4000786c0ff */
[----:B---3--:R-:W-:-:S04]  /*69070*/  LOP3.LUT R34, R34, 0xff, RZ, 0xc0, !PT ;  /* 0x000000ff22227812 */ /* 0x008fc800078ec0ff */
[----:B------:R-:W-:-:S05]  /*69080*/  F2FP.F16.E4M3.UNPACK_B R34, R34 ;  /* 0x00000022ff22723e */ /* 0x000fca00020006ff */
[----:B------:R-:W-:-:S05]  /*69090*/  HADD2.F32 R34, -RZ, R34.H0_H0 ;  /* 0x20000022ff227230 */ /* 0x000fca0000004100 */
[----:B------:R-:W-:-:S04]  /*690a0*/  FMUL R34, R34, UR25 ;  /* 0x0000001922227c20 */ /* 0x000fc80008400000 */
[----:B------:R-:W-:-:S05]  /*690b0*/  FFMA R34, R49, UR26, R34 ;  /* 0x0000001a31227c23 */ /* 0x000fca0008000022 */
[----:B------:R-:W-:-:S05]  /*690c0*/  F2FP.SATFINITE.E4M3.F32.PACK_AB_MERGE_C R34, RZ, R34, RZ ;  /* 0x00000022ff22723e */ /* 0x000fca00048070ff */
[----:B------:R0:W-:Y:S04]  /*690d0*/  @!P1 STG.E.U8 desc[UR30][R202.64+0x81], R34 ;  /* 0x00008122ca009986 */ /* 0x0001e8000c10111e */
[----:B------:R-:W3:Y:S01]  /*690e0*/  @!P3 LDG.E.U8 R36, desc[UR30][R32.64+0x80] ;  /* 0x0000801e2024b981 */ /* 0x000ee2000c1e1100 */
[----:B------:R-:W-:Y:S02]  /*690f0*/  ISETP.LT.OR P2, PT, R29, 0x91, !P0 ;  /* 0x000000911d00780c */ /* 0x000fe40004741670 */
[----:B------:R-:W-:-:S04]  /*69100*/  LOP3.LUT R12, R12, 0xfffeffff, RZ, 0xc0, !PT ;  /* 0xfffeffff0c0c7812 */ /* 0x000fc800078ec0ff */
[----:B------:R-:W-:Y:S01]  /*69110*/  @P4 LOP3.LUT R12, R12, 0x10000, RZ, 0xfc, !PT ;  /* 0x000100000c0c4812 */ /* 0x000fe200078efcff */
[----:B0-----:R-:W0:Y:S06]  /*69120*/  @!P3 LDC.64 R34, c[0x0][0x5c0] ;  /* 0x00017000ff22bb82 */ /* 0x001e2c0000000a00 */
[----:B------:R-:W-:-:S04]  /*69130*/  @!P2 IADD3 R45, P4, P5, R3, R24, R7 ;  /* 0x00000018032da210 */ /* 0x000fc80007d9e007 */
[----:B------:R-:W-:Y:S02]  /*69140*/  @!P2 IADD3.X R46, R2, R31, R6, P4, P5 ;  /* 0x0000001f022ea210 */ /* 0x000fe400027ea406 */
[----:B------:R-:W-:Y:S02]  /*69150*/  ISETP.LT.OR P4, PT, R29, 0x92, !P0 ;  /* 0x000000921d00780c */ /* 0x000fe40004781670 */
[----:B------:R-:W-:-:S04]  /*69160*/  LOP3.LUT R12, R12, 0xffffdfff, RZ, 0xc0, !PT ;  /* 0xffffdfff0c0c7812 */ /* 0x000fc800078ec0ff */
[----:B------:R-:W-:-:S07]  /*69170*/  @P2 LOP3.LUT R12, R12, 0x2000, RZ, 0xfc, !PT ;  /* 0x000020000c0c2812 */ /* 0x000fce00078efcff */
[----:B------:R-:W-:-:S04]  /*69180*/  @!P4 IADD3 R47, P1, P2, R3, R24, R7 ;  /* 0x00000018032fc210 */ /* 0x000fc80007a3e007 */
[----:B------:R-:W-:Y:S02]  /*69190*/  @!P4 IADD3.X R48, R2, R31, R6, P1, P2 ;  /* 0x0000001f0230c210 */ /* 0x000fe40000fe4406 */
[----:B0-----:R-:W-:-:S05]  /*691a0*/  @!P3 IADD3 R34, P1, R37, R34, RZ ;  /* 0x000000222522b210 */ /* 0x001fca0007f3e0ff */
[----:B------:R-:W-:Y:S01]  /*691b0*/  @!P3 IMAD.X R35, R40, 0x1, R35, P1 ;  /* 0x000000012823b824 */ /* 0x000fe200008e0623 */
[----:B---3--:R-:W-:-:S04]  /*691c0*/  LOP3.LUT R36, R36, 0xff, RZ, 0xc0, !PT ;  /* 0x000000ff24247812 */ /* 0x008fc800078ec0ff */
        /* <DEDUP_REMOVED lines=11> */
[----:B------:R-:W3:Y:S01]  /*69280*/  @!P6 LDG.E.U8 R36, desc[UR30][R32.64+0x81] ;  /* 0x0000811e2024e981 */ /* 0x000ee2000c1e1100 */
[----:B------:R-:W-:Y:S02]  /*69290*/  @!P1 IADD3 R37, P2, P4, R3, R24, R7 ;  /* 0x0000001803259210 */ /* 0x000fe40007c5e007 */
[----:B------:R-:W-:-:S02]  /*692a0*/  @P1 LOP3.LUT R12, R12, 0x800, RZ, 0xfc, !PT ;  /* 0x000008000c0c1812 */ /* 0x000fc400078efcff */
[----:B------:R-:W-:Y:S02]  /*692b0*/  @!P1 IADD3.X R40, R2, R31, R6, P2, P4 ;  /* 0x0000001f02289210 */ /* 0x000fe400017e8406 */
[----:B------:R-:W-:Y:S02]  /*692c0*/  LOP3.LUT P1, RZ, R8, 0x200, RZ, 0xc0, !PT ;  /* 0x0000020008ff7812 */ /* 0x000fe4000782c0ff */
[----:B0-----:R-:W-:-:S05]  /*692d0*/  @!P6 IADD3 R34, P5, R38, R34, RZ ;  /* 0x000000222622e210 */ /* 0x001fca0007fbe0ff */
[----:B------:R-:W-:Y:S01]  /*692e0*/  @!P6 IMAD.X R35, R41, 0x1, R35, P5 ;  /* 0x000000012923e824 */ /* 0x000fe200028e0623 */
[----:B---3--:R-:W-:-:S04]  /*692f0*/  LOP3.LUT R36, R36, 0xff, RZ, 0xc0, !PT ;  /* 0x000000ff24247812 */ /* 0x008fc800078ec0ff */
[----:B------:R-:W-:-:S05]  /*69300*/  F2FP.F16.E4M3.UNPACK_B R36, R36 ;  /* 0x00000024ff24723e */ /* 0x000fca00020006ff */
[----:B------:R-:W-:-:S05]  /*69310*/  HADD2.F32 R36, -RZ, R36.H0_H0 ;  /* 0x20000024ff247230 */ /* 0x000fca0000004100 */
[----:B------:R-:W-:-:S04]  /*69320*/  FMUL R36, R36, UR25 ;  /* 0x0000001924247c20 */ /* 0x000fc80008400000 */
[----:B----4-:R-:W-:Y:S01]  /*69330*/  FFMA R36, R77, UR26, R36 ;  /* 0x0000001a4d247c23 */ /* 0x010fe20008000024 */
[----:B------:R-:W-:Y:S01]  /*69340*/  ISETP.LT.OR P3, PT, R29, 0x9a, !P0 ;  /* 0x0000009a1d00780c */ /* 0x000fe20004761670 */
[----:B------:R-:W3:Y:S03]  /*69350*/  LDL.LU R77, [R1+0xda0] ;  /* 0x000da000014d7983 */ /* 0x000ee60000300800 */
[----:B------:R-:W-:-:S05]  /*69360*/  F2FP.SATFINITE.E4M3.F32.PACK_AB_MERGE_C R36, RZ, R36, RZ ;  /* 0x00000024ff24723e */ /* 0x000fca00048070ff */
[----:B------:R0:W-:Y:S02]  /*69370*/  @!P6 STG.E.U8 desc[UR30][R34.64+0x81], R36 ;  /* 0x000081242200e986 */ /* 0x0001e4000c10111e */
[----:B0-----:R-:W-:-:S06]  /*69380*/  PRMT R34, RZ, 0x7610, R34 ;  /* 0x00007610ff227816 */ /* 0x001fcc0000000022 */
[----:B------:R-:W4:Y:S01]  /*69390*/  @!P1 LDG.E.U8 R34, desc[UR30][R22.64+0x88] ;  /* 0x0000881e16229981 */ /* 0x000f22000c1e1100 */
[----:B------:R-:W-:-:S04]  /*693a0*/  @!P3 IADD3 R38, P2, P4, R3, R24, R7 ;  /* 0x000000180326b210 */ /* 0x000fc80007c5e007 */
[----:B------:R-:W-:Y:S02]  /*693b0*/  @!P3 IADD3.X R49, R2, R31, R6, P2, P4 ;  /* 0x0000001f0231b210 */ /* 0x000fe400017e8406 */
[----:B------:R-:W-:Y:S02]  /*693c0*/  LOP3.LUT P2, RZ, R0, 0x80000, RZ, 0xc0, !PT ;  /* 0x0008000000ff7812 */ /* 0x000fe4000784c0ff */
[----:B----4-:R-:W-:-:S04]  /*693d0*/  LOP3.LUT R34, R34, 0xff, RZ, 0xc0, !PT ;  /* 0x000000ff22227812 */ /* 0x010fc800078ec0ff */
[----:B------:R-:W-:-:S05]  /*693e0*/  F2FP.F16.E4M3.UNPACK_B R34, R34 ;  /* 0x00000022ff22723e */ /* 0x000fca00020006ff */
[----:B------:R-:W-:-:S05]  /*693f0*/  HADD2.F32 R34, -RZ, R34.H0_H0 ;  /* 0x20000022ff227230 */ /* 0x000fca0000004100 */
[----:B------:R-:W-:-:S04]  /*69400*/  FMUL R34, R34, UR25 ;  /* 0x0000001922227c20 */ /* 0x000fc80008400000 */
[----:B--2---:R-:W-:Y:S01]  /*69410*/  FFMA R34, R15, UR26, R34 ;  /* 0x0000001a0f227c23 */ /* 0x004fe20008000022 */
[----:B------:R-:W-:Y:S02]  /*69420*/  ISETP.LT.OR P5, PT, R29, 0xa1, !P0 ;  /* 0x000000a11d00780c */ /* 0x000fe400047a1670 */
[----:B------:R-:W-:Y:S02]  /*69430*/  LOP3.LUT P4, RZ, R12, 0x10000, RZ, 0xc0, !PT ;  /* 0x000100000cff7812 */ /* 0x000fe4000788c0ff */
[----:B------:R-:W-:Y:S01]  /*69440*/  PRMT R36, RZ, 0x7610, R36 ;  /* 0x00007610ff247816 */ /* 0x000fe20000000024 */
[----:B------:R-:W2:Y:S01]  /*69450*/  LDL.LU R15, [R1+0xda4] ;  /* 0x000da400010f7983 */ /* 0x000ea20000300800 */
[----:B------:R-:W-:-:S05]  /*69460*/  F2FP.SATFINITE.E4M3.F32.PACK_AB_MERGE_C R34, RZ, R34, RZ ;  /* 0x00000022ff22723e */ /* 0x000fca00048070ff */
[----:B------:R0:W-:Y:S02]  /*69470*/  @!P1 STG.E.U8 desc[UR30][R120.64+0x88], R34 ;  /* 0x0000882278009986 */ /* 0x0001e4000c10111e */
[----:B0-----:R-:W-:-:S06]  /*69480*/  PRMT R34, RZ, 0x7610, R34 ;  /* 0x00007610ff227816 */ /* 0x001fcc0000000022 */
[----:B------:R-:W4:Y:S01]  /*69490*/  @!P2 LDG.E.U8 R34, desc[UR30][R22.64+0x89] ;  /* 0x0000891e1622a981 */ /* 0x000f22000c1e1100 */
[----:B------:R-:W-:-:S04]  /*694a0*/  LOP3.LUT R12, R12, 0xffffefff, RZ, 0xc0, !PT ;  /* 0xffffefff0c0c7812 */ /* 0x000fc800078ec0ff */
[----:B------:R-:W-:Y:S02]  /*694b0*/  @P3 LOP3.LUT R12, R12, 0x1000, RZ, 0xfc, !PT ;  /* 0x000010000c0c3812 */ /* 0x000fe400078efcff */
[----:B------:R-:W-:-:S04]  /*694c0*/  @!P5 IADD3 R41, P3, P6, R3, R24, R7 ;  /* 0x000000180329d210 */ /* 0x000fc80007e7e007 */
[----:B------:R-:W-:Y:S02]  /*694d0*/  @!P5 IADD3.X R50, R2, R31, R6, P3, P6 ;  /* 0x0000001f0232d210 */ /* 0x000fe40001fec406 */
[----:B------:R-:W-:-:S13]  /*694e0*/  ISETP.LT.OR P5, PT, R29, 0xa2, !P0 ;  /* 0x000000a21d00780c */ /* 0x000fda00047a1670 */
[----:B------:R-:W-:-:S04]  /*694f0*/  @!P5 IADD3 R51, P3, P6, R3, R24, R7 ;  /* 0x000000180333d210 */ /* 0x000fc80007e7e007 */
[----:B------:R-:W-:Y:S02]  /*69500*/  @!P5 IADD3.X R52, R2, R31, R6, P3, P6 ;  /* 0x0000001f0234d210 */ /* 0x000fe40001fec406 */
[----:B------:R-:W-:Y:S02]  /*69510*/  LOP3.LUT P5, RZ, R12, 0x8000, RZ, 0xc0, !PT ;  /* 0x000080000cff7812 */ /* 0x000fe400078ac0ff */
[----:B----4-:R-:W-:-:S04]  /*69520*/  LOP3.LUT R34, R34, 0xff, RZ, 0xc0, !PT ;  /* 0x000000ff22227812 */ /* 0x010fc800078ec0ff */
[----:B------:R-:W-:-:S05]  /*69530*/  F2FP.F16.E4M3.UNPACK_B R34, R34 ;  /* 0x00000022ff22723e */ /* 0x000fca00020006ff */
[----:B------:R-:W-:-:S05]  /*69540*/  HADD2.F32 R34, -RZ, R34.H0_H0 ;  /* 0x20000022ff227230 */ /* 0x000fca0000004100 */
[----:B------:R-:W-:-:S04]  /*69550*/  FMUL R34, R34, UR25 ;  /* 0x0000001922227c20 */ /* 0x000fc80008400000 */
[----:B---3--:R-:W-:Y:S01]  /*69560*/  FFMA R34, R77, UR26, R34 ;  /* 0x0000001a4d227c23 */ /* 0x008fe20008000022 */
[----:B------:R-:W-:Y:S01]  /*69570*/  ISETP.LT.OR P3, PT, R29, 0xa9, !P0 ;  /* 0x000000a91d00780c */ /* 0x000fe20004761670 */
[----:B------:R-:W3:Y:S03]  /*69580*/  LDL.LU R77, [R1+0xda8] ;  /* 0x000da800014d7983 */ /* 0x000ee60000300800 */
[----:B------:R-:W-:-:S05]  /*69590*/  F2FP.SATFINITE.E4M3.F32.PACK_AB_MERGE_C R34, RZ, R34, RZ ;  /* 0x00000022ff22723e */ /* 0x000fca00048070ff */
[----:B------:R0:W-:Y:S04]  /*695a0*/  @!P2 STG.E.U8 desc[UR30][R78.64+0x89], R34 ;  /* 0x000089224e00a986 */ /* 0x0001e8000c10111e */
[----:B------:R-:W4:Y:S01]  /*695b0*/  @!P5 LDG.E.U8 R36, desc[UR30][R32.64+0x88] ;  /* 0x0000881e2024d981 */ /* 0x000f22000c1e1100 */
[----:B------:R-:W-:Y:S01]  /*695c0*/  ISETP.LT.OR P2, PT, R29, 0xaa, !P0 ;  /* 0x000000aa1d00780c */ /* 0x000fe20004741670 */
[----:B0-----:R-:W0:Y:S01]  /*695d0*/  @!P5 LDC.64 R34, c[0x0][0x5c0] ;  /* 0x00017000ff22db82 */ /* 0x001e220000000a00 */
[----:B------:R-:W-:-:S04]  /*695e0*/  @!P3 IADD3 R53, P1, P6, R3, R24, R7 ;  /* 0x000000180335b210 */ /* 0x000fc80007e3e007 */
[----:B------:R-:W-:-:S07]  /*695f0*/  @!P3 IADD3.X R54, R2, R31, R6, P1, P6 ;  /* 0x0000001f0236b210 */ /* 0x000fce0000fec406 */
[----:B------:R-:W-:-:S04]  /*69600*/  @!P2 IADD3 R55, P1, P6, R3, R24, R7 ;  /* 0x000000180337a210 */ /* 0x000fc80007e3e007 */
[----:B------:R-:W-:Y:S02]  /*69610*/  @!P2 IADD3.X R56, R2, R31, R6, P1, P6 ;  /* 0x0000001f0238a210 */ /* 0x000fe40000fec406 */
[----:B0-----:R-:W-:-:S05]  /*69620*/  @!P5 IADD3 R34, P6, R39, R34, RZ ;  /* 0x000000222722d210 */ /* 0x001fca0007fde0ff */
[----:B------:R-:W-:Y:S01]  /*69630*/  @!P5 IMAD.X R35, R42, 0x1, R35, P6 ;  /* 0x000000012a23d824 */ /* 0x000fe200030e0623 */
[----:B----4-:R-:W-:-:S04]  /*69640*/  LOP3.LUT R36, R36, 0xff, RZ, 0xc0, !PT ;  /* 0x000000ff24247812 */ /* 0x010fc800078ec0ff */
[----:B------:R-:W-:-:S05]  /*69650*/  F2FP.F16.E4M3.UNPACK_B R36, R36 ;  /* 0x00000024ff24723e */ /* 0x000fca00020006ff */
[----:B------:R-:W-:-:S05]  /*69660*/  HADD2.F32 R36, -RZ, R36.H0_H0 ;  /* 0x20000024ff247230 */ /* 0x000fca0000004100 */
[----:B------:R-:W-:-:S04]  /*69670*/  FMUL R36, R36, UR25 ;  /* 0x0000001924247c20 */ /* 0x000fc80008400000 */
[----:B--2---:R-:W-:Y:S01]  /*69680*/  FFMA R36, R15, UR26, R36 ;  /* 0x0000001a0f247c23 */ /* 0x004fe20008000024 */
[----:B------:R-:W-:Y:S02]  /*69690*/  LOP3.LUT R0, R0, 0xfffffeff, RZ, 0xc0, !PT ;  /* 0xfffffeff00007812 */ /* 0x000fe400078ec0ff */
[----:B------:R-:W-:Y:S01]  /*696a0*/  LOP3.LUT R12, R12, 0xffffbfff, RZ, 0xc0, !PT ;  /* 0xffffbfff0c0c7812 */ /* 0x000fe200078ec0ff */
[----:B------:R-:W2:Y:S01]  /*696b0*/  LDL.LU R15, [R1+0xdac] ;  /* 0x000dac00010f7983 */ /* 0x000ea20000300800 */
[----:B------:R-:W-:-:S05]  /*696c0*/  F2FP.SATFINITE.E4M3.F32.PACK_AB_MERGE_C R36, RZ, R36, RZ ;  /* 0x00000024ff24723e */ /* 0x000fca00048070ff */
[----:B------:R0:W-:Y:S02]  /*696d0*/  @!P5 STG.E.U8 desc[UR30][R34.64+0x88], R36 ;  /* 0x000088242200d986 */ /* 0x0001e4000c10111e */
[----:B0-----:R-:W-:Y:S02]  /*696e0*/  PRMT R36, RZ, 0x7610, R36 ;  /* 0x00007610ff247816 */ /* 0x001fe40000000024 */
[----:B------:R-:W-:Y:S01]  /*696f0*/  @P3 LOP3.LUT R0, R0, 0x100, RZ, 0xfc, !PT ;  /* 0x0000010000003812 */ /* 0x000fe200078efcff */
[----:B------:R-:W0:Y:S03]  /*69700*/  @!P4 LDC.64 R34, c[0x0][0x5c0] ;  /* 0x00017000ff22cb82 */ /* 0x000e260000000a00 */
[----:B------:R-:W4:Y:S01]  /*69710*/  @!P4 LDG.E.U8 R36, desc[UR30][R32.64+0x89] ;  /* 0x0000891e2024c981 */ /* 0x000f22000c1e1100 */
[----:B------:R-:W-:Y:S02]  /*69720*/  LOP3.LUT P3, RZ, R30, 0x20000, RZ, 0xc0, !PT ;  /* 0x000200001eff7812 */ /* 0x000fe4000786c0ff */
[----:B------:R-:W-:-:S04]  /*69730*/  LOP3.LUT R0, R0, 0xfffffdff, RZ, 0xc0, !PT ;  /* 0xfffffdff00007812 */ /* 0x000fc800078ec0ff */
[----:B------:R-:W-:Y:S02]  /*69740*/  @P2 LOP3.LUT R0, R0, 0x200, RZ, 0xfc, !PT ;  /* 0x0000020000002812 */ /* 0x000fe400078efcff */
[----:B------:R-:W-:-:S05]  /*69750*/  ISETP.LT.OR P2, PT, R29, 0xb1, !P0 ;  /* 0x000000b11d00780c */ /* 0x000fca0004741670 */
[----:B------:R-:W-:Y:S02]  /*69760*/  @P3 LOP3.LUT R12, R12, 0x4000, RZ, 0xfc, !PT ;  /* 0x000040000c0c3812 */ /* 0x000fe400078efcff */
[----:B------:R-:W-:Y:S02]  /*69770*/  ISETP.LT.OR P3, PT, R29, 0xb2, !P0 ;  /* 0x000000b21d00780c */ /* 0x000fe40004761670 */
[----:B------:R-:W-:-:S04]  /*69780*/  LOP3.LUT R0, R0, 0xfffff7ff, RZ, 0xc0, !PT ;  /* 0xfffff7ff00007812 */ /* 0x000fc800078ec0ff */
[--C-:B------:R-:W-:Y:S02]  /*69790*/  @!P2 IADD3 R39, P1, P6, R3, R24, R7.reuse ;  /* 0x000000180327a210 */ /* 0x100fe40007e3e007 */
[----:B------:R-:W-:Y:S02]  /*697a0*/  @P2 LOP3.LUT R0, R0, 0x800, RZ, 0xfc, !PT ;  /* 0x0000080000002812 */ /* 0x000fe400078efcff */
[----:B------:R-:W-:Y:S02]  /*697b0*/  @!P2 IADD3.X R42, R2, R31, R6, P1, P6 ;  /* 0x0000001f022aa210 */ /* 0x000fe40000fec406 */
[----:B0-----:R-:W-:Y:S02]  /*697c0*/  @!P4 IADD3 R34, P2, R43, R34, RZ ;  /* 0x000000222b22c210 */ /* 0x001fe40007f5e0ff */
[----:B------:R-:W-:Y:S02]  /*697d0*/  LOP3.LUT R0, R0, 0xfffffbff, RZ, 0xc0, !PT ;  /* 0xfffffbff00007812 */ /* 0x000fe400078ec0ff */
[----:B------:R-:W-:-:S02]  /*697e0*/  @!P3 IADD3 R43, P5, P6, R3, R24, R7 ;  /* 0x00000018032bb210 */ /* 0x000fc40007ebe007 */
[----:B------:R-:W-:Y:S02]  /*697f0*/  @P3 LOP3.LUT R0, R0, 0x400, RZ, 0xfc, !PT ;  /* 0x0000040000003812 */ /* 0x000fe400078efcff */
[----:B------:R-:W-:Y:S02]  /*69800*/  @!P3 IADD3.X R57, R2, R31, R6, P5, P6 ;  /* 0x0000001f0239b210 */ /* 0x000fe40002fec406 */
[----:B------:R-:W-:Y:S01]  /*69810*/  LOP3.LUT P3, RZ, R12, 0x4000, RZ, 0xc0, !PT ;  /* 0x000040000cff7812 */ /* 0x000fe2000786c0ff */
        /* <DEDUP_REMOVED lines=11> */
[----:B------:R-:W4:Y:S02]  /*698d0*/  @!P3 LDG.E.U8 R34, desc[UR30][R22.64+0x90] ;  /* 0x0000901e1622b981 */ /* 0x000f24000c1e1100 */
[----:B----4-:R-:W-:-:S04]  /*698e0*/  LOP3.LUT R34, R34, 0xff, RZ, 0xc0, !PT ;  /* 0x000000ff22227812 */ /* 0x010fc800078ec0ff */
[----:B------:R-:W-:-:S05]  /*698f0*/  F2FP.F16.E4M3.UNPACK_B R34, R34 ;  /* 0x00000022ff22723e */ /* 0x000fca00020006ff */
[----:B------:R-:W-:-:S05]  /*69900*/  HADD2.F32 R34, -RZ, R34.H0_H0 ;  /* 0x20000022ff227230 */ /* 0x000fca0000004100 */
[----:B------:R-:W-:-:S04]  /*69910*/  FMUL R34, R34, UR25 ;  /* 0x0000001922227c20 */ /* 0x000fc80008400000 */
[----:B--2---:R-:W-:Y:S01]  /*69920*/  FFMA R34, R15, UR26, R34 ;  /* 0x0000001a0f227c23 */ /* 0x004fe20008000022 */
[----:B------:R-:W-:Y:S02]  /*69930*/  LOP3.LUT P2, RZ, R12, 0x2000, RZ, 0xc0, !PT ;  /* 0x000020000cff7812 */ /* 0x000fe4000784c0ff */
[----:B------:R-:W-:Y:S01]  /*69940*/  PRMT R36, RZ, 0x7610, R36 ;  /* 0x00007610ff247816 */ /* 0x000fe20000000024 */
[----:B------:R-:W2:Y:S01]  /*69950*/  LDL.LU R15, [R1+0xdb4] ;  /* 0x000db400010f7983 */ /* 0x000ea20000300800 */
[----:B------:R-:W-:-:S05]  /*69960*/  F2FP.SATFINITE.E4M3.F32.PACK_AB_MERGE_C R34, RZ, R34, RZ ;  /* 0x00000022ff22723e */ /* 0x000fca00048070ff */
[----:B------:R0:W-:Y:S02]  /*69970*/  @!P3 STG.E.U8 desc[UR30][R204.64+0x90], R34 ;  /* 0x00009022cc00b986 */ /* 0x0001e4000c10111e */
[----:B0-----:R-:W-:-:S06]  /*69980*/  PRMT R34, RZ, 0x7610, R34 ;  /* 0x00007610ff227816 */ /* 0x001fcc0000000022 */
[----:B------:R-:W4:Y:S01]  /*69990*/  @!P1 LDG.E.U8 R34, desc[UR30][R22.64+0x91] ;  /* 0x0000911e16229981 */ /* 0x000f22000c1e1100 */
[----:B------:R-:W-:Y:S02]  /*699a0*/  ISETP.LT.OR P6, PT, R29, 0xb9, !P0 ;  /* 0x000000b91d00780c */ /* 0x000fe400047c1670 */
[----:B------:R-:W-:Y:S02]  /*699b0*/  LOP3.LUT R0, R0, 0xfffffffe, RZ, 0xc0, !PT ;  /* 0xfffffffe00007812 */ /* 0x000fe400078ec0ff */
[----:B----4-:R-:W-:-:S04]  /*699c0*/  LOP3.LUT R34, R34, 0xff, RZ, 0xc0, !PT ;  /* 0x000000ff22227812 */ /* 0x010fc800078ec0ff */
[----:B------:R-:W-:-:S05]  /*699d0*/  F2FP.F16.E4M3.UNPACK_B R34, R34 ;  /* 0x00000022ff22723e */ /* 0x000fca00020006ff */
[----:B------:R-:W-:-:S05]  /*699e0*/  HADD2.F32 R34, -RZ, R34.H0_H0 ;  /* 0x20000022ff227230 */ /* 0x000fca0000004100 */
[----:B------:R-:W-:-:S04]  /*699f0*/  FMUL R34, R34, UR25 ;  /* 0x0000001922227c20 */ /* 0x000fc80008400000 */
[----:B---3--:R-:W-:Y:S01]  /*69a00*/  FFMA R34, R77, UR26, R34 ;  /* 0x0000001a4d227c23 */ /* 0x008fe20008000022 */
[----:B------:R-:W-:Y:S02]  /*69a10*/  @!P6 IADD3 R44, P4, P5, R3, R24, R7 ;  /* 0x00000018032ce210 */ /* 0x000fe40007d9e007 */
[----:B------:R-:W-:Y:S02]  /*69a20*/  @P6 LOP3.LUT R0, R0, 0x1, RZ, 0xfc, !PT ;  /* 0x0000000100006812 */ /* 0x000fe400078efcff */
[----:B------:R-:W-:Y:S01]  /*69a30*/  ISETP.LT.OR P3, PT, R29, 0xc1, !P0 ;  /* 0x000000c11d00780c */ /* 0x000fe20004761670 */
[----:B------:R-:W3:Y:S01]  /*69a40*/  LDL.LU R77, [R1+0xdb8] ;  /* 0x000db800014d7983 */ /* 0x000ee20000300800 */
[----:B------:R-:W-:-:S05]  /*69a50*/  F2FP.SATFINITE.E4M3.F32.PACK_AB_MERGE_C R34, RZ, R34, RZ ;  /* 0x00000022ff22723e */ /* 0x000fca00048070ff */
[----:B------:R0:W-:Y:S04]  /*69a60*/  @!P1 STG.E.U8 desc[UR30][R206.64+0x91], R34 ;  /* 0x00009122ce009986 */ /* 0x0001e8000c10111e */
[----:B------:R-:W4:Y:S01]  /*69a70*/  @!P2 LDG.E.U8 R36, desc[UR30][R32.64+0x90] ;  /* 0x0000901e2024a981 */ /* 0x000f22000c1e1100 */
[----:B------:R-:W-:Y:S02]  /*69a80*/  @!P6 IADD3.X R58, R2, R31, R6, P4, P5 ;  /* 0x0000001f023ae210 */ /* 0x000fe400027ea406 */
[C---:B------:R-:W-:Y:S02]  /*69a90*/  ISETP.LT.OR P6, PT, R29.reuse, 0xba, !P0 ;  /* 0x000000ba1d00780c */ /* 0x040fe400047c1670 */
[----:B------:R-:W-:Y:S02]  /*69aa0*/  LOP3.LUT R0, R0, 0xffffefff, RZ, 0xc0, !PT ;  /* 0xffffefff00007812 */ /* 0x000fe400078ec0ff */
[----:B------:R-:W-:Y:S01]  /*69ab0*/  ISETP.LT.OR P1, PT, R29, 0xc2, !P0 ;  /* 0x000000c21d00780c */ /* 0x000fe20004721670 */
[----:B0-----:R-:W0:Y:S08]  /*69ac0*/  @!P2 LDC.64 R34, c[0x0][0x5c0] ;  /* 0x00017000ff22ab82 */ /* 0x001e300000000a00 */
[----:B------:R-:W-:-:S02]  /*69ad0*/  @P6 LOP3.LUT R0, R0, 0x1000, RZ, 0xfc, !PT ;  /* 0x0000100000006812 */ /* 0x000fc400078efcff */
[CCC-:B------:R-:W-:Y:S02]  /*69ae0*/  @!P6 IADD3 R59, P4, P5, R3.reuse, R24.reuse, R7.reuse ;  /* 0x00000018033be210 */ /* 0x1c0fe40007d9e007 */
[----:B------:R-:W-:Y:S02]  /*69af0*/  LOP3.LUT R0, R0, 0xffffdfff, RZ, 0xc0, !PT ;  /* 0xffffdfff00007812 */ /* 0x000fe400078ec0ff */
[-CC-:B------:R-:W-:Y:S02]  /*69b00*/  @!P6 IADD3.X R60, R2, R31.reuse, R6.reuse, P4, P5 ;  /* 0x0000001f023ce210 */ /* 0x180fe400027ea406 */
[----:B------:R-:W-:Y:S02]  /*69b10*/  @!P3 IADD3 R61, P4, P5, R3, R24, R7 ;  /* 0x00000018033db210 */ /* 0x000fe40007d9e007 */
[----:B------:R-:W-:Y:S02]  /*69b20*/  @P3 LOP3.LUT R0, R0, 0x2000, RZ, 0xfc, !PT ;  /* 0x0000200000003812 */ /* 0x000fe400078efcff */
[----:B------:R-:W-:-:S02]  /*69b30*/  @!P3 IADD3.X R62, R2, R31, R6, P4, P5 ;  /* 0x0000001f023eb210 */ /* 0x000fc400027ea406 */
[----:B------:R-:W-:Y:S02]  /*69b40*/  @!P1 IADD3 R63, P4, P5, R3, R24, R7 ;  /* 0x00000018033f9210 */ /* 0x000fe40007d9e007 */
[----:B------:R-:W-:Y:S02]  /*69b50*/  LOP3.LUT R0, R0, 0xffffbfff, RZ, 0xc0, !PT ;  /* 0xffffbfff00007812 */ /* 0x000fe400078ec0ff */
[----:B------:R-:W-:Y:S02]  /*69b60*/  @!P1 IADD3.X R64, R2, R31, R6, P4, P5 ;  /* 0x0000001f02409210 */ /* 0x000fe400027ea406 */
[----:B------:R-:W-:Y:S02]  /*69b70*/  @P1 LOP3.LUT R0, R0, 0x4000, RZ, 0xfc, !PT ;  /* 0x0000400000001812 */ /* 0x000fe400078efcff */
[----:B------:R-:W-:Y:S02]  /*69b80*/  ISETP.LT.OR P1, PT, R29, 0xc9, !P0 ;  /* 0x000000c91d00780c */ /* 0x000fe40004721670 */
[----:B0-----:R-:W-:-:S02]  /*69b90*/  @!P2 IADD3 R34, P4, R45, R34, RZ ;  /* 0x000000222d22a210 */ /* 0x001fc40007f9e0ff */
[----:B------:R-:W-:-:S03]  /*69ba0*/  LOP3.LUT R0, R0, 0xffff7fff, RZ, 0xc0, !PT ;  /* 0xffff7fff00007812 */ /* 0x000fc600078ec0ff */
[----:B------:R-:W-:-:S06]  /*69bb0*/  @!P2 IMAD.X R35, R46, 0x1, R35, P4 ;  /* 0x000000012e23a824 */ /* 0x000fcc00020e0623 */
[----:B------:R-:W-:Y:S02]  /*69bc0*/  @!P1 IADD3 R45, P4, P5, R3, R24, R7 ;  /* 0x00000018032d9210 */ /* 0x000fe40007d9e007 */
[----:B------:R-:W-:Y:S02]  /*69bd0*/  @P1 LOP3.LUT R0, R0, 0x8000, RZ, 0xfc, !PT ;  /* 0x0000800000001812 */ /* 0x000fe400078efcff */
[----:B------:R-:W-:Y:S02]  /*69be0*/  @!P1 IADD3.X R46, R2, R31, R6, P4, P5 ;  /* 0x0000001f022e9210 */ /* 0x000fe400027ea406 */
[----:B------:R-:W-:Y:S02]  /*69bf0*/  ISETP.LT.OR P1, PT, R29, 0x92, !P0 ;  /* 0x000000921d00780c */ /* 0x000fe40004721670 */
[----:B----4-:R-:W-:-:S04]  /*69c00*/  LOP3.LUT R36, R36, 0xff, RZ, 0xc0, !PT ;  /* 0x000000ff24247812 */ /* 0x010fc800078ec0ff */
[----:B------:R-:W-:-:S05]  /*69c10*/  F2FP.F16.E4M3.UNPACK_B R36, R36 ;  /* 0x00000024ff24723e */ /* 0x000fca00020006ff */
[----:B------:R-:W-:-:S05]  /*69c20*/  HADD2.F32 R36, -RZ, R36.H0_H0 ;  /* 0x20000024ff247230 */ /* 0x000fca0000004100 */
[----:B------:R-:W-:-:S04]  /*69c30*/  FMUL R36, R36, UR25 ;  /* 0x0000001924247c20 */ /* 0x000fc80008400000 */
[----:B--2---:R-:W-:Y:S01]  /*69c40*/  FFMA R36, R15, UR26, R36 ;  /* 0x0000001a0f247c23 */ /* 0x004fe20008000024 */
[----:B------:R-:W-:Y:S01]  /*69c50*/  ISETP.LT.OR P3, PT, R29, 0xca, !P0 ;  /* 0x000000ca1d00780c */ /* 0x000fe20004761670 */
[----:B------:R-:W2:Y:S03]  /*69c60*/  LDL.LU R15, [R1+0xdbc] ;  /* 0x000dbc00010f7983 */ /* 0x000ea60000300800 */
[----:B------:R-:W-:-:S05]  /*69c70*/  F2FP.SATFINITE.E4M3.F32.PACK_AB_MERGE_C R36, RZ, R36, RZ ;  /* 0x00000024ff24723e */ /* 0x000fca00048070ff */
[----:B------:R0:W-:Y:S02]  /*69c80*/  @!P2 STG.E.U8 desc[UR30][R34.64+0x90], R36 ;  /* 0x000090242200a986 */ /* 0x0001e4000c10111e */
[----:B0-----:R-:W-:Y:S01]  /*69c90*/  PRMT R36, RZ, 0x7610, R36 ;  /* 0x00007610ff247816 */ /* 0x001fe20000000024 */
[----:B------:R-:W0:Y:S05]  /*69ca0*/  @!P1 LDC.64 R34, c[0x0][0x5c0] ;  /* 0x00017000ff229b82 */ /* 0x000e2a0000000a00 */
[----:B------:R-:W4:Y:S01]  /*69cb0*/  @!P1 LDG.E.U8 R36, desc[UR30][R32.64+0x91] ;  /* 0x0000911e20249981 */ /* 0x000f22000c1e1100 */
[----:B0-----:R-:W-:Y:S02]  /*69cc0*/  @!P1 IADD3 R34, P4, R47, R34, RZ ;  /* 0x000000222f229210 */ /* 0x001fe40007f9e0ff */
[----:B------:R-:W-:-:S04]  /*69cd0*/  @!P3 IADD3 R47, P5, P6, R3, R24, R7 ;  /* 0x00000018032fb210 */ /* 0x000fc80007ebe007 */
        /* <DEDUP_REMOVED lines=19> */
[----:B------:R-:W-:Y:S02]  /*69e10*/  ISETP.LT.OR P1, PT, R29, 0xd1, !P0 ;  /* 0x000000d11d00780c */ /* 0x000fe40004721670 */
[----:B------:R-:W-:Y:S02]  /*69e20*/  LOP3.LUT R0, R0, 0xfffffff7, RZ, 0xc0, !PT ;  /* 0xfffffff700007812 */ /* 0x000fe400078ec0ff */
[----:B------:R-:W-:Y:S01]  /*69e30*/  PRMT R36, RZ, 0x7610, R36 ;  /* 0x00007610ff247816 */ /* 0x000fe20000000024 */
[----:B------:R-:W2:Y:S01]  /*69e40*/  LDL.LU R15, [R1+0xdc4] ;  /* 0x000dc400010f7983 */ /* 0x000ea20000300800 */
[----:B------:R-:W-:-:S05]  /*69e50*/  F2FP.SATFINITE.E4M3.F32.PACK_AB_MERGE_C R34, RZ, R34, RZ ;  /* 0x00000022ff22723e */ /* 0x000fca00048070ff */
[----:B------:R0:W-:Y:S02]  /*69e60*/  @!P6 STG.E.U8 desc[UR30][R208.64+0x98], R34 ;  /* 0x00009822d000e986 */ /* 0x0001e4000c10111e */
[----:B0-----:R-:W-:-:S06]  /*69e70*/  PRMT R34, RZ, 0x7610, R34 ;  /* 0x00007610ff227816 */ /* 0x001fcc0000000022 */
[----:B------:R-:W4:Y:S01]  /*69e80*/  @!P2 LDG.E.U8 R34, desc[UR30][R22.64+0x99] ;  /* 0x0000991e1622a981 */ /* 0x000f22000c1e1100 */
[----:B------:R-:W-:Y:S02]  /*69e90*/  @P3 LOP3.LUT R0, R0, 0x8, RZ, 0xfc, !PT ;  /* 0x0000000800003812 */ /* 0x000fe400078efcff */
[----:B------:R-:W-:Y:S02]  /*69ea0*/  @!P1 IADD3 R48, P4, P5, R3, R24, R7 ;  /* 0x0000001803309210 */ /* 0x000fe40007d9e007 */
[----:B------:R-:W-:Y:S02]  /*69eb0*/  LOP3.LUT R0, R0, 0xffffffef, RZ, 0xc0, !PT ;  /* 0xffffffef00007812 */ /* 0x000fe400078ec0ff */
[----:B------:R-:W-:Y:S02]  /*69ec0*/  @!P1 IADD3.X R66, R2, R31, R6, P4, P5 ;  /* 0x0000001f02429210 */ /* 0x000fe400027ea406 */
[----:B------:R-:W-:Y:S02]  /*69ed0*/  @P1 LOP3.LUT R0, R0, 0x10, RZ, 0xfc, !PT ;  /* 0x0000001000001812 */ /* 0x000fe400078efcff */
[----:B------:R-:W-:-:S02]  /*69ee0*/  ISETP.LT.OR P1, PT, R29, 0xd2, !P0 ;  /* 0x000000d21d00780c */ /* 0x000fc40004721670 */
[----:B------:R-:W-:-:S11]  /*69ef0*/  LOP3.LUT R0, R0, 0xfffeffff, RZ, 0xc0, !PT ;  /* 0xfffeffff00007812 */ /* 0x000fd600078ec0ff */
[----:B------:R-:W-:Y:S02]  /*69f00*/  @!P1 IADD3 R67, P4, P5, R3, R24, R7 ;  /* 0x0000001803439210 */ /* 0x000fe40007d9e007 */
[----:B------:R-:W-:Y:S02]  /*69f10*/  @P1 LOP3.LUT R0, R0, 0x10000, RZ, 0xfc, !PT ;  /* 0x0001000000001812 */ /* 0x000fe400078efcff */
[----:B------:R-:W-:Y:S02]  /*69f20*/  @!P1 IADD3.X R68, R2, R31, R6, P4, P5 ;  /* 0x0000001f02449210 */ /* 0x000fe400027ea406 */
[----:B------:R-:W-:Y:S02]  /*69f30*/  LOP3.LUT P1, RZ, R12, 0x800, RZ, 0xc0, !PT ;  /* 0x000008000cff7812 */ /* 0x000fe4000782c0ff */
[----:B----4-:R-:W-:-:S04]  /*69f40*/  LOP3.LUT R34, R34, 0xff, RZ, 0xc0, !PT ;  /* 0x000000ff22227812 */ /* 0x010fc800078ec0ff */
[----:B------:R-:W-:-:S05]  /*69f50*/  F2FP.F16.E4M3.UNPACK_B R34, R34 ;  /* 0x00000022ff22723e */ /* 0x000fca00020006ff */
[----:B------:R-:W-:-:S05]  /*69f60*/  HADD2.F32 R34, -RZ, R34.H0_H0 ;  /* 0x20000022ff227230 */ /* 0x000fca0000004100 */
[----:B------:R-:W-:-:S04]  /*69f70*/  FMUL R34, R34, UR25 ;  /* 0x0000001922227c20 */ /* 0x000fc80008400000 */
[----:B---3--:R-:W-:Y:S01]  /*69f80*/  FFMA R34, R77, UR26, R34 ;  /* 0x0000001a4d227c23 */ /* 0x008fe20008000022 */
[----:B------:R-:W-:Y:S02]  /*69f90*/  ISETP.LT.OR P6, PT, R29, 0xd9, !P0 ;  /* 0x000000d91d00780c */ /* 0x000fe400047c1670 */
[----:B------:R-:W-:Y:S01]  /*69fa0*/  LOP3.LUT P3, RZ, R12, 0x1000, RZ, 0xc0, !PT ;  /* 0x000010000cff7812 */ /* 0x000fe2000786c0ff */
[----:B------:R-:W3:Y:S01]  /*69fb0*/  LDL.LU R77, [R1+0xdc8] ;  /* 0x000dc800014d7983 */ /* 0x000ee20000300800 */
        /* <DEDUP_REMOVED lines=16> */
[----:B------:R-:W-:Y:S01]  /*6a0c0*/  LOP3.LUT R0, R0, 0xfffdffff, RZ, 0xc0, !PT ;  /* 0xfffdffff00007812 */ /* 0x000fe200078ec0ff */
[----:B------:R-:W2:Y:S04]  /*6a0d0*/  LDL.LU R15, [R1+0xdcc] ;  /* 0x000dcc00010f7983 */ /* 0x000ea80000300800 */
[----:B------:R-:W4:Y:S01]  /*6a0e0*/  LDL.LU R81, [R1+0xdd0] ;  /* 0x000dd00001517983 */ /* 0x000f220000300800 */
[----:B------:R-:W-:-:S05]  /*6a0f0*/  F2FP.SATFINITE.E4M3.F32.PACK_AB_MERGE_C R36, RZ, R36, RZ ;  /* 0x00000024ff24723e */ /* 0x000fca00048070ff */
[----:B------:R0:W-:Y:S02]  /*6a100*/  @!P1 STG.E.U8 desc[UR30][R34.64+0x98], R36 ;  /* 0x0000982422009986 */ /* 0x0001e4000c10111e */
[----:B0-----:R-:W-:Y:S01]  /*6a110*/  PRMT R36, RZ, 0x7610, R36 ;  /* 0x00007610ff247816 */ /* 0x001fe20000000024 */
[----:B------:R-:W0:Y:S05]  /*6a120*/  @!P3 LDC.64 R34, c[0x0][0x5c0] ;  /* 0x00017000ff22bb82 */ /* 0x000e2a0000000a00 */
[----:B------:R-:W3:Y:S01]  /*6a130*/  @!P3 LDG.E.U8 R36, desc[UR30][R32.64+0x99] ;  /* 0x0000991e2024b981 */ /* 0x000ee2000c1e1100 */
[----:B------:R-:W-:Y:S02]  /*6a140*/  @P6 LOP3.LUT R0, R0, 0x20000, RZ, 0xfc, !PT ;  /* 0x0002000000006812 */ /* 0x000fe400078efcff */
[----:B------:R-:W-:-:S02]  /*6a150*/  ISETP.LT.OR P6, PT, R29, 0xe1, !P0 ;  /* 0x000000e11d00780c */ /* 0x000fc400047c1670 */
[----:B------:R-:W-:-:S11]  /*6a160*/  LOP3.LUT R0, R0, 0xfffbffff, RZ, 0xc0, !PT ;  /* 0xfffbffff00007812 */ /* 0x000fd600078ec0ff */
[----:B------:R-:W-:-:S04]  /*6a170*/  @!P6 IADD3 R37, P4, P5, R3, R24, R7 ;  /* 0x000000180325e210 */ /* 0x000fc80007d9e007 */
[----:B------:R-:W-:Y:S02]  /*6a180*/  @!P6 IADD3.X R40, R2, R31, R6, P4, P5 ;  /* 0x0000001f0228e210 */ /* 0x000fe400027ea406 */
[----:B0-----:R-:W-:Y:S02]  /*6a190*/  @!P3 IADD3 R34, P4, R38, R34, RZ ;  /* 0x000000222622b210 */ /* 0x001fe40007f9e0ff */
[----:B------:R-:W-:Y:S02]  /*6a1a0*/  @P2 LOP3.LUT R0, R0, 0x40000, RZ, 0xfc, !PT ;  /* 0x0004000000002812 */ /* 0x000fe400078efcff */
[----:B------:R-:W-:Y:S01]  /*6a1b0*/  LOP3.LUT P2, RZ, R30, 0x10000000, RZ, 0xc0, !PT ;  /* 0x100000001eff7812 */ /* 0x000fe2000784c0ff */
[----:B------:R-:W-:Y:S01]  /*6a1c0*/  @!P3 IMAD.X R35, R49, 0x1, R35, P4 ;  /* 0x000000013123b824 */ /* 0x000fe200020e0623 */
[----:B---3--:R-:W-:-:S04]  /*6a1d0*/  LOP3.LUT R36, R36, 0xff, RZ, 0xc0, !PT ;  /* 0x000000ff24247812 */ /* 0x008fc800078ec0ff */
[----:B------:R-:W-:-:S05]  /*6a1e0*/  F2FP.F16.E4M3.UNPACK_B R36, R36 ;  /* 0x00000024ff24723e */ /* 0x000fca00020006ff */
[----:B------:R-:W-:-:S05]  /*6a1f0*/  HADD2.F32 R36, -RZ, R36.H0_H0 ;  /* 0x20000024ff247230 */ /* 0x000fca0000004100 */
[----:B------:R-:W-:-:S04]  /*6a200*/  FMUL R36, R36, UR25 ;  /* 0x0000001924247c20 */ /* 0x000fc80008400000 */
[----:B------:R-:W-:-:S05]  /*6a210*/  FFMA R36, R77, UR26, R36 ;  /* 0x0000001a4d247c23 */ /* 0x000fca0008000024 */
[----:B------:R-:W-:-:S05]  /*6a220*/  F2FP.SATFINITE.E4M3.F32.PACK_AB_MERGE_C R36, RZ, R36, RZ ;  /* 0x00000024ff24723e */ /* 0x000fca00048070ff */
[----:B------:R0:W-:Y:S02]  /*6a230*/  @!P3 STG.E.U8 desc[UR30][R34.64+0x99], R36 ;  /* 0x000099242200b986 */ /* 0x0001e4000c10111e */
[----:B0-----:R-:W-:-:S06]  /*6a240*/  PRMT R34, RZ, 0x7610, R34 ;  /* 0x00007610ff227816 */ /* 0x001fcc0000000022 */
[----:B------:R-:W3:Y:S01]  /*6a250*/  @!P2 LDG.E.U8 R34, desc[UR30][R22.64+0xa0] ;  /* 0x0000a01e1622a981 */ /* 0x000ee2000c1e1100 */
        /* <DEDUP_REMOVED lines=10> */
[----:B--2---:R-:W-:Y:S01]  /*6a300*/  FFMA R34, R15, UR26, R34 ;  /* 0x0000001a0f227c23 */ /* 0x004fe20008000022 */
[----:B------:R-:W-:Y:S01]  /*6a310*/  PRMT R36, RZ, 0x7610, R36 ;  /* 0x00007610ff247816 */ /* 0x000fe20000000024 */
[----:B------:R-:W2:Y:S01]  /*6a320*/  LDL.LU R15, [R1+0xdd4] ;  /* 0x000dd400010f7983 */ /* 0x000ea20000300800 */
[----:B------:R-:W-:Y:S02]  /*6a330*/  ISETP.LT.OR P6, PT, R29, 0xe9, !P0 ;  /* 0x000000e91d00780c */ /* 0x000fe400047c1670 */
[----:B------:R-:W-:Y:S02]  /*6a340*/  LOP3.LUT R0, R0, 0xffffff7f, RZ, 0xc0, !PT ;  /* 0xffffff7f00007812 */ /* 0x000fe400078ec0ff */
[----:B------:R-:W-:Y:S01]  /*6a350*/  F2FP.SATFINITE.E4M3.F32.PACK_AB_MERGE_C R34, RZ, R34, RZ ;  /* 0x00000022ff22723e */ /* 0x000fe200048070ff */
[----:B------:R-:W3:Y:S04]  /*6a360*/  LDL.LU R191, [R1+0xdd8] ;  /* 0x000dd80001bf7983 */ /* 0x000ee80000300800 */
[----:B------:R0:W-:Y:S02]  /*6a370*/  @!P2 STG.E.U8 desc[UR30][R210.64+0xa0], R34 ;  /* 0x0000a022d200a986 */ /* 0x0001e4000c10111e */
[----:B0-----:R-:W-:-:S06]  /*6a380*/  PRMT R34, RZ, 0x7610, R34 ;  /* 0x00007610ff227816 */ /* 0x001fcc0000000022 */
[----:B------:R-:W4:Y:S02]  /*6a390*/  @!P5 LDG.E.U8 R34, desc[UR30][R22.64+0xa1] ;  /* 0x0000a11e1622d981 */ /* 0x000f24000c1e1100 */
        /* <DEDUP_REMOVED lines=8> */
[----:B------:R-:W4:Y:S01]  /*6a420*/  @!P5 LDG.E.U8 R36, desc[UR30][R32.64+0xa0] ;  /* 0x0000a01e2024d981 */ /* 0x000f22000c1e1100 */
[----:B------:R-:W-:Y:S02]  /*6a430*/  @P1 LOP3.LUT R0, R0, 0x80, RZ, 0xfc, !PT ;  /* 0x0000008000001812 */ /* 0x000fe400078efcff */
[C---:B------:R-:W-:Y:S02]  /*6a440*/  LOP3.LUT P1, RZ, R12.reuse, 0x400, RZ, 0xc0, !PT ;  /* 0x000004000cff7812 */ /* 0x040fe4000782c0ff */
[----:B------:R-:W-:Y:S02]  /*6a450*/  @!P6 IADD3 R49, P3, P4, R3, R24, R7 ;  /* 0x000000180331e210 */ /* 0x000fe40007c7e007 */
[----:B------:R-:W-:Y:S02]  /*6a460*/  LOP3.LUT R12, R12, 0xfffffdff, RZ, 0xc0, !PT ;  /* 0xfffffdff0c0c7812 */ /* 0x000fe400078ec0ff */
[----:B------:R-:W-:Y:S01]  /*6a470*/  ISETP.LT.OR P2, PT, R29, 0xf1, !P0 ;  /* 0x000000f11d00780c */ /* 0x000fe20004741670 */
[----:B0-----:R-:W0:Y:S01]  /*6a480*/  @!P5 LDC.64 R34, c[0x0][0x5c0] ;  /* 0x00017000ff22db82 */ /* 0x001e220000000a00 */
[----:B------:R-:W-:-:S02]  /*6a490*/  @!P6 IADD3.X R74, R2, R31, R6, P3, P4 ;  /* 0x0000001f024ae210 */ /* 0x000fc40001fe8406 */
[----:B------:R-:W-:Y:S02]  /*6a4a0*/  @P6 LOP3.LUT R12, R12, 0x200, RZ, 0xfc, !PT ;  /* 0x000002000c0c6812 */ /* 0x000fe400078efcff */
[----:B------:R-:W-:Y:S02]  /*6a4b0*/  ISETP.LT.OR P6, PT, R29, 0xea, !P0 ;  /* 0x000000ea1d00780c */ /* 0x000fe400047c1670 */
[----:B------:R-:W-:-:S11]  /*6a4c0*/  LOP3.LUT R12, R12, 0xfffffeff, RZ, 0xc0, !PT ;  /* 0xfffffeff0c0c7812 */ /* 0x000fd600078ec0ff */
[----:B------:R-:W-:-:S04]  /*6a4d0*/  @!P6 IADD3 R75, P3, P4, R3, R24, R7 ;  /* 0x00000018034be210 */ /* 0x000fc80007c7e007 */
[-CC-:B------:R-:W-:Y:S02]  /*6a4e0*/  @!P6 IADD3.X R76, R2, R31.reuse, R6.reuse, P3, P4 ;  /* 0x0000001f024ce210 */ /* 0x180fe40001fe8406 */
[----:B------:R-:W-:Y:S02]  /*6a4f0*/  @!P2 IADD3 R77, P3, P4, R3, R24, R7 ;  /* 0x00000018034da210 */ /* 0x000fe40007c7e007 */
[----:B------:R-:W-:Y:S02]  /*6a500*/  @P2 LOP3.LUT R12, R12, 0x100, RZ, 0xfc, !PT ;  /* 0x000001000c0c2812 */ /* 0x000fe400078efcff */
[----:B------:R-:W-:Y:S02]  /*6a510*/  @!P2 IADD3.X R78, R2, R31, R6, P3, P4 ;  /* 0x0000001f024ea210 */ /* 0x000fe40001fe8406 */
[----:B------:R-:W-:Y:S02]  /*6a520*/  ISETP.LT.OR P2, PT, R29, 0xf2, !P0 ;  /* 0x000000f21d00780c */ /* 0x000fe40004741670 */
[----:B------:R-:W-:-:S04]  /*6a530*/  LOP3.LUT R0, R0, 0xffefffff, RZ, 0xc0, !PT ;  /* 0xffefffff00007812 */ /* 0x000fc800078ec0ff */
[----:B------:R-:W-:-:S04]  /*6a540*/  @P6 LOP3.LUT R0, R0, 0x100000, RZ, 0xfc, !PT ;  /* 0x0010000000006812 */ /* 0x000fc800078efcff */
[----:B------:R-:W-:-:S03]  /*6a550*/  LOP3.LUT R0, R0, 0xffbfffff, RZ, 0xc0, !PT ;  /* 0xffbfffff00007812 */ /* 0x000fc600078ec0ff */
[----:B------:R-:W-:-:S04]  /*6a560*/  @!P2 IADD3 R79, P3, P4, R3, R24, R7 ;  /* 0x00000018034fa210 */ /* 0x000fc80007c7e007 */
[----:B------:R-:W-:Y:S02]  /*6a570*/  @!P2 IADD3.X R80, R2, R31, R6, P3, P4 ;  /* 0x0000001f0250a210 */ /* 0x000fe40001fe8406 */
[----:B0-----:R-:W-:Y:S02]  /*6a580*/  @!P5 IADD3 R34, P3, R41, R34, RZ ;  /* 0x000000222922d210 */ /* 0x001fe40007f7e0ff */
[----:B------:R-:W-:Y:S02]  /*6a590*/  @P2 LOP3.LUT R0, R0, 0x400000, RZ, 0xfc, !PT ;  /* 0x0040000000002812 */ /* 0x000fe400078efcff */
[----:B------:R-:W-:Y:S01]  /*6a5a0*/  ISETP.LT.OR P2, PT, R29, 0xa2, !P0 ;  /* 0x000000a21d00780c */ /* 0x000fe20004741670 */
[----:B------:R-:W-:Y:S01]  /*6a5b0*/  @!P5 IMAD.X R35, R50, 0x1, R35, P3 ;  /* 0x000000013223d824 */ /* 0x000fe200018e0623 */
[----:B----4-:R-:W-:-:S04]  /*6a5c0*/  LOP3.LUT R36, R36, 0xff, RZ, 0xc0, !PT ;  /* 0x000000ff24247812 */ /* 0x010fc800078ec0ff */
[----:B------:R-:W-:-:S05]  /*6a5d0*/  F2FP.F16.E4M3.UNPACK_B R36, R36 ;  /* 0x00000024ff24723e */ /* 0x000fca00020006ff */
[----:B------:R-:W-:-:S05]  /*6a5e0*/  HADD2.F32 R36, -RZ, R36.H0_H0 ;  /* 0x20000024ff247230 */ /* 0x000fca0000004100 */
[----:B------:R-:W-:-:S04]  /*6a5f0*/  FMUL R36, R36, UR25 ;  /* 0x0000001924247c20 */ /* 0x000fc80008400000 */
[----:B--2---:R-:W-:Y:S01]  /*6a600*/  FFMA R36, R15, UR26, R36 ;  /* 0x0000001a0f247c23 */ /* 0x004fe20008000024 */
[----:B------:R-:W-:Y:S02]  /*6a610*/  ISETP.LT.OR P6, PT, R29, 0xf9, !P0 ;  /* 0x000000f91d00780c */ /* 0x000fe400047c1670 */
[----:B------:R-:W-:Y:S02]  /*6a620*/  LOP3.LUT R0, R0, 0xff7fffff, RZ, 0xc0, !PT ;  /* 0xff7fffff00007812 */ /* 0x000fe400078ec0ff */
[----:B------:R-:W-:Y:S01]  /*6a630*/  LOP3.LUT R12, R12, 0xffffffdf, RZ, 0xc0, !PT ;  /* 0xffffffdf0c0c7812 */ /* 0x000fe200078ec0ff */
[----:B------:R-:W2:Y:S01]  /*6a640*/  LDL.LU R15, [R1+0xddc] ;  /* 0x000ddc00010f7983 */ /* 0x000ea20000300800 */
[----:B------:R-:W-:-:S03]  /*6a650*/  F2FP.SATFINITE.E4M3.F32.PACK_AB_MERGE_C R36, RZ, R36, RZ ;  /* 0x00000024ff24723e */ /* 0x000fc600048070ff */
[----:B------:R-:W4:Y:S04]  /*6a660*/  LDL.LU R190, [R1+0xde0] ;  /* 0x000de00001be7983 */ /* 0x000f280000300800 */
[----:B------:R0:W-:Y:S02]  /*6a670*/  @!P5 STG.E.U8 desc[UR30][R34.64+0xa0], R36 ;  /* 0x0000a0242200d986 */ /* 0x0001e4000c10111e */
[----:B0-----:R-:W-:Y:S01]  /*6a680*/  PRMT R36, RZ, 0x7610, R36 ;  /* 0x00007610ff247816 */ /* 0x001fe20000000024 */
[----:B------:R-:W0:Y:S05]  /*6a690*/  @!P2 LDC.64 R34, c[0x0][0x5c0] ;  /* 0x00017000ff22ab82 */ /* 0x000e2a0000000a00 */
[----:B------:R-:W3:Y:S01]  /*6a6a0*/  @!P2 LDG.E.U8 R36, desc[UR30][R32.64+0xa1] ;  /* 0x0000a11e2024a981 */ /* 0x000ee2000c1e1100 */
[----:B------:R-:W-:-:S02]  /*6a6b0*/  @!P6 IADD3 R41, P3, P4, R3, R24, R7 ;  /* 0x000000180329e210 */ /* 0x000fc40007c7e007 */
[----:B------:R-:W-:Y:S02]  /*6a6c0*/  @P6 LOP3.LUT R0, R0, 0x800000, RZ, 0xfc, !PT ;  /* 0x0080000000006812 */ /* 0x000fe400078efcff */
[----:B------:R-:W-:Y:S02]  /*6a6d0*/  @!P6 IADD3.X R50, R2, R31, R6, P3, P4 ;  /* 0x0000001f0232e210 */ /* 0x000fe40001fe8406 */
[----:B------:R-:W-:Y:S02]  /*6a6e0*/  ISETP.LT.OR P6, PT, R29, 0xfa, !P0 ;  /* 0x000000fa1d00780c */ /* 0x000fe400047c1670 */
[----:B------:R-:W-:Y:S02]  /*6a6f0*/  @P0 LOP3.LUT R12, R12, 0x20, RZ, 0xfc, !PT ;  /* 0x000000200c0c0812 */ /* 0x000fe400078efcff */
[----:B------:R-:W-:Y:S02]  /*6a700*/  LOP3.LUT P0, RZ, R13, 0x4, RZ, 0xc0, !PT ;  /* 0x000000040dff7812 */ /* 0x000fe4000780c0ff */
[----:B0-----:R-:W-:-:S05]  /*6a710*/  @!P2 IADD3 R34, P3, R51, R34, RZ ;  /* 0x000000223322a210 */ /* 0x001fca0007f7e0ff */
        /* <DEDUP_REMOVED lines=10> */
[----:B------:R-:W-:Y:S02]  /*6a7c0*/  LOP3.LUT R0, R0, 0xfffffffd, RZ, 0xc0, !PT ;  /* 0xfffffffd00007812 */ /* 0x000fe400078ec0ff */
[----:B------:R-:W-:Y:S02]  /*6a7d0*/  @!P6 IADD3 R51, P4, P5, R3, R24, R7 ;  /* 0x000000180333e210 */ /* 0x000fe40007d9e007 */
[----:B------:R-:W-:Y:S02]  /*6a7e0*/  @P6 LOP3.LUT R0, R0, 0x2, RZ, 0xfc, !PT ;  /* 0x0000000200006812 */ /* 0x000fe400078efcff */
[----:B------:R-:W-:Y:S02]  /*6a7f0*/  @!P6 IADD3.X R81, R2, R31, R6, P4, P5 ;  /* 0x0000001f0251e210 */ /* 0x000fe400027ea406 */
[----:B------:R-:W-:Y:S02]  /*6a800*/  LOP3.LUT P6, RZ, R8, 0x800, RZ, 0xc0, !PT ;  /* 0x0000080008ff7812 */ /* 0x000fe400078cc0ff */
[----:B---3--:R-:W-:-:S04]  /*6a810*/  LOP3.LUT R34, R34, 0xff, RZ, 0xc0, !PT ;  /* 0x000000ff22227812 */ /* 0x008fc800078ec0ff */
[----:B------:R-:W-:-:S05]  /*6a820*/  F2FP.F16.E4M3.UNPACK_B R34, R34 ;  /* 0x00000022ff22723e */ /* 0x000fca00020006ff */
[----:B------:R-:W-:-:S05]  /*6a830*/  HADD2.F32 R34, -RZ, R34.H0_H0 ;  /* 0x20000022ff227230 */ /* 0x000fca0000004100 */
[----:B------:R-:W-:-:S04]  /*6a840*/  FMUL R34, R34, UR25 ;  /* 0x0000001922227c20 */ /* 0x000fc80008400000 */
[----:B--2---:R-:W-:Y:S01]  /*6a850*/  FFMA R34, R15, UR26, R34 ;  /* 0x0000001a0f227c23 */ /* 0x004fe20008000022 */
[----:B------:R-:W-:Y:S02]  /*6a860*/  LOP3.LUT P2, RZ, R0, 0x100, RZ, 0xc0, !PT ;  /* 0x0000010000ff7812 */ /* 0x000fe4000784c0ff */
[----:B------:R-:W-:Y:S01]  /*6a870*/  PRMT R36, RZ, 0x7610, R36 ;  /* 0x00007610ff247816 */ /* 0x000fe20000000024 */
[----:B------:R-:W2:Y:S01]  /*6a880*/  LDL.LU R15, [R1+0xde4] ;  /* 0x000de400010f7983 */ /* 0x000ea20000300800 */
[----:B------:R-:W-:Y:S02]  /*6a890*/  ISETP.LT.OR P5, PT, R29, 0x101, !P1 ;  /* 0x000001011d00780c */ /* 0x000fe40004fa1670 */
[----:B------:R-:W-:Y:S01]  /*6a8a0*/  F2FP.SATFINITE.E4M3.F32.PACK_AB_MERGE_C R34, RZ, R34, RZ ;  /* 0x00000022ff22723e */ /* 0x000fe200048070ff */
[----:B------:R-:W3:Y:S04]  /*6a8b0*/  LDL.LU R191, [R1+0xde8] ;  /* 0x000de80001bf7983 */ /* 0x000ee80000300800 */
[----:B------:R0:W-:Y:S02]  /*6a8c0*/  @!P0 STG.E.U8 desc[UR30][R218.64+0xa8], R34 ;  /* 0x0000a822da008986 */ /* 0x0001e4000c10111e */
[----:B0-----:R-:W-:-:S06]  /*6a8d0*/  PRMT R34, RZ, 0x7610, R34 ;  /* 0x00007610ff227816 */ /* 0x001fcc0000000022 */
[----:B------:R-:W4:Y:S01]  /*6a8e0*/  @!P6 LDG.E.U8 R34, desc[UR30][R22.64+0xa9] ;  /* 0x0000a91e1622e981 */ /* 0x000f22000c1e1100 */
[----:B------:R-:W-:-:S04]  /*6a8f0*/  @!P5 IADD3 R52, P3, P4, R3, R24, R5 ;  /* 0x000000180334d210 */ /* 0x000fc80007c7e005 */
[----:B------:R-:W-:Y:S02]  /*6a900*/  @!P5 IADD3.X R116, R2, R31, R4, P3, P4 ;  /* 0x0000001f0274d210 */ /* 0x000fe40001fe8404 */
[----:B------:R-:W-:Y:S02]  /*6a910*/  ISETP.LT.OR P5, PT, R29, 0x102, !P1 ;  /* 0x000001021d00780c */ /* 0x000fe40004fa1670 */
[----:B----4-:R-:W-:-:S04]  /*6a920*/  LOP3.LUT R34, R34, 0xff, RZ, 0xc0, !PT ;  /* 0x000000ff22227812 */ /* 0x010fc800078ec0ff */
[----:B------:R-:W-:-:S05]  /*6a930*/  F2FP.F16.E4M3.UNPACK_B R34, R34 ;  /* 0x00000022ff22723e */ /* 0x000fca00020006ff */
[----:B------:R-:W-:-:S05]  /*6a940*/  HADD2.F32 R34, -RZ, R34.H0_H0 ;  /* 0x20000022ff227230 */ /* 0x000fca0000004100 */
[----:B------:R-:W-:-:S04]  /*6a950*/  FMUL R34, R34, UR25 ;  /* 0x0000001922227c20 */ /* 0x000fc80008400000 */
[----:B------:R-:W-:-:S05]  /*6a960*/  FFMA R34, R190, UR26, R34 ;  /* 0x0000001abe227c23 */ /* 0x000fca0008000022 */
[----:B------:R-:W-:-:S05]  /*6a970*/  F2FP.SATFINITE.E4M3.F32.PACK_AB_MERGE_C R34, RZ, R34, RZ ;  /* 0x00000022ff22723e */ /* 0x000fca00048070ff */
[----:B------:R0:W-:Y:S04]  /*6a980*/  @!P6 STG.E.U8 desc[UR30][R124.64+0xa9], R34 ;  /* 0x0000a9227c00e986 */ /* 0x0001e8000c10111e */
[----:B------:R-:W4:Y:S01]  /*6a990*/  @!P2 LDG.E.U8 R36, desc[UR30][R32.64+0xa8] ;  /* 0x0000a81e2024a981 */ /* 0x000f22000c1e1100 */
[----:B------:R-:W-:-:S04]  /*6a9a0*/  @!P5 IADD3 R117, P3, P4, R3, R24, R5 ;  /* 0x000000180375d210 */ /* 0x000fc80007c7e005 */
[----:B------:R-:W-:Y:S02]  /*6a9b0*/  @!P5 IADD3.X R118, R2, R31, R4, P3, P4 ;  /* 0x0000001f0276d210 */ /* 0x000fe40001fe8404 */
[----:B------:R-:W-:Y:S01]  /*6a9c0*/  ISETP.LT.OR P5, PT, R29, 0x109, !P1 ;  /* 0x000001091d00780c */ /* 0x000fe20004fa1670 */
[----:B0-----:R-:W0:-:S12]  /*6a9d0*/  @!P2 LDC.64 R34, c[0x0][0x5c0] ;  /* 0x00017000ff22ab82 */ /* 0x001e180000000a00 */
[----:B------:R-:W-:-:S04]  /*6a9e0*/  @!P5 IADD3 R119, P3, P4, R3, R24, R5 ;  /* 0x000000180377d210 */ /* 0x000fc80007c7e005 */
[----:B------:R-:W-:Y:S02]  /*6a9f0*/  @!P5 IADD3.X R121, R2, R31, R4, P3, P4 ;  /* 0x0000001f0279d210 */ /* 0x000fe40001fe8404 */
[----:B------:R-:W-:Y:S02]  /*6aa00*/  ISETP.LT.OR P5, PT, R29, 0x10a, !P1 ;  /* 0x0000010a1d00780c */ /* 0x000fe40004fa1670 */
[----:B------:R-:W-:-:S11]  /*6aa10*/  LOP3.LUT P0, RZ, R0, 0x200, RZ, 0xc0, !PT ;  /* 0x0000020000ff7812 */ /* 0x000fd6000780c0ff */
        /* <DEDUP_REMOVED lines=9> */
[----:B------:R-:W-:Y:S02]  /*6aab0*/  ISETP.LT.OR P5, PT, R29, 0x111, !P1 ;  /* 0x000001111d00780c */ /* 0x000fe40004fa1670 */
[----:B------:R-:W-:Y:S01]  /*6aac0*/  LOP3.LUT P6, RZ, R13, 0x80, RZ, 0xc0, !PT ;  /* 0x000000800dff7812 */ /* 0x000fe200078cc0ff */
[----:B------:R-:W2:Y:S04]  /*6aad0*/  LDL.LU R15, [R1+0xdec] ;  /* 0x000dec00010f7983 */ /* 0x000ea80000300800 */
[----:B------:R-:W4:Y:S01]  /*6aae0*/  LDL.LU R190, [R1+0xdf0] ;  /* 0x000df00001be7983 */ /* 0x000f220000300800 */
[----:B------:R-:W-:-:S05]  /*6aaf0*/  F2FP.SATFINITE.E4M3.F32.PACK_AB_MERGE_C R36, RZ, R36, RZ ;  /* 0x00000024ff24723e */ /* 0x000fca00048070ff */
[----:B------:R0:W-:Y:S02]  /*6ab00*/  @!P2 STG.E.U8 desc[UR30][R34.64+0xa8], R36 ;  /* 0x0000a8242200a986 */ /* 0x0001e4000c10111e */
[----:B0-----:R-:W-:Y:S01]  /*6ab10*/  PRMT R36, RZ, 0x7610, R36 ;  /* 0x00007610ff247816 */ /* 0x001fe20000000024 */
[----:B------:R-:W0:Y:S05]  /*6ab20*/  @!P0 LDC.64 R34, c[0x0][0x5c0] ;  /* 0x00017000ff228b82 */ /* 0x000e2a0000000a00 */
[----:B------:R-:W3:Y:S01]  /*6ab30*/  @!P0 LDG.E.U8 R36, desc[UR30][R32.64+0xa9] ;  /* 0x0000a91e20248981 */ /* 0x000ee2000c1e1100 */
        /* <DEDUP_REMOVED lines=13> */
[----:B------:R-:W-:-:S13]  /*6ac10*/  ISETP.LT.OR P2, PT, R29, 0x112, !P1 ;  /* 0x000001121d00780c */ /* 0x000fda0004f41670 */
        /* <DEDUP_REMOVED lines=31> */
[C---:B------:R-:W-:Y:S02]  /*6ae10*/  ISETP.LT.OR P5, PT, R29.reuse, 0x121, !P1 ;  /* 0x000001211d00780c */ /* 0x040fe40004fa1670 */
[----:B------:R-:W-:-:S11]  /*6ae20*/  ISETP.LT.OR P2, PT, R29, 0x122, !P1 ;  /* 0x000001221d00780c */ /* 0x000fd60004f41670 */
[----:B------:R-:W-:-:S04]  /*6ae30*/  @!P5 IADD3 R193, P3, P4, R3, R24, R5 ;  /* 0x0000001803c1d210 */ /* 0x000fc80007c7e005 */
[----:B------:R-:W-:Y:S02]  /*6ae40*/  @!P5 IADD3.X R195, R2, R31, R4, P3, P4 ;  /* 0x0000001f02c3d210 */ /* 0x000fe40001fe8404 */
[----:B------:R-:W-:-:S04]  /*6ae50*/  @!P2 IADD3 R194, P3, P4, R3, R24, R5 ;  /* 0x0000001803c2a210 */ /* 0x000fc80007c7e005 */
[----:B------:R-:W-:Y:S02]  /*6ae60*/  @!P2 IADD3.X R196, R2, R31, R4, P3, P4 ;  /* 0x0000001f02c4a210 */ /* 0x000fe40001fe8404 */
[----:B0-----:R-:W-:Y:S02]  /*6ae70*/  @!P0 IADD3 R34, P3, R39, R34, RZ ;  /* 0x0000002227228210 */ /* 0x001fe40007f7e0ff */
[----:B------:R-:W-:-:S03]  /*6ae80*/  LOP3.LUT P6, RZ, R0, 0x400, RZ, 0xc0, !PT ;  /* 0x0000040000ff7812 */ /* 0x000fc600078cc0ff */
        /* <DEDUP_REMOVED lines=315> */
[----:B------:R-:W3:Y:S01]  /*6c240*/  @!P6 LDG.E.U8 R34, desc[UR30][R22.64+0xd9] ;  /* 0x0000d91e1622e981 */ /* 0x000ee2000c1e1100 */
[----:B------:R-:W-:Y:S02]  /*6c250*/  ISETP.LT.OR P5, PT, R29, 0x191, !P1 ;  /* 0x000001911d00780c */ /* 0x000fe40004fa1670 */
[----:B---3--:R-:W-:-:S04]  /*6c260*/  LOP3.LUT R34, R34, 0xff, RZ, 0xc0, !PT ;  /* 0x000000ff22227812 */ /* 0x008fc800078ec0ff */
[----:B------:R-:W-:-:S05]  /*6c270*/  F2FP.F16.E4M3.UNPACK_B R34, R34 ;  /* 0x00000022ff22723e */ /* 0x000fca00020006ff */
[----:B------:R-:W-:-:S05]  /*6c280*/  HADD2.F32 R34, -RZ, R34.H0_H0 ;  /* 0x20000022ff227230 */ /* 0x000fca0000004100 */
[----:B------:R-:W-:-:S04]  /*6c290*/  FMUL R34, R34, UR25 ;  /* 0x0000001922227c20 */ /* 0x000fc80008400000 */
[----:B----4-:R-:W-:Y:S01]  /*6c2a0*/  FFMA R34, R190, UR26, R34 ;  /* 0x0000001abe227c23 */ /* 0x010fe20008000022 */
[----:B------:R-:W-:Y:S02]  /*6c2b0*/  @!P5 IADD3 R68, P3, P4, R3, R24, R5 ;  /* 0x000000180344d210 */ /* 0x000fe40007c7e005 */
[----:B------:R-:W-:Y:S01]  /*6c2c0*/  LOP3.LUT P0, RZ, R0, 0x40000, RZ, 0xc0, !PT ;  /* 0x0004000000ff7812 */ /* 0x000fe2000780c0ff */
[----:B------:R-:W3:Y:S01]  /*6c2d0*/  LDL.LU R190, [R1+0xe48] ;  /* 0x000e480001be7983 */ /* 0x000ee20000300800 */
[----:B------:R-:W-:-:S05]  /*6c2e0*/  F2FP.SATFINITE.E4M3.F32.PACK_AB_MERGE_C R34, RZ, R34, RZ ;  /* 0x00000022ff22723e */ /* 0x000fca00048070ff */
[----:B------:R0:W-:Y:S04]  /*6c2f0*/  @!P6 STG.E.U8 desc[UR30][R130.64+0xd9], R34 ;  /* 0x0000d9228200e986 */ /* 0x0001e8000c10111e */
[----:B------:R-:W4:Y:S01]  /*6c300*/  @!P2 LDG.E.U8 R36, desc[UR30][R32.64+0xd8] ;  /* 0x0000d81e2024a981 */ /* 0x000f22000c1e1100 */
[----:B------:R-:W-:Y:S02]  /*6c310*/  @!P5 IADD3.X R224, R2, R31, R4, P3, P4 ;  /* 0x0000001f02e0d210 */ /* 0x000fe40001fe8404 */
[----:B------:R-:W-:Y:S01]  /*6c320*/  ISETP.LT.OR P5, PT, R29, 0x192, !P1 ;  /* 0x000001921d00780c */ /* 0x000fe20004fa1670 */
[----:B0-----:R-:W0:-:S12]  /*6c330*/  @!P2 LDC.64 R34, c[0x0][0x5c0] ;  /* 0x00017000ff22ab82 */ /* 0x001e180000000a00 */
[----:B------:R-:W-:-:S04]  /*6c340*/  @!P5 IADD3 R225, P3, P4, R3, R24, R5 ;  /* 0x0000001803e1d210 */ /* 0x000fc80007c7e005 */
[----:B------:R-:W-:Y:S02]  /*6c350*/  @!P5 IADD3.X R226, R2, R31, R4, P3, P4 ;  /* 0x0000001f02e2d210 */ /* 0x000fe40001fe8404 */
[----:B------:R-:W-:-:S13]  /*6c360*/  ISETP.LT.OR P5, PT, R29, 0x199, !P1 ;  /* 0x000001991d00780c */ /* 0x000fda0004fa1670 */
[----:B------:R-:W-:-:S04]  /*6c370*/  @!P5 IADD3 R227, P3, P4, R3, R24, R5 ;  /* 0x0000001803e3d210 */ /* 0x000fc80007c7e005 */
[----:B------:R-:W-:Y:S02]  /*6c380*/  @!P5 IADD3.X R228, R2, R31, R4, P3, P4 ;  /* 0x0000001f02e4d210 */ /* 0x000fe40001fe8404 */
[----:B------:R-:W-:-:S13]  /*6c390*/  ISETP.LT.OR P5, PT, R29, 0x19a, !P1 ;  /* 0x0000019a1d00780c */ /* 0x000fda0004fa1670 */
        /* <DEDUP_REMOVED lines=110> */
[----:B------:R0:W-:Y:S02]  /*6ca80*/  @!P2 STG.E.U8 desc[UR30][R16.64+0xe8], R34 ;  /* 0x0000e8221000a986 */ /* 0x0001e4000c10111e */
[----:B0-----:R-:W-:Y:S02]  /*6ca90*/  PRMT R34, RZ, 0x7610, R34 ;  /* 0x00007610ff227816 */ /* 0x001fe40000000022 */
[----:B------:R-:W-:Y:S02]  /*6caa0*/  LOP3.LUT P6, RZ, R12, 0x200, RZ, 0xc0, !PT ;  /* 0x000002000cff7812 */ /* 0x000fe400078cc0ff */
[----:B------:R-:W-:Y:S02]  /*6cab0*/  PRMT R36, RZ, 0x7610, R36 ;  /* 0x00007610ff247816 */ /* 0x000fe40000000024 */
[----:B------:R-:W-:Y:S01]  /*6cac0*/  ISETP.LT.OR P5, PT, R29, 0x1c1, !P1 ;  /* 0x000001c11d00780c */ /* 0x000fe20004fa1670 */
[----:B------:R-:W3:Y:S04]  /*6cad0*/  LDL.LU.64 R16, [R1+0x1518] ;  /* 0x0015180001107983 */ /* 0x000ee80000300a00 */
[----:B------:R-:W2:Y:S02]  /*6cae0*/  @!P0 LDG.E.U8 R34, desc[UR30][R22.64+0xe9] ;  /* 0x0000e91e16228981 */ /* 0x000ea4000c1e1100 */
[----:B--2---:R-:W-:-:S04]  /*6caf0*/  LOP3.LUT R34, R34, 0xff, RZ, 0xc0, !PT ;  /* 0x000000ff22227812 */ /* 0x004fc800078ec0ff */
[----:B------:R-:W-:-:S05]  /*6cb00*/  F2FP.F16.E4M3.UNPACK_B R34, R34 ;  /* 0x00000022ff22723e */ /* 0x000fca00020006ff */
[----:B------:R-:W-:-:S05]  /*6cb10*/  HADD2.F32 R34, -RZ, R34.H0_H0 ;  /* 0x20000022ff227230 */ /* 0x000fca0000004100 */
[----:B------:R-:W-:-:S04]  /*6cb20*/  FMUL R34, R34, UR25 ;  /* 0x0000001922227c20 */ /* 0x000fc80008400000 */
[----:B------:R-:W-:Y:S01]  /*6cb30*/  FFMA R34, R15, UR26, R34 ;  /* 0x0000001a0f227c23 */ /* 0x000fe20008000022 */
[----:B------:R-:W-:Y:S02]  /*6cb40*/  @!P5 IADD3 R108, P3, P4, R3, R24, R5 ;  /* 0x00000018036cd210 */ /* 0x000fe40007c7e005 */
[----:B------:R-:W-:Y:S01]  /*6cb50*/  LOP3.LUT P2, RZ, R0, 0x100000, RZ, 0xc0, !PT ;  /* 0x0010000000ff7812 */ /* 0x000fe2000784c0ff */
[----:B------:R-:W2:Y:S04]  /*6cb60*/  LDL.LU R15, [R1+0xe68] ;  /* 0x000e6800010f7983 */ /* 0x000ea80000300800 */
[----:B------:R-:W3:Y:S01]  /*6cb70*/  LDL.LU R70, [R1+0xe6c] ;  /* 0x000e6c0001467983 */ /* 0x000ee20000300800 */
[----:B------:R-:W-:Y:S02]  /*6cb80*/  F2FP.SATFINITE.E4M3.F32.PACK_AB_MERGE_C R34, RZ, R34, RZ ;  /* 0x00000022ff22723e */ /* 0x000fe400048070ff */
[----:B------:R-:W-:Y:S01]  /*6cb90*/  @!P5 IADD3.X R109, R2, R31, R4, P3, P4 ;  /* 0x0000001f026dd210 */ /* 0x000fe20001fe8404 */
[----:B------:R-:W3:Y:S04]  /*6cba0*/  LDL.LU R69, [R1+0xe70] ;  /* 0x000e700001457983 */ /* 0x000ee80000300800 */
[----:B------:R0:W-:Y:S04]  /*6cbb0*/  @!P0 STG.E.U8 desc[UR30][R134.64+0xe9], R34 ;  /* 0x0000e92286008986 */ /* 0x0001e8000c10111e */
[----:B------:R-:W4:Y:S01]  /*6cbc0*/  @!P6 LDG.E.U8 R36, desc[UR30][R32.64+0xe8] ;  /* 0x0000e81e2024e981 */ /* 0x000f22000c1e1100 */
[----:B------:R-:W-:-:S02]  /*6cbd0*/  ISETP.LT.OR P5, PT, R29, 0x1c2, !P1 ;  /* 0x000001c21d00780c */ /* 0x000fc40004fa1670 */
[----:B------:R-:W-:Y:S01]  /*6cbe0*/  ISETP.LT.OR P0, PT, R29, 0x1ca, !P1 ;  /* 0x000001ca1d00780c */ /* 0x000fe20004f01670 */
[----:B0-----:R-:W0:Y:S10]  /*6cbf0*/  @!P6 LDC.64 R34, c[0x0][0x5c0] ;  /* 0x00017000ff22eb82 */ /* 0x001e340000000a00 */
[----:B------:R-:W-:-:S04]  /*6cc00*/  @!P5 IADD3 R110, P3, P4, R3, R24, R5 ;  /* 0x00000018036ed210 */ /* 0x000fc80007c7e005 */
[----:B------:R-:W-:Y:S02]  /*6cc10*/  @!P5 IADD3.X R111, R2, R31, R4, P3, P4 ;  /* 0x0000001f026fd210 */ /* 0x000fe40001fe8404 */
[----:B------:R-:W-:-:S13]  /*6cc20*/  ISETP.LT.OR P5, PT, R29, 0x1c9, !P1 ;  /* 0x000001c91d00780c */ /* 0x000fda0004fa1670 */
[----:B------:R-:W-:-:S04]  /*6cc30*/  @!P5 IADD3 R104, P3, P4, R3, R24, R5 ;  /* 0x000000180368d210 */ /* 0x000fc80007c7e005 */
[----:B------:R-:W-:Y:S02]  /*6cc40*/  @!P5 IADD3.X R105, R2, R31, R4, P3, P4 ;  /* 0x0000001f0269d210 */ /* 0x000fe40001fe8404 */
        /* <DEDUP_REMOVED lines=11> */
[----:B0-----:R-:W-:Y:S01]  /*6cd00*/  PRMT R36, RZ, 0x7610, R36 ;  /* 0x00007610ff247816 */ /* 0x001fe20000000024 */
[----:B------:R-:W0:Y:S05]  /*6cd10*/  @!P2 LDC.64 R34, c[0x0][0x5c0] ;  /* 0x00017000ff22ab82 */ /* 0x000e2a0000000a00 */
[----:B------:R-:W4:Y:S01]  /*6cd20*/  @!P2 LDG.E.U8 R36, desc[UR30][R32.64+0xe9] ;  /* 0x0000e91e2024a981 */ /* 0x000f22000c1e1100 */
        /* <DEDUP_REMOVED lines=10> */
[----:B--2---:R-:W-:-:S05]  /*6cdd0*/  FFMA R36, R15, UR26, R36 ;  /* 0x0000001a0f247c23 */ /* 0x004fca0008000024 */
[----:B------:R-:W-:-:S05]  /*6cde0*/  F2FP.SATFINITE.E4M3.F32.PACK_AB_MERGE_C R36, RZ, R36, RZ ;  /* 0x00000024ff24723e */ /* 0x000fca00048070ff */
[----:B------:R0:W-:Y:S02]  /*6cdf0*/  @!P2 STG.E.U8 desc[UR30][R34.64+0xe9], R36 ;  /* 0x0000e9242200a986 */ /* 0x0001e4000c10111e */
[----:B0-----:R-:W-:-:S06]  /*6ce00*/  PRMT R34, RZ, 0x7610, R34 ;  /* 0x00007610ff227816 */ /* 0x001fcc0000000022 */
[----:B------:R-:W2:Y:S01]  /*6ce10*/  @!P6 LDG.E.U8 R34, desc[UR30][R22.64+0xf0] ;  /* 0x0000f01e1622e981 */ /* 0x000ea2000c1e1100 */
[----:B------:R-:W-:-:S13]  /*6ce20*/  ISETP.LT.OR P0, PT, R29, 0x1d2, !P1 ;  /* 0x000001d21d00780c */ /* 0x000fda0004f01670 */
[----:B------:R-:W-:-:S04]  /*6ce30*/  @!P0 IADD3 R102, P4, P5, R3, R24, R5 ;  /* 0x0000001803668210 */ /* 0x000fc80007d9e005 */
[----:B------:R-:W-:Y:S02]  /*6ce40*/  @!P0 IADD3.X R103, R2, R31, R4, P4, P5 ;  /* 0x0000001f02678210 */ /* 0x000fe400027ea404 */
[----:B------:R-:W-:Y:S02]  /*6ce50*/  LOP3.LUT P0, RZ, R11, 0x8000000, RZ, 0xc0, !PT ;  /* 0x080000000bff7812 */ /* 0x000fe4000780c0ff */
[----:B--2---:R-:W-:-:S04]  /*6ce60*/  LOP3.LUT R34, R34, 0xff, RZ, 0xc0, !PT ;  /* 0x000000ff22227812 */ /* 0x004fc800078ec0ff */
[----:B------:R-:W-:-:S05]  /*6ce70*/  F2FP.F16.E4M3.UNPACK_B R34, R34 ;  /* 0x00000022ff22723e */ /* 0x000fca00020006ff */
[----:B------:R-:W-:-:S05]  /*6ce80*/  HADD2.F32 R34, -RZ, R34.H0_H0 ;  /* 0x20000022ff227230 */ /* 0x000fca0000004100 */
[----:B------:R-:W-:-:S04]  /*6ce90*/  FMUL R34, R34, UR25 ;  /* 0x0000001922227c20 */ /* 0x000fc80008400000 */
[----:B---3--:R-:W-:Y:S01]  /*6cea0*/  FFMA R34, R70, UR26, R34 ;  /* 0x0000001a46227c23 */ /* 0x008fe20008000022 */
        /* <DEDUP_REMOVED lines=12> */
[----:B------:R-:W-:Y:S01]  /*6cf70*/  FFMA R34, R69, UR26, R34 ;  /* 0x0000001a45227c23 */ /* 0x000fe20008000022 */
[----:B------:R-:W-:Y:S02]  /*6cf80*/  @!P5 IADD3 R135, P3, P4, R3, R24, R5 ;  /* 0x000000180387d210 */ /* 0x000fe40007c7e005 */
[----:B------:R-:W-:Y:S01]  /*6cf90*/  LOP3.LUT P6, RZ, R0, 0x400000, RZ, 0xc0, !PT ;  /* 0x0040000000ff7812 */ /* 0x000fe200078cc0ff */
[----:B------:R-:W3:Y:S04]  /*6cfa0*/  LDL.LU R69, [R1+0xe78] ;  /* 0x000e780001457983 */ /* 0x000ee80000300800 */
[----:B------:R-:W4:Y:S01]  /*6cfb0*/  LDL.LU R40, [R1+0xe7c] ;  /* 0x000e7c0001287983 */ /* 0x000f220000300800 */
[----:B------:R-:W-:Y:S02]  /*6cfc0*/  F2FP.SATFINITE.E4M3.F32.PACK_AB_MERGE_C R34, RZ, R34, RZ ;  /* 0x00000022ff22723e */ /* 0x000fe400048070ff */
[----:B------:R-:W-:Y:S01]  /*6cfd0*/  @!P5 IADD3.X R15, R2, R31, R4, P3, P4 ;  /* 0x0000001f020fd210 */ /* 0x000fe20001fe8404 */
[----:B------:R-:W4:Y:S04]  /*6cfe0*/  LDL.LU R37, [R1+0xe80] ;  /* 0x000e800001257983 */ /* 0x000f280000300800 */
[----:B------:R0:W-:Y:S04]  /*6cff0*/  @!P0 STG.E.U8 desc[UR30][R234.64+0xf1], R34 ;  /* 0x0000f122ea008986 */ /* 0x0001e8000c10111e */
[----:B------:R-:W2:Y:S01]  /*6d000*/  @!P2 LDG.E.U8 R36, desc[UR30][R32.64+0xf0] ;  /* 0x0000f01e2024a981 */ /* 0x000ea2000c1e1100 */
[----:B------:R-:W-:-:S02]  /*6d010*/  ISETP.LT.OR P5, PT, R29, 0x1da, !P1 ;  /* 0x000001da1d00780c */ /* 0x000fc40004fa1670 */
[----:B------:R-:W-:Y:S01]  /*6d020*/  ISETP.LT.OR P0, PT, R29, 0x1e2, !P1 ;  /* 0x000001e21d00780c */ /* 0x000fe20004f01670 */
[----:B0-----:R-:W0:Y:S01]  /*6d030*/  @!P2 LDC.64 R34, c[0x0][0x5c0] ;  /* 0x00017000ff22ab82 */ /* 0x001e220000000a00 */
[----:B------:R-:W-:Y:S01]  /*6d040*/  LOP3.LUT R12, R12, 0xffffffbf, RZ, 0xc0, !PT ;  /* 0xffffffbf0c0c7812 */ /* 0x000fe200078ec0ff */
[----:B------:R-:W4:Y:S08]  /*6d050*/  LDL.LU R234, [R1+0xe84] ;  /* 0x000e840001ea7983 */ /* 0x000f300000300800 */
        /* <DEDUP_REMOVED lines=9> */
[----:B--2---:R-:W-:-:S04]  /*6d0f0*/  LOP3.LUT R36, R36, 0xff, RZ, 0xc0, !PT ;  /* 0x000000ff24247812 */ /* 0x004fc800078ec0ff */
        /* <DEDUP_REMOVED lines=8> */
[----:B------:R-:W2:Y:S01]  /*6d180*/  @!P6 LDG.E.U8 R36, desc[UR30][R32.64+0xf1] ;  /* 0x0000f11e2024e981 */ /* 0x000ea2000c1e1100 */
[C---:B------:R-:W-:Y:S02]  /*6d190*/  ISETP.LT.OR P0, PT, R29.reuse, 0x1e9, !P1 ;  /* 0x000001e91d00780c */ /* 0x040fe40004f01670 */
[----:B------:R-:W-:-:S11]  /*6d1a0*/  ISETP.LT.OR P2, PT, R29, 0x1ea, !P1 ;  /* 0x000001ea1d00780c */ /* 0x000fd60004f41670 */
[----:B------:R-:W-:-:S04]  /*6d1b0*/  @!P0 IADD3 R72, P3, P4, R3, R24, R5 ;  /* 0x0000001803488210 */ /* 0x000fc80007c7e005 */
[CCC-:B------:R-:W-:Y:S02]  /*6d1c0*/  @!P0 IADD3.X R73, R2.reuse, R31.reuse, R4.reuse, P3, P4 ;  /* 0x0000001f02498210 */ /* 0x1c0fe40001fe8404 */
[----:B------:R-:W-:Y:S02]  /*6d1d0*/  @!P2 IADD3 R70, P4, P5, R3, R24, R5 ;  /* 0x000000180346a210 */ /* 0x000fe40007d9e005 */
[----:B0-----:R-:W-:Y:S02]  /*6d1e0*/  @!P6 IADD3 R34, P3, R79, R34, RZ ;  /* 0x000000224f22e210 */ /* 0x001fe40007f7e0ff */
[----:B------:R-:W-:Y:S02]  /*6d1f0*/  @!P2 IADD3.X R71, R2, R31, R4, P4, P5 ;  /* 0x0000001f0247a210 */ /* 0x000fe400027ea404 */
[----:B------:R-:W-:Y:S01]  /*6d200*/  LOP3.LUT P5, RZ, R14, 0x1, RZ, 0xc0, !PT ;  /* 0x000000010eff7812 */ /* 0x000fe200078ac0ff */
[----:B------:R-:W-:Y:S01]  /*6d210*/  @!P6 IMAD.X R35, R80, 0x1, R35, P3 ;  /* 0x000000015023e824 */ /* 0x000fe200018e0623 */
        /* <DEDUP_REMOVED lines=9> */
[C---:B------:R-:W-:Y:S02]  /*6d2b0*/  ISETP.LT.OR P6, PT, R29.reuse, 0x1f1, !P1 ;  /* 0x000001f11d00780c */ /* 0x040fe40004fc1670 */
[----:B------:R-:W-:-:S11]  /*6d2c0*/  ISETP.LT.OR P5, PT, R29, 0x1f2, !P1 ;  /* 0x000001f21d00780c */ /* 0x000fd60004fa1670 */
[----:B------:R-:W-:-:S04]  /*6d2d0*/  @!P6 IADD3 R49, P3, P4, R3, R24, R5 ;  /* 0x000000180331e210 */ /* 0x000fc80007c7e005 */
[----:B------:R-:W-:Y:S02]  /*6d2e0*/  @!P6 IADD3.X R69, R2, R31, R4, P3, P4 ;  /* 0x0000001f0245e210 */ /* 0x000fe40001fe8404 */
[----:B------:R-:W-:Y:S02]  /*6d2f0*/  @!P5 IADD3 R38, P3, P4, R3, R24, R5 ;  /* 0x000000180326d210 */ /* 0x000fe40007c7e005 */
[----:B--2---:R-:W-:-:S04]  /*6d300*/  LOP3.LUT R34, R34, 0xff, RZ, 0xc0, !PT ;  /* 0x000000ff22227812 */ /* 0x004fc800078ec0ff */
[----:B------:R-:W-:-:S05]  /*6d310*/  F2FP.F16.E4M3.UNPACK_B R34, R34 ;  /* 0x00000022ff22723e */ /* 0x000fca00020006ff */
[----:B------:R-:W-:-:S05]  /*6d320*/  HADD2.F32 R34, -RZ, R34.H0_H0 ;  /* 0x20000022ff227230 */ /* 0x000fca0000004100 */
[----:B------:R-:W-:-:S04]  /*6d330*/  FMUL R34, R34, UR25 ;  /* 0x0000001922227c20 */ /* 0x000fc80008400000 */
[----:B----4-:R-:W-:Y:S01]  /*6d340*/  FFMA R34, R40, UR26, R34 ;  /* 0x0000001a28227c23 */ /* 0x010fe20008000022 */
[----:B------:R-:W-:Y:S02]  /*6d350*/  @!P5 IADD3.X R40, R2, R31, R4, P3, P4 ;  /* 0x0000001f0228d210 */ /* 0x000fe40001fe8404 */
[----:B------:R-:W-:Y:S02]  /*6d360*/  LOP3.LUT P3, RZ, R14, 0x1, RZ, 0xc0, !PT ;  /* 0x000000010eff7812 */ /* 0x000fe4000786c0ff */
[----:B------:R-:W-:Y:S02]  /*6d370*/  LOP3.LUT P4, RZ, R11, 0x20000000, RZ, 0xc0, !PT ;  /* 0x200000000bff7812 */ /* 0x000fe4000788c0ff */
[----:B------:R-:W-:Y:S02]  /*6d380*/  F2FP.SATFINITE.E4M3.F32.PACK_AB_MERGE_C R36, RZ, R34, RZ ;  /* 0x00000022ff24723e */ /* 0x000fe400048070ff */
[----:B------:R-:W-:-:S07]  /*6d390*/  PRMT R34, RZ, 0x7610, R34 ;  /* 0x00007610ff227816 */ /* 0x000fce0000000022 */
[----:B------:R0:W-:Y:S04]  /*6d3a0*/  @!P3 STG.E.U8 desc[UR30][R26.64+0xf8], R36 ;  /* 0x0000f8241a00b986 */ /* 0x0001e8000c10111e */
[----:B------:R-:W2:Y:S01]  /*6d3b0*/  @!P4 LDG.E.U8 R34, desc[UR30][R22.64+0xf9] ;  /* 0x0000f91e1622c981 */ /* 0x000ea2000c1e1100 */
[----:B------:R-:W-:Y:S02]  /*6d3c0*/  @P0 LOP3.LUT R12, R12, 0x40, RZ, 0xfc, !PT ;  /* 0x000000400c0c0812 */ /* 0x000fe400078efcff */
[----:B------:R-:W-:Y:S02]  /*6d3d0*/  LOP3.LUT P0, RZ, R0, 0x800000, RZ, 0xc0, !PT ;  /* 0x0080000000ff7812 */ /* 0x000fe4000780c0ff */
[----:B0-----:R-:W-:Y:S01]  /*6d3e0*/  PRMT R36, RZ, 0x7610, R36 ;  /* 0x00007610ff247816 */ /* 0x001fe20000000024 */
[----:B------:R-:W3:Y:S01]  /*6d3f0*/  LDL.LU.64 R26, [R1+0x1510] ;  /* 0x00151000011a7983 */ /* 0x000ee20000300a00 */
[----:B--2---:R-:W-:-:S02]  /*6d400*/  LOP3.LUT R34, R34, 0xff, RZ, 0xc0, !PT ;  /* 0x000000ff22227812 */ /* 0x004fc400078ec0ff */
[----:B------:R-:W-:Y:S01]  /*6d410*/  LOP3.LUT R12, R12, 0xffffff7f, RZ, 0xc0, !PT ;  /* 0xffffff7f0c0c7812 */ /* 0x000fe200078ec0ff */
[----:B------:R-:W2:Y:S01]  /*6d420*/  LDL.LU R235, [R1+0xe88] ;  /* 0x000e880001eb7983 */ /* 0x000ea20000300800 */
[----:B------:R-:W-:-:S05]  /*6d430*/  F2FP.F16.E4M3.UNPACK_B R34, R34 ;  /* 0x00000022ff22723e */ /* 0x000fca00020006ff */
[----:B------:R-:W-:-:S05]  /*6d440*/  HADD2.F32 R34, -RZ, R34.H0_H0 ;  /* 0x20000022ff227230 */ /* 0x000fca0000004100 */
[----:B------:R-:W-:-:S04]  /*6d450*/  FMUL R34, R34, UR25 ;  /* 0x0000001922227c20 */ /* 0x000fc80008400000 */
[----:B------:R-:W-:Y:S01]  /*6d460*/  FFMA R34, R37, UR26, R34 ;  /* 0x0000001a25227c23 */ /* 0x000fe20008000022 */
[----:B------:R-:W-:Y:S01]  /*6d470*/  @P2 LOP3.LUT R12, R12, 0x80, RZ, 0xfc, !PT ;  /* 0x000000800c0c2812 */ /* 0x000fe200078efcff */
[----:B------:R-:W4:Y:S03]  /*6d480*/  LDL.LU R37, [R1+0xe8c] ;  /* 0x000e8c0001257983 */ /* 0x000f260000300800 */
[----:B------:R-:W-:-:S05]  /*6d490*/  F2FP.SATFINITE.E4M3.F32.PACK_AB_MERGE_C R34, RZ, R34, RZ ;  /* 0x00000022ff22723e */ /* 0x000fca00048070ff */
[----:B------:R0:W-:Y:S04]  /*6d4a0*/  @!P4 STG.E.U8 desc[UR30][R136.64+0xf9], R34 ;  /* 0x0000f9228800c986 */ /* 0x0001e8000c10111e */
[----:B------:R-:W3:Y:S01]  /*6d4b0*/  @!P0 LDG.E.U8 R36, desc[UR30][R32.64+0xf8] ;  /* 0x0000f81e20248981 */ /* 0x000ee2000c1e1100 */
[----:B0-----:R-:W0:Y:S01]  /*6d4c0*/  @!P0 LDC.64 R34, c[0x0][0x5c0] ;  /* 0x00017000ff228b82 */ /* 0x001e220000000a00 */
        /* <DEDUP_REMOVED lines=12> */
[----:B------:R-:W3:Y:S01]  /*6d590*/  @!P2 LDG.E.U8 R36, desc[UR30][R32.64+0xf9] ;  /* 0x0000f91e2024a981 */ /* 0x000ee2000c1e1100 */
[----:B------:R-:W-:Y:S02]  /*6d5a0*/  ISETP.GE.AND P0, PT, R28, 0x1, PT ;  /* 0x000000011c00780c */ /* 0x000fe40003f06270 */
[----:B0-----:R-:W-:-:S05]  /*6d5b0*/  @!P2 IADD3 R34, P3, R51, R34, RZ ;  /* 0x000000223322a210 */ /* 0x001fca0007f7e0ff */
[----:B------:R-:W-:Y:S01]  /*6d5c0*/  @!P2 IMAD.X R35, R81, 0x1, R35, P3 ;  /* 0x000000015123a824 */ /* 0x000fe200018e0623 */
[----:B------:R-:W-:Y:S02]  /*6d5d0*/  ISETP.LT.OR P3, PT, R29, 0x101, !P0 ;  /* 0x000001011d00780c */ /* 0x000fe40004761670 */
[----:B---3--:R-:W-:-:S04]  /*6d5e0*/  LOP3.LUT R36, R36, 0xff, RZ, 0xc0, !PT ;  /* 0x000000ff24247812 */ /* 0x008fc800078ec0ff */
[----:B------:R-:W-:-:S05]  /*6d5f0*/  F2FP.F16.E4M3.UNPACK_B R36, R36 ;  /* 0x00000024ff24723e */ /* 0x000fca00020006ff */
[----:B------:R-:W-:-:S05]  /*6d600*/  HADD2.F32 R36, -RZ, R36.H0_H0 ;  /* 0x20000024ff247230 */ /* 0x000fca0000004100 */
[----:B------:R-:W-:-:S04]  /*6d610*/  FMUL R36, R36, UR25 ;  /* 0x0000001924247c20 */ /* 0x000fc80008400000 */
[----:B--2---:R-:W-:Y:S02]  /*6d620*/  FFMA R36, R235, UR26, R36 ;  /* 0x0000001aeb247c23 */ /* 0x004fe40008000024 */
[----:B------:R-:W2:Y:S04]  /*6d630*/  LDL.LU R235, [R1+0xe90] ;  /* 0x000e900001eb7983 */ /* 0x000ea80000300800 */
[----:B------:R-:W3:Y:S04]  /*6d640*/  LDL.LU R234, [R1+0xe94] ;  /* 0x000e940001ea7983 */ /* 0x000ee80000300800 */
[----:B------:R-:W3:Y:S01]  /*6d650*/  LDL.LU.64 R136, [R1+0x18] ;  /* 0x0000180001887983 */ /* 0x000ee20000300a00 */
[----:B------:R-:W-:-:S05]  /*6d660*/  F2FP.SATFINITE.E4M3.F32.PACK_AB_MERGE_C R36, RZ, R36, RZ ;  /* 0x00000024ff24723e */ /* 0x000fca00048070ff */
[----:B------:R0:W-:Y:S02]  /*6d670*/  @!P2 STG.E.U8 desc[UR30][R34.64+0xf9], R36 ;  /* 0x0000f9242200a986 */ /* 0x0001e4000c10111e */
[----:B0-----:R-:W-:Y:S01]  /*6d680*/  PRMT R36, RZ, 0x7610, R36 ;  /* 0x00007610ff247816 */ /* 0x001fe20000000024 */
[----:B------:R-:W0:Y:S05]  /*6d690*/  @!P3 LDC.64 R34, c[0x0][0x5c0] ;  /* 0x00017000ff22bb82 */ /* 0x000e2a0000000a00 */
[----:B------:R-:W4:Y:S01]  /*6d6a0*/  @!P3 LDG.E.U8 R36, desc[UR30][R26.64+0x100] ;  /* 0x0001001e1a24b981 */ /* 0x000f22000c1e1100 */
[----:B0-----:R-:W-:-:S05]  /*6d6b0*/  @!P3 IADD3 R34, P4, R24, R34, RZ ;  /* 0x000000221822b210 */ /* 0x001fca0007f9e0ff */
[----:B------:R-:W-:Y:S01]  /*6d6c0*/  @!P3 IMAD.X R35, R31, 0x1, R35, P4 ;  /* 0x000000011f23b824 */ /* 0x000fe200020e0623 */
[----:B----4-:R-:W-:-:S04]  /*6d6d0*/  LOP3.LUT R36, R36, 0xff, RZ, 0xc0, !PT ;  /* 0x000000ff24247812 */ /* 0x010fc800078ec0ff */
[----:B------:R-:W-:-:S05]  /*6d6e0*/  F2FP.F16.E4M3.UNPACK_B R36, R36 ;  /* 0x00000024ff24723e */ /* 0x000fca00020006ff */
[----:B------:R-:W-:-:S05]  /*6d6f0*/  HADD2.F32 R36, -RZ, R36.H0_H0 ;  /* 0x20000024ff247230 */ /* 0x000fca0000004100 */
[----:B------:R-:W-:-:S04]  /*6d700*/  FMUL R36, R36, UR25 ;  /* 0x0000001924247c20 */ /* 0x000fc80008400000 */
[----:B------:R-:W-:Y:S01]  /*6d710*/  FFMA R36, R37, UR26, R36 ;  /* 0x0000001a25247c23 */ /* 0x000fe20008000024 */
[----:B------:R-:W-:Y:S01]  /*6d720*/  LOP3.LUT P2, RZ, R11, 0x10000000, RZ, 0xc0, !PT ;  /* 0x100000000bff7812 */ /* 0x000fe2000784c0ff */
[----:B------:R-:W4:Y:S04]  /*6d730*/  LDL.LU R37, [R1+0xe98] ;  /* 0x000e980001257983 */ /* 0x000f280000300800 */
[----:B------:R-:W4:Y:S01]  /*6d740*/  LDL.LU.64 R78, [R1+0x10] ;  /* 0x00001000014e7983 */ /* 0x000f220000300a00 */
[----:B------:R-:W-:-:S05]  /*6d750*/  F2FP.SATFINITE.E4M3.F32.PACK_AB_MERGE_C R36, RZ, R36, RZ ;  /* 0x00000024ff24723e */ /* 0x000fca00048070ff */
[----:B------:R0:W-:Y:S01]  /*6d760*/  @!P3 STG.E.U8 desc[UR30][R34.64+0x100], R36 ;  /* 0x000100242200b986 */ /* 0x0001e2000c10111e */
[----:B------:R-:W-:Y:S02]  /*6d770*/  ISETP.LT.OR P3, PT, R29, 0x102, !P0 ;  /* 0x000001021d00780c */ /* 0x000fe40004761670 */
[----:B0-----:R-:W-:-:S11]  /*6d780*/  PRMT R36, RZ, 0x7610, R36 ;  /* 0x00007610ff247816 */ /* 0x001fd60000000024 */
        /* <DEDUP_REMOVED lines=9> */
[----:B------:R-:W-:Y:S02]  /*6d820*/  FFMA R36, R235, UR26, R36 ;  /* 0x0000001aeb247c23 */ /* 0x000fe40008000024 */
[----:B------:R-:W2:Y:S03]  /*6d830*/  LDL.LU R235, [R1+0xe9c] ;  /* 0x000e9c0001eb7983 */ /* 0x000ea60000300800 */
[----:B------:R-:W-:-:S05]  /*6d840*/  F2FP.SATFINITE.E4M3.F32.PACK_AB_MERGE_C R36, RZ, R36, RZ ;  /* 0x00000024ff24723e */ /* 0x000fca00048070ff */
[----:B------:R0:W-:Y:S02]  /*6d850*/  @!P3 STG.E.U8 desc[UR30][R34.64+0x101], R36 ;  /* 0x000101242200b986 */ /* 0x0001e4000c10111e */
[----:B0-----:R-:W-:-:S06]  /*6d860*/  PRMT R34, RZ, 0x7610, R34 ;  /* 0x00007610ff227816 */ /* 0x001fcc0000000022 */
[----:B------:R-:W3:Y:S02]  /*6d870*/  @!P4 LDG.E.U8 R34, desc[UR30][R16.64+0x100] ;  /* 0x0001001e1022c981 */ /* 0x000ee4000c1e1100 */
[----:B---3--:R-:W-:-:S04]  /*6d880*/  LOP3.LUT R34, R34, 0xff, RZ, 0xc0, !PT ;  /* 0x000000ff22227812 */ /* 0x008fc800078ec0ff */
[----:B------:R-:W-:-:S05]  /*6d890*/  F2FP.F16.E4M3.UNPACK_B R34, R34 ;  /* 0x00000022ff22723e */ /* 0x000fca00020006ff */
[----:B------:R-:W-:-:S05]  /*6d8a0*/  HADD2.F32 R34, -RZ, R34.H0_H0 ;  /* 0x20000022ff227230 */ /* 0x000fca0000004100 */
[----:B------:R-:W-:-:S04]  /*6d8b0*/  FMUL R34, R34, UR25 ;  /* 0x0000001922227c20 */ /* 0x000fc80008400000 */
[----:B------:R-:W-:-:S05]  /*6d8c0*/  FFMA R34, R234, UR26, R34 ;  /* 0x0000001aea227c23 */ /* 0x000fca0008000022 */
[----:B------:R-:W-:Y:S02]  /*6d8d0*/  F2FP.SATFINITE.E4M3.F32.PACK_AB_MERGE_C R36, RZ, R34, RZ ;  /* 0x00000022ff24723e */ /* 0x000fe400048070ff */
[----:B------:R-:W-:-:S03]  /*6d8e0*/  PRMT R34, RZ, 0x7610, R34 ;  /* 0x00007610ff227816 */ /* 0x000fc60000000022 */
[----:B------:R0:W-:Y:S04]  /*6d8f0*/  @!P4 STG.E.U8 desc[UR30][R136.64+0x100], R36 ;  /* 0x000100248800c986 */ /* 0x0001e8000c10111e */
[----:B------:R-:W3:Y:S01]  /*6d900*/  @!P2 LDG.E.U8 R34, desc[UR30][R16.64+0x101] ;  /* 0x0001011e1022a981 */ /* 0x000ee2000c1e1100 */
[----:B------:R-:W-:Y:S02]  /*6d910*/  ISETP.LT.OR P3, PT, R29, 0x109, !P0 ;  /* 0x000001091d00780c */ /* 0x000fe40004761670 */
[----:B0-----:R-:W-:Y:S02]  /*6d920*/  PRMT R36, RZ, 0x7610, R36 ;  /* 0x00007610ff247816 */ /* 0x001fe40000000024 */
[----:B---3--:R-:W-:-:S04]  /*6d930*/  LOP3.LUT R34, R34, 0xff, RZ, 0xc0, !PT ;  /* 0x000000ff22227812 */ /* 0x008fc800078ec0ff */
[----:B------:R-:W-:-:S05]  /*6d940*/  F2FP.F16.E4M3.UNPACK_B R34, R34 ;  /* 0x00000022ff22723e */ /* 0x000fca00020006ff */
[----:B------:R-:W-:-:S05]  /*6d950*/  HADD2.F32 R34, -RZ, R34.H0_H0 ;  /* 0x20000022ff227230 */ /* 0x000fca0000004100 */
[----:B------:R-:W-:-:S04]  /*6d960*/  FMUL R34, R34, UR25 ;  /* 0x0000001922227c20 */ /* 0x000fc80008400000 */
[----:B----4-:R-:W-:Y:S02]  /*6d970*/  FFMA R34, R37, UR26, R34 ;  /* 0x0000001a25227c23 */ /* 0x010fe40008000022 */
[----:B------:R-:W3:Y:S04]  /*6d980*/  LDL.LU R37, [R1+0xea0] ;  /* 0x000ea00001257983 */ /* 0x000ee80000300800 */
[----:B------:R-:W4:Y:S01]  /*6d990*/  LDL.LU R234, [R1+0xea4] ;  /* 0x000ea40001ea7983 */ /* 0x000f220000300800 */
[----:B------:R-:W-:-:S05]  /*6d9a0*/  F2FP.SATFINITE.E4M3.F32.PACK_AB_MERGE_C R34, RZ, R34, RZ ;  /* 0x00000022ff22723e */ /* 0x000fca00048070ff */
[----:B------:R0:W-:Y:S04]  /*6d9b0*/  @!P2 STG.E.U8 desc[UR30][R78.64+0x101], R34 ;  /* 0x000101224e00a986 */ /* 0x0001e8000c10111e */
[----:B------:R-:W2:Y:S01]  /*6d9c0*/  @!P3 LDG.E.U8 R36, desc[UR30][R26.64+0x108] ;  /* 0x0001081e1a24b981 */ /* 0x000ea2000c1e1100 */
[----:B0-----:R-:W0:Y:S03]  /*6d9d0*/  @!P3 LDC.64 R34, c[0x0][0x5c0] ;  /* 0x00017000ff22bb82 */ /* 0x001e260000000a00 */
[----:B------:R-:W4:Y:S01]  /*6d9e0*/  LDL.LU.64 R78, [R1+0x28] ;  /* 0x00002800014e7983 */ /* 0x000f220000300a00 */
[----:B0-----:R-:W-:-:S05]  /*6d9f0*/  @!P3 IADD3 R34, P4, R24, R34, RZ ;  /* 0x000000221822b210 */ /* 0x001fca0007f9e0ff */
[----:B------:R-:W-:Y:S01]  /*6da00*/  @!P3 IMAD.X R35, R31, 0x1, R35, P4 ;  /* 0x000000011f23b824 */ /* 0x000fe200020e0623 */
[----:B--2---:R-:W-:-:S04]  /*6da10*/  LOP3.LUT R36, R36, 0xff, RZ, 0xc0, !PT ;  /* 0x000000ff24247812 */ /* 0x004fc800078ec0ff */
[----:B------:R-:W-:-:S05]  /*6da20*/  F2FP.F16.E4M3.UNPACK_B R36, R36 ;  /* 0x00000024ff24723e */ /* 0x000fca00020006ff */
[----:B------:R-:W-:-:S05]  /*6da30*/  HADD2.F32 R36, -RZ, R36.H0_H0 ;  /* 0x20000024ff247230 */ /* 0x000fca0000004100 */
[----:B------:R-:W-:-:S04]  /*6da40*/  FMUL R36, R36, UR25 ;  /* 0x0000001924247c20 */ /* 0x000fc80008400000 */
[----:B------:R-:W-:Y:S01]  /*6da50*/  FFMA R36, R235, UR26, R36 ;  /* 0x0000001aeb247c23 */ /* 0x000fe20008000024 */
[----:B------:R-:W-:Y:S01]  /*6da60*/  LOP3.LUT P2, RZ, R11, 0x2000000, RZ, 0xc0, !PT ;  /* 0x020000000bff7812 */ /* 0x000fe2000784c0ff */
[----:B------:R-:W2:Y:S03]  /*6da70*/  LDL.LU R235, [R1+0xea8] ;  /* 0x000ea80001eb7983 */ /* 0x000ea60000300800 */
[----:B------:R-:W-:-:S05]  /*6da80*/  F2FP.SATFINITE.E4M3.F32.PACK_AB_MERGE_C R36, RZ, R36, RZ ;  /* 0x00000024ff24723e */ /* 0x000fca00048070ff */
[----:B------:R0:W-:Y:S01]  /*6da90*/  @!P3 STG.E.U8 desc[UR30][R34.64+0x108], R36 ;  /* 0x000108242200b986 */ /* 0x0001e2000c10111e */
[----:B------:R-:W-:Y:S02]  /*6daa0*/  ISETP.LT.OR P3, PT, R29, 0x10a, !P0 ;  /* 0x0000010a1d00780c */ /* 0x000fe40004761670 */
[----:B0-----:R-:W-:-:S11]  /*6dab0*/  PRMT R36, RZ, 0x7610, R36 ;  /* 0x00007610ff247816 */ /* 0x001fd60000000024 */
[----:B------:R-:W0:Y:S01]  /*6dac0*/  @!P3 LDC.64 R34, c[0x0][0x5c0] ;  /* 0x00017000ff22bb82 */ /* 0x000e220000000a00 */
[----:B------:R-:W3:Y:S01]  /*6dad0*/  @!P3 LDG.E.U8 R36, desc[UR30][R26.64+0x109] ;  /* 0x0001091e1a24b981 */ /* 0x000ee2000c1e1100 */
[----:B0-----:R-:W-:-:S05]  /*6dae0*/  @!P3 IADD3 R34, P4, R24, R34, RZ ;  /* 0x000000221822b210 */ /* 0x001fca0007f9e0ff */
[----:B------:R-:W-:Y:S01]  /*6daf0*/  @!P3 IMAD.X R35, R31, 0x1, R35, P4 ;  /* 0x000000011f23b824 */ /* 0x000fe200020e0623 */
[----:B------:R-:W-:Y:S02]  /*6db00*/  LOP3.LUT P4, RZ, R11, 0x40000000, RZ, 0xc0, !PT ;  /* 0x400000000bff7812 */ /* 0x000fe4000788c0ff */
        /* <DEDUP_REMOVED lines=15> */
[----:B------:R-:W-:Y:S02]  /*6dc00*/  F2FP.SATFINITE.E4M3.F32.PACK_AB_MERGE_C R36, RZ, R34, RZ ;  /* 0x00000022ff24723e */ /* 0x000fe400048070ff */
[----:B------:R-:W-:-:S03]  /*6dc10*/  PRMT R34, RZ, 0x7610, R34 ;  /* 0x00007610ff227816 */ /* 0x000fc60000000022 */
[----:B------:R0:W-:Y:S04]  /*6dc20*/  @!P4 STG.E.U8 desc[UR30][R78.64+0x108], R36 ;  /* 0x000108244e00c986 */ /* 0x0001e8000c10111e */
[----:B------:R-:W4:Y:S01]  /*6dc30*/  @!P2 LDG.E.U8 R34, desc[UR30][R16.64+0x109] ;  /* 0x0001091e1022a981 */ /* 0x000f22000c1e1100 */
[----:B------:R-:W-:Y:S02]  /*6dc40*/  ISETP.LT.OR P3, PT, R29, 0x111, !P0 ;  /* 0x000001111d00780c */ /* 0x000fe40004761670 */
[----:B0-----:R-:W-:Y:S02]  /*6dc50*/  PRMT R36, RZ, 0x7610, R36 ;  /* 0x00007610ff247816 */ /* 0x001fe40000000024 */
[----:B----4-:R-:W-:-:S04]  /*6dc60*/  LOP3.LUT R34, R34, 0xff, RZ, 0xc0, !PT ;  /* 0x000000ff22227812 */ /* 0x010fc800078ec0ff */
[----:B------:R-:W-:-:S05]  /*6dc70*/  F2FP.F16.E4M3.UNPACK_B R34, R34 ;  /* 0x00000022ff22723e */ /* 0x000fca00020006ff */
[----:B------:R-:W-:-:S05]  /*6dc80*/  HADD2.F32 R34, -RZ, R34.H0_H0 ;  /* 0x20000022ff227230 */ /* 0x000fca0000004100 */
[----:B------:R-:W-:-:S04]  /*6dc90*/  FMUL R34, R34, UR25 ;  /* 0x0000001922227c20 */ /* 0x000fc80008400000 */
[----:B--2---:R-:W-:Y:S02]  /*6dca0*/  FFMA R34, R235, UR26, R34 ;  /* 0x0000001aeb227c23 */ /* 0x004fe40008000022 */
[----:B------:R-:W2:Y:S04]  /*6dcb0*/  LDL.LU R235, [R1+0xeb0] ;  /* 0x000eb00001eb7983 */ /* 0x000ea80000300800 */
[----:B------:R-:W4:Y:S04]  /*6dcc0*/  LDL.LU R234, [R1+0xeb4] ;  /* 0x000eb40001ea7983 */ /* 0x000f280000300800 */
[----:B------:R-:W4:Y:S01]  /*6dcd0*/  LDL.LU.64 R78, [R1+0x20] ;  /* 0x00002000014e7983 */ /* 0x000f220000300a00 */
[----:B------:R-:W-:-:S05]  /*6dce0*/  F2FP.SATFINITE.E4M3.F32.PACK_AB_MERGE_C R34, RZ, R34, RZ ;  /* 0x00000022ff22723e */ /* 0x000fca00048070ff */
[----:B------:R0:W-:Y:S04]  /*6dcf0*/  @!P2 STG.E.U8 desc[UR30][R86.64+0x109], R34 ;  /* 0x000109225600a986 */ /* 0x0001e8000c10111e */
[----:B------:R-:W3:Y:S01]  /*6dd00*/  @!P3 LDG.E.U8 R36, desc[UR30][R26.64+0x110] ;  /* 0x0001101e1a24b981 */ /* 0x000ee2000c1e1100 */
[----:B0-----:R-:W0:Y:S02]  /*6dd10*/  @!P3 LDC.64 R34, c[0x0][0x5c0] ;  /* 0x00017000ff22bb82 */ /* 0x001e240000000a00 */
[----:B0-----:R-:W-:-:S05]  /*6dd20*/  @!P3 IADD3 R34, P4, R24, R34, RZ ;  /* 0x000000221822b210 */ /* 0x001fca0007f9e0ff */
[----:B------:R-:W-:Y:S01]  /*6dd30*/  @!P3 IMAD.X R35, R31, 0x1, R35, P4 ;  /* 0x000000011f23b824 */ /* 0x000fe200020e0623 */
[----:B---3--:R-:W-:-:S04]  /*6dd40*/  LOP3.LUT R36, R36, 0xff, RZ, 0xc0, !PT ;  /* 0x000000ff24247812 */ /* 0x008fc800078ec0ff */
[----:B------:R-:W-:-:S05]  /*6dd50*/  F2FP.F16.E4M3.UNPACK_B R36, R36 ;  /* 0x00000024ff24723e */ /* 0x000fca00020006ff */
[----:B------:R-:W-:-:S05]  /*6dd60*/  HADD2.F32 R36, -RZ, R36.H0_H0 ;  /* 0x20000024ff247230 */ /* 0x000fca0000004100 */
[----:B------:R-:W-:-:S04]  /*6dd70*/  FMUL R36, R36, UR25 ;  /* 0x0000001924247c20 */ /* 0x000fc80008400000 */
[----:B------:R-:W-:Y:S01]  /*6dd80*/  FFMA R36, R37, UR26, R36 ;  /* 0x0000001a25247c23 */ /* 0x000fe20008000024 */
[----:B------:R-:W-:Y:S01]  /*6dd90*/  LOP3.LUT P2, RZ, R11, 0x400000, RZ, 0xc0, !PT ;  /* 0x004000000bff7812 */ /* 0x000fe2000784c0ff */
[----:B------:R-:W3:Y:S03]  /*6dda0*/  LDL.LU R37, [R1+0xeb8] ;  /* 0x000eb80001257983 */ /* 0x000ee60000300800 */
        /* <DEDUP_REMOVED lines=34> */
[----:B---3--:R-:W-:Y:S02]  /*6dfd0*/  FFMA R34, R37, UR26, R34 ;  /* 0x0000001a25227c23 */ /* 0x008fe40008000022 */
[----:B------:R-:W3:Y:S04]  /*6dfe0*/  LDL.LU R37, [R1+0xec0] ;  /* 0x000ec00001257983 */ /* 0x000ee80000300800 */
[----:B------:R-:W4:Y:S04]  /*6dff0*/  LDL.LU R234, [R1+0xec4] ;  /* 0x000ec40001ea7983 */ /* 0x000f280000300800 */
[----:B------:R-:W4:Y:S01]  /*6e000*/  LDL.LU.64 R78, [R1+0x40] ;  /* 0x00004000014e7983 */ /* 0x000f220000300a00 */
[----:B------:R-:W-:-:S05]  /*6e010*/  F2FP.SATFINITE.E4M3.F32.PACK_AB_MERGE_C R34, RZ, R34, RZ ;  /* 0x00000022ff22723e */ /* 0x000fca00048070ff */
[----:B------:R0:W-:Y:S04]  /*6e020*/  @!P2 STG.E.U8 desc[UR30][R138.64+0x111], R34 ;  /* 0x000111228a00a986 */ /* 0x0001e8000c10111e */
[----:B------:R-:W2:Y:S01]  /*6e030*/  @!P3 LDG.E.U8 R36, desc[UR30][R26.64+0x118] ;  /* 0x0001181e1a24b981 */ /* 0x000ea2000c1e1100 */
[----:B0-----:R-:W0:Y:S02]  /*6e040*/  @!P3 LDC.64 R34, c[0x0][0x5c0] ;  /* 0x00017000ff22bb82 */ /* 0x001e240000000a00 */
        /* <DEDUP_REMOVED lines=59> */
[----:B------:R-:W3:Y:S04]  /*6e400*/  LDL.LU R37, [R1+0xed8] ;  /* 0x000ed80001257983 */ /* 0x000ee80000300800 */
[----:B------:R-:W3:Y:S01]  /*6e410*/  LDL.LU.64 R78, [R1+0x30] ;  /* 0x00003000014e7983 */ /* 0x000ee20000300a00 */
        /* <DEDUP_REMOVED lines=1376> */
[----:B------:R-:W-:-:S03]  /*73a20*/  F2FP.SATFINITE.E4M3.F32.PACK_AB_MERGE_C R34, RZ, R34, RZ ;  /* 0x00000022ff22723e */ /* 0x000fc600048070ff */
[----:B------:R-:W4:Y:S04]  /*73a30*/  LDL.LU R234, [R1+0x1088] ;  /* 0x0010880001ea7983 */ /* 0x000f280000300800 */
[----:B------:R0:W-:Y:S04]  /*73a40*/  @!P2 STG.E.U8 desc[UR30][R78.64+0x1f1], R34 ;  /* 0x0001f1224e00a986 */ /* 0x0001e8000c10111e */
[----:B------:R-:W2:Y:S01]  /*73a50*/  @!P3 LDG.E.U8 R36, desc[UR30][R26.64+0x1f8] ;  /* 0x0001f81e1a24b981 */ /* 0x000ea2000c1e1100 */
[----:B0-----:R-:W0:Y:S03]  /*73a60*/  @!P3 LDC.64 R34, c[0x0][0x5c0] ;  /* 0x00017000ff22bb82 */ /* 0x001e260000000a00 */
[----:B------:R-:W4:Y:S01]  /*73a70*/  LDL.LU.64 R78, [R1+0x178] ;  /* 0x00017800014e7983 */ /* 0x000f220000300a00 */
[----:B------:R-:W-:-:S03]  /*73a80*/  LOP3.LUT P2, RZ, R30, 0x80, RZ, 0xc0, !PT ;  /* 0x000000801eff7812 */ /* 0x000fc6000784c0ff */
[----:B------:R-:W4:Y:S01]  /*73a90*/  LDL.LU R77, [R1+0x108c] ;  /* 0x00108c00014d7983 */ /* 0x000f220000300800 */
[----:B0-----:R-:W-:-:S05]  /*73aa0*/  @!P3 IADD3 R34, P4, R24, R34, RZ ;  /* 0x000000221822b210 */ /* 0x001fca0007f9e0ff */
[----:B------:R-:W-:Y:S01]  /*73ab0*/  @!P3 IMAD.X R35, R31, 0x1, R35, P4 ;  /* 0x000000011f23b824 */ /* 0x000fe200020e0623 */
[----:B--2---:R-:W-:-:S04]  /*73ac0*/  LOP3.LUT R36, R36, 0xff, RZ, 0xc0, !PT ;  /* 0x000000ff24247812 */ /* 0x004fc800078ec0ff */
[----:B------:R-:W-:-:S05]  /*73ad0*/  F2FP.F16.E4M3.UNPACK_B R36, R36 ;  /* 0x00000024ff24723e */ /* 0x000fca00020006ff */
[----:B------:R-:W-:-:S05]  /*73ae0*/  HADD2.F32 R36, -RZ, R36.H0_H0 ;  /* 0x20000024ff247230 */ /* 0x000fca0000004100 */
[----:B------:R-:W-:-:S04]  /*73af0*/  FMUL R36, R36, UR25 ;  /* 0x0000001924247c20 */ /* 0x000fc80008400000 */
[----:B------:R-:W-:Y:S02]  /*73b00*/  FFMA R36, R235, UR26, R36 ;  /* 0x0000001aeb247c23 */ /* 0x000fe40008000024 */
        /* <DEDUP_REMOVED lines=15> */
[----:B------:R-:W-:Y:S01]  /*73c00*/  @!P3 STG.E.U8 desc[UR30][R34.64+0x1f9], R37 ;  /* 0x0001f9252200b986 */ /* 0x000fe2000c10111e */
[----:B------:R-:W-:Y:S02]  /*73c10*/  LOP3.LUT P3, RZ, R30, 0x400, RZ, 0xc0, !PT ;  /* 0x000004001eff7812 */ /* 0x000fe4000786c0ff */
[----:B------:R-:W-:-:S11]  /*73c20*/  PRMT R26, RZ, 0x7610, R26 ;  /* 0x00007610ff1a7816 */ /* 0x000fd6000000001a */
[----:B------:R-:W3:Y:S02]  /*73c30*/  @!P3 LDG.E.U8 R26, desc[UR30][R16.64+0x1f8] ;  /* 0x0001f81e101ab981 */ /* 0x000ee4000c1e1100 */
[----:B---3--:R-:W-:-:S04]  /*73c40*/  LOP3.LUT R26, R26, 0xff, RZ, 0xc0, !PT ;  /* 0x000000ff1a1a7812 */ /* 0x008fc800078ec0ff */
[----:B------:R-:W-:-:S05]  /*73c50*/  F2FP.F16.E4M3.UNPACK_B R26, R26 ;  /* 0x0000001aff1a723e */ /* 0x000fca00020006ff */
[----:B------:R-:W-:-:S05]  /*73c60*/  HADD2.F32 R26, -RZ, R26.H0_H0 ;  /* 0x2000001aff1a7230 */ /* 0x000fca0000004100 */
[----:B------:R-:W-:-:S04]  /*73c70*/  FMUL R26, R26, UR25 ;  /* 0x000000191a1a7c20 */ /* 0x000fc80008400000 */
[----:B----4-:R-:W-:-:S05]  /*73c80*/  FFMA R26, R80, UR26, R26 ;  /* 0x0000001a501a7c23 */ /* 0x010fca000800001a */
[----:B------:R-:W-:-:S05]  /*73c90*/  F2FP.SATFINITE.E4M3.F32.PACK_AB_MERGE_C R26, RZ, R26, RZ ;  /* 0x0000001aff1a723e */ /* 0x000fca00048070ff */
[----:B------:R0:W-:Y:S02]  /*73ca0*/  @!P3 STG.E.U8 desc[UR30][R136.64+0x1f8], R26 ;  /* 0x0001f81a8800b986 */ /* 0x0001e4000c10111e */
[----:B0-----:R-:W-:-:S06]  /*73cb0*/  PRMT R26, RZ, 0x7610, R26 ;  /* 0x00007610ff1a7816 */ /* 0x001fcc000000001a */
[----:B------:R-:W3:Y:S01]  /*73cc0*/  @!P2 LDG.E.U8 R26, desc[UR30][R16.64+0x1f9] ;  /* 0x0001f91e101aa981 */ /* 0x000ee2000c1e1100 */
[----:B------:R-:W-:Y:S02]  /*73cd0*/  LOP3.LUT P0, RZ, R30, 0x20, RZ, 0xc0, !PT ;  /* 0x000000201eff7812 */ /* 0x000fe4000780c0ff */
[----:B---3--:R-:W-:-:S04]  /*73ce0*/  LOP3.LUT R16, R26, 0xff, RZ, 0xc0, !PT ;  /* 0x000000ff1a107812 */ /* 0x008fc800078ec0ff */
[----:B------:R-:W-:-:S05]  /*73cf0*/  F2FP.F16.E4M3.UNPACK_B R16, R16 ;  /* 0x00000010ff10723e */ /* 0x000fca00020006ff */
[----:B------:R-:W-:-:S05]  /*73d00*/  HADD2.F32 R16, -RZ, R16.H0_H0 ;  /* 0x20000010ff107230 */ /* 0x000fca0000004100 */
[----:B------:R-:W-:-:S04]  /*73d10*/  FMUL R16, R16, UR25 ;  /* 0x0000001910107c20 */ /* 0x000fc80008400000 */
[----:B------:R-:W-:Y:S01]  /*73d20*/  FFMA R16, R234, UR26, R16 ;  /* 0x0000001aea107c23 */ /* 0x000fe20008000010 */
[----:B------:R-:W-:Y:S01]  /*73d30*/  LOP3.LUT P4, RZ, R30, 0x10, RZ, 0xc0, !PT ;  /* 0x000000101eff7812 */ /* 0x000fe2000788c0ff */
[----:B------:R-:W3:Y:S03]  /*73d40*/  LDL.LU R234, [R1+0x1094] ;  /* 0x0010940001ea7983 */ /* 0x000ee60000300800 */
[----:B------:R-:W-:Y:S02]  /*73d50*/  F2FP.SATFINITE.E4M3.F32.PACK_AB_MERGE_C R27, RZ, R16, RZ ;  /* 0x00000010ff1b723e */ /* 0x000fe400048070ff */
[----:B------:R-:W-:-:S03]  /*73d60*/  PRMT R16, RZ, 0x7610, R16 ;  /* 0x00007610ff107816 */ /* 0x000fc60000000010 */
[----:B------:R-:W-:Y:S04]  /*73d70*/  @!P2 STG.E.U8 desc[UR30][R78.64+0x1f9], R27 ;  /* 0x0001f91b4e00a986 */ /* 0x000fe8000c10111e */
        /* <DEDUP_REMOVED lines=17> */
[----:B------:R-:W2:Y:S01]  /*73e90*/  LDL.LU R235, [R1+0x1098] ;  /* 0x0010980001eb7983 */ /* 0x000ea20000300800 */
[----:B------:R-:W-:-:S03]  /*73ea0*/  LOP3.LUT P0, RZ, R30, 0x8, RZ, 0xc0, !PT ;  /* 0x000000081eff7812 */ /* 0x000fc6000780c0ff */
[----:B------:R-:W4:Y:S01]  /*73eb0*/  LDL.LU R77, [R1+0x109c] ;  /* 0x00109c00014d7983 */ /* 0x000f220000300800 */
[----:B------:R-:W-:-:S03]  /*73ec0*/  F2FP.SATFINITE.E4M3.F32.PACK_AB_MERGE_C R16, RZ, R16, RZ ;  /* 0x00000010ff10723e */ /* 0x000fc600048070ff */
[----:B------:R-:W4:Y:S04]  /*73ed0*/  LDL.LU.64 R136, [R1+0x180] ;  /* 0x0001800001887983 */ /* 0x000f280000300a00 */
[----:B------:R0:W-:Y:S02]  /*73ee0*/  @!P4 STG.E.U8 desc[UR30][R172.64+0x101], R16 ;  /* 0x00010110ac00c986 */ /* 0x0001e4000c10111e */
[----:B0-----:R-:W0:Y:S02]  /*73ef0*/  @!P2 LDC.64 R16, c[0x0][0x5c0] ;  /* 0x00017000ff10ab82 */ /* 0x001e240000000a00 */
[----:B0-----:R-:W-:-:S05]  /*73f00*/  @!P2 IADD3 R16, P3, R52, R16, RZ ;  /* 0x000000103410a210 */ /* 0x001fca0007f7e0ff */
[----:B------:R-:W-:Y:S01]  /*73f10*/  @!P2 IMAD.X R17, R116, 0x1, R17, P3 ;  /* 0x000000017411a824 */ /* 0x000fe200018e0611 */
[----:B------:R-:W-:-:S13]  /*73f20*/  ISETP.LT.OR P3, PT, R29, 0x101, !P1 ;  /* 0x000001011d00780c */ /* 0x000fda0004f61670 */
[----:B------:R-:W3:Y:S01]  /*73f30*/  @!P3 LDG.E.U8 R26, desc[UR30][R20.64+0x100] ;  /* 0x0001001e141ab981 */ /* 0x000ee2000c1e1100 */
[----:B------:R-:W-:Y:S02]  /*73f40*/  ISETP.LT.OR P2, PT, R29, 0x102, !P1 ;  /* 0x000001021d00780c */ /* 0x000fe40004f41670 */
        /* <DEDUP_REMOVED lines=9> */
[----:B------:R0:W-:Y:S02]  /*73fe0*/  @!P3 STG.E.U8 desc[UR30][R16.64+0x100], R26 ;  /* 0x0001001a1000b986 */ /* 0x0001e4000c10111e */
[----:B0-----:R-:W-:Y:S01]  /*73ff0*/  PRMT R26, RZ, 0x7610, R26 ;  /* 0x00007610ff1a7816 */ /* 0x001fe2000000001a */
[----:B------:R-:W0:Y:S05]  /*74000*/  @!P2 LDC.64 R16, c[0x0][0x5c0] ;  /* 0x00017000ff10ab82 */ /* 0x000e2a0000000a00 */
[----:B------:R-:W2:Y:S01]  /*74010*/  @!P2 LDG.E.U8 R26, desc[UR30][R20.64+0x101] ;  /* 0x0001011e141aa981 */ /* 0x000ea2000c1e1100 */
        /* <DEDUP_REMOVED lines=28> */
[----:B------:R-:W3:Y:S01]  /*741e0*/  LDL.LU R234, [R1+0x10a8] ;  /* 0x0010a80001ea7983 */ /* 0x000ee20000300800 */
        /* <DEDUP_REMOVED lines=9> */
[----:B------:R-:W2:Y:S01]  /*74280*/  @!P3 LDG.E.U8 R26, desc[UR30][R20.64+0x108] ;  /* 0x0001081e141ab981 */ /* 0x000ea2000c1e1100 */
[----:B------:R-:W-:Y:S02]  /*74290*/  ISETP.LT.OR P2, PT, R29, 0x10a, !P1 ;  /* 0x0000010a1d00780c */ /* 0x000fe40004f41670 */
[----:B--2---:R-:W-:-:S04]  /*742a0*/  LOP3.LUT R26, R26, 0xff, RZ, 0xc0, !PT ;  /* 0x000000ff1a1a7812 */ /* 0x004fc800078ec0ff */
[----:B------:R-:W-:-:S05]  /*742b0*/  F2FP.F16.E4M3.UNPACK_B R26, R26 ;  /* 0x0000001aff1a723e */ /* 0x000fca00020006ff */
[----:B------:R-:W-:-:S05]  /*742c0*/  HADD2.F32 R26, -RZ, R26.H0_H0 ;  /* 0x2000001aff1a7230 */ /* 0x000fca0000004100 */
[----:B------:R-:W-:-:S04]  /*742d0*/  FMUL R26, R26, UR25 ;  /* 0x000000191a1a7c20 */ /* 0x000fc80008400000 */
[----:B------:R-:W-:Y:S01]  /*742e0*/  FFMA R26, R235, UR26, R26 ;  /* 0x0000001aeb1a7c23 */ /* 0x000fe2000800001a */
[----:B------:R-:W-:Y:S01]  /*742f0*/  LOP3.LUT P4, RZ, R10, 0x40000000, RZ, 0xc0, !PT ;  /* 0x400000000aff7812 */ /* 0x000fe2000788c0ff */
[----:B------:R-:W2:Y:S04]  /*74300*/  LDL.LU R235, [R1+0x10b0] ;  /* 0x0010b00001eb7983 */ /* 0x000ea80000300800 */
[----:B------:R-:W2:Y:S01]  /*74310*/  LDL.LU.64 R78, [R1+0x188] ;  /* 0x00018800014e7983 */ /* 0x000ea20000300a00 */
[----:B------:R-:W-:-:S05]  /*74320*/  F2FP.SATFINITE.E4M3.F32.PACK_AB_MERGE_C R26, RZ, R26, RZ ;  /* 0x0000001aff1a723e */ /* 0x000fca00048070ff */
[----:B------:R0:W-:Y:S02]  /*74330*/  @!P3 STG.E.U8 desc[UR30][R16.64+0x108], R26 ;  /* 0x0001081a1000b986 */ /* 0x0001e4000c10111e */
[----:B0-----:R-:W-:Y:S01]  /*74340*/  PRMT R26, RZ, 0x7610, R26 ;  /* 0x00007610ff1a7816 */ /* 0x001fe2000000001a */
[----:B------:R-:W0:Y:S05]  /*74350*/  @!P2 LDC.64 R16, c[0x0][0x5c0] ;  /* 0x00017000ff10ab82 */ /* 0x000e2a0000000a00 */
[----:B------:R-:W3:Y:S01]  /*74360*/  @!P2 LDG.E.U8 R26, desc[UR30][R20.64+0x109] ;  /* 0x0001091e141aa981 */ /* 0x000ee2000c1e1100 */
[----:B0-----:R-:W-:-:S05]  /*74370*/  @!P2 IADD3 R16, P3, R120, R16, RZ ;  /* 0x000000107810a210 */ /* 0x001fca0007f7e0ff */
[----:B------:R-:W-:Y:S01]  /*74380*/  @!P2 IMAD.X R17, R122, 0x1, R17, P3 ;  /* 0x000000017a11a824 */ /* 0x000fe200018e0611 */
        /* <DEDUP_REMOVED lines=82> */
[----:B------:R-:W-:-:S05]  /*748b0*/  F2FP.SATFINITE.E4M3.F32.PACK_AB_MERGE_C R16, RZ, R16, RZ ;  /* 0x00000010ff10723e */ /* 0x000fca00048070ff */
[----:B------:R0:W-:Y:S02]  /*748c0*/  @!P4 STG.E.U8 desc[UR30][R78.64+0x119], R16 ;  /* 0x000119104e00c986 */ /* 0x0001e4000c10111e */
[----:B0-----:R-:W0:Y:S02]  /*748d0*/  @!P2 LDC.64 R16, c[0x0][0x5c0] ;  /* 0x00017000ff10ab82 */ /* 0x001e240000000a00 */
[----:B------:R-:W4:Y:S01]  /*748e0*/  LDL.LU.64 R78, [R1+0x1b8] ;  /* 0x0001b800014e7983 */ /* 0x000f220000300a00 */
        /* <DEDUP_REMOVED lines=192> */
[----:B------:R-:W-:Y:S01]  /*754f0*/  FFMA R16, R77, UR26, R16 ;  /* 0x0000001a4d107c23 */ /* 0x000fe20008000010 */
[----:B------:R-:W-:Y:S01]  /*75500*/  ISETP.LT.OR P2, PT, R29, 0x139, !P1 ;  /* 0x000001391d00780c */ /* 0x000fe20004f41670 */
[----:B------:R-:W4:Y:S03]  /*75510*/  LDL.LU R77, [R1+0x1108] ;  /* 0x00110800014d7983 */ /* 0x000f260000300800 */
[----:B------:R-:W-:Y:S02]  /*75520*/  F2FP.SATFINITE.E4M3.F32.PACK_AB_MERGE_C R26, RZ, R16, RZ ;  /* 0x00000010ff1a723e */ /* 0x000fe400048070ff */
[----:B------:R-:W-:-:S03]  /*75530*/  PRMT R16, RZ, 0x7610, R16 ;  /* 0x00007610ff107816 */ /* 0x000fc60000000010 */
[----:B------:R0:W-:Y:S04]  /*75540*/  @!P0 STG.E.U8 desc[UR30][R136.64+0x138], R26 ;  /* 0x0001381a88008986 */ /* 0x0001e8000c10111e */
[----:B------:R-:W3:Y:S01]  /*75550*/  @!P4 LDG.E.U8 R16, desc[UR30][R18.64+0x139] ;  /* 0x0001391e1210c981 */ /* 0x000ee2000c1e1100 */
[----:B0-----:R-:W-:Y:S02]  /*75560*/  PRMT R26, RZ, 0x7610, R26 ;  /* 0x00007610ff1a7816 */ /* 0x001fe4000000001a */
        /* <DEDUP_REMOVED lines=35> */
[----:B------:R-:W-:Y:S02]  /*757a0*/  FFMA R26, R77, UR26, R26 ;  /* 0x0000001a4d1a7c23 */ /* 0x000fe4000800001a */
[----:B------:R-:W4:Y:S03]  /*757b0*/  LDL.LU R77, [R1+0x1114] ;  /* 0x00111400014d7983 */ /* 0x000f260000300800 */
        /* <DEDUP_REMOVED lines=19> */
[----:B--2---:R-:W-:Y:S02]  /*758f0*/  FFMA R16, R235, UR26, R16 ;  /* 0x0000001aeb107c23 */ /* 0x004fe40008000010 */
[----:B------:R-:W2:Y:S01]  /*75900*/  LDL.LU R235, [R1+0x1118] ;  /* 0x0011180001eb7983 */ /* 0x000ea20000300800 */
[----:B------:R-:W-:-:S03]  /*75910*/  LOP3.LUT P0, RZ, R10, 0x10000, RZ, 0xc0, !PT ;  /* 0x000100000aff7812 */ /* 0x000fc6000780c0ff */
[----:B------:R-:W3:Y:S01]  /*75920*/  LDL.LU R234, [R1+0x111c] ;  /* 0x00111c0001ea7983 */ /* 0x000ee20000300800 */
[----:B------:R-:W-:-:S03]  /*75930*/  F2FP.SATFINITE.E4M3.F32.PACK_AB_MERGE_C R16, RZ, R16, RZ ;  /* 0x00000010ff10723e */ /* 0x000fc600048070ff */
[----:B------:R-:W3:Y:S04]  /*75940*/  LDL.LU.64 R136, [R1+0x200] ;  /* 0x0002000001887983 */ /* 0x000ee80000300a00 */
[----:B------:R0:W-:Y:S02]  /*75950*/  @!P4 STG.E.U8 desc[UR30][R78.64+0x141], R16 ;  /* 0x000141104e00c986 */ /* 0x0001e4000c10111e */
[----:B0-----:R-:W0:Y:S02]  /*75960*/  @!P2 LDC.64 R16, c[0x0][0x5c0] ;  /* 0x00017000ff10ab82 */ /* 0x001e240000000a00 */
[----:B0-----:R-:W-:-:S05]  /*75970*/  @!P2 IADD3 R16, P3, R44, R16, RZ ;  /* 0x000000102c10a210 */ /* 0x001fca0007f7e0ff */
[----:B------:R-:W-:Y:S01]  /*75980*/  @!P2 IMAD.X R17, R58, 0x1, R17, P3 ;  /* 0x000000013a11a824 */ /* 0x000fe200018e0611 */
[----:B------:R-:W-:-:S13]  /*75990*/  ISETP.LT.OR P3, PT, R29, 0x141, !P1 ;  /* 0x000001411d00780c */ /* 0x000fda0004f61670 */
[----:B------:R-:W4:Y:S01]  /*759a0*/  @!P3 LDG.E.U8 R26, desc[UR30][R20.64+0x140] ;  /* 0x0001401e141ab981 */ /* 0x000f22000c1e1100 */
[----:B------:R-:W-:Y:S02]  /*759b0*/  ISETP.LT.OR P2, PT, R29, 0x142, !P1 ;  /* 0x000001421d00780c */ /* 0x000fe40004f41670 */
        /* <DEDUP_REMOVED lines=29> */
[----:B------:R-:W-:Y:S01]  /*75b90*/  FFMA R16, R234, UR26, R16 ;  /* 0x0000001aea107c23 */ /* 0x000fe20008000010 */
[----:B------:R-:W-:Y:S01]  /*75ba0*/  ISETP.LT.OR P2, PT, R29, 0x149, !P1 ;  /* 0x000001491d00780c */ /* 0x000fe20004f41670 */
[----:B------:R-:W3:Y:S03]  /*75bb0*/  LDL.LU R234, [R1+0x1128] ;  /* 0x0011280001ea7983 */ /* 0x000ee60000300800 */
[----:B------:R-:W-:Y:S02]  /*75bc0*/  F2FP.SATFINITE.E4M3.F32.PACK_AB_MERGE_C R26, RZ, R16, RZ ;  /* 0x00000010ff1a723e */ /* 0x000fe400048070ff */
[----:B------:R-:W-:-:S03]  /*75bd0*/  PRMT R16, RZ, 0x7610, R16 ;  /* 0x00007610ff107816 */ /* 0x000fc60000000010 */
[----:B------:R0:W-:Y:S04]  /*75be0*/  @!P0 STG.E.U8 desc[UR30][R136.64+0x148], R26 ;  /* 0x0001481a88008986 */ /* 0x0001e8000c10111e */
[----:B------:R-:W4:Y:S01]  /*75bf0*/  @!P4 LDG.E.U8 R16, desc[UR30][R18.64+0x149] ;  /* 0x0001491e1210c981 */ /* 0x000f22000c1e1100 */
[----:B0-----:R-:W-:Y:S02]  /*75c00*/  PRMT R26, RZ, 0x7610, R26 ;  /* 0x00007610ff1a7816 */ /* 0x001fe4000000001a */
[----:B----4-:R-:W-:-:S04]  /*75c10*/  LOP3.LUT R16, R16, 0xff, RZ, 0xc0, !PT ;  /* 0x000000ff10107812 */ /* 0x010fc800078ec0ff */
[----:B------:R-:W-:-:S05]  /*75c20*/  F2FP.F16.E4M3.UNPACK_B R16, R16 ;  /* 0x00000010ff10723e */ /* 0x000fca00020006ff */
[----:B------:R-:W-:-:S05]  /*75c30*/  HADD2.F32 R16, -RZ, R16.H0_H0 ;  /* 0x20000010ff107230 */ /* 0x000fca0000004100 */
[----:B------:R-:W-:-:S04]  /*75c40*/  FMUL R16, R16, UR25 ;  /* 0x0000001910107c20 */ /* 0x000fc80008400000 */
[----:B------:R-:W-:Y:S01]  /*75c50*/  FFMA R16, R77, UR26, R16 ;  /* 0x0000001a4d107c23 */ /* 0x000fe20008000010 */
[----:B------:R-:W-:Y:S01]  /*75c60*/  LOP3.LUT P0, RZ, R10, 0x4000, RZ, 0xc0, !PT ;  /* 0x000040000aff7812 */ /* 0x000fe2000780c0ff */
[----:B------:R-:W4:Y:S03]  /*75c70*/  LDL.LU R77, [R1+0x112c] ;  /* 0x00112c00014d7983 */ /* 0x000f260000300800 */
        /* <DEDUP_REMOVED lines=143> */
[----:B------:R-:W-:Y:S02]  /*76570*/  ISETP.LT.OR P2, PT, R29, 0x161, !P1 ;  /* 0x000001611d00780c */ /* 0x000fe40004f41670 */
[----:B------:R-:W-:Y:S01]  /*76580*/  PRMT R26, RZ, 0x7610, R26 ;  /* 0x00007610ff1a7816 */ /* 0x000fe2000000001a */
[----:B------:R-:W3:Y:S01]  /*76590*/  LDL.LU R234, [R1+0x1158] ;  /* 0x0011580001ea7983 */ /* 0x000ee20000300800 */
[----:B------:R-:W-:-:S05]  /*765a0*/  F2FP.SATFINITE.E4M3.F32.PACK_AB_MERGE_C R16, RZ, R16, RZ ;  /* 0x00000010ff10723e */ /* 0x000fca00048070ff */
[----:B------:R0:W-:Y:S02]  /*765b0*/  @!P0 STG.E.U8 desc[UR30][R136.64+0x160], R16 ;  /* 0x0001601088008986 */ /* 0x0001e4000c10111e */
[----:B0-----:R-:W-:-:S06]  /*765c0*/  PRMT R16, RZ, 0x7610, R16 ;  /* 0x00007610ff107816 */ /* 0x001fcc0000000010 */
[----:B------:R-:W2:Y:S02]  /*765d0*/  @!P4 LDG.E.U8 R16, desc[UR30][R18.64+0x161] ;  /* 0x0001611e1210c981 */ /* 0x000ea4000c1e1100 */
        /* <DEDUP_REMOVED lines=46> */
[----:B------:R-:W-:Y:S02]  /*768c0*/  ISETP.LT.OR P2, PT, R29, 0x169, !P1 ;  /* 0x000001691d00780c */ /* 0x000fe40004f41670 */
[----:B------:R-:W-:Y:S01]  /*768d0*/  PRMT R26, RZ, 0x7610, R26 ;  /* 0x00007610ff1a7816 */ /* 0x000fe2000000001a */
[----:B------:R-:W2:Y:S01]  /*768e0*/  LDL.LU R235, [R1+0x1168] ;  /* 0x0011680001eb7983 */ /* 0x000ea20000300800 */
        /* <DEDUP_REMOVED lines=49> */
[----:B------:R0:W-:Y:S02]  /*76c00*/  @!P0 STG.E.U8 desc[UR30][R182.64+0x170], R16 ;  /* 0x00017010b6008986 */ /* 0x0001e4000c10111e */
[----:B0-----:R-:W-:-:S06]  /*76c10*/  PRMT R16, RZ, 0x7610, R16 ;  /* 0x00007610ff107816 */ /* 0x001fcc0000000010 */
[----:B------:R-:W4:Y:S01]  /*76c20*/  @!P4 LDG.E.U8 R16, desc[UR30][R18.64+0x171] ;  /* 0x0001711e1210c981 */ /* 0x000f22000c1e1100 */
[----:B------:R-:W-:Y:S02]  /*76c30*/  ISETP.LT.OR P2, PT, R29, 0x171, !P1 ;  /* 0x000001711d00780c */ /* 0x000fe40004f41670 */
[----:B------:R-:W-:Y:S02]  /*76c40*/  PRMT R26, RZ, 0x7610, R26 ;  /* 0x00007610ff1a7816 */ /* 0x000fe4000000001a */
        /* <DEDUP_REMOVED lines=348> */
[----:B------:R-:W-:Y:S02]  /*78210*/  @!P2 IMAD.X R17, R185, 0x1, R17, P3 ;  /* 0x00000001b911a824 */ /* 0x000fe400018e0611 */
[----:B------:R-:W2:Y:S04]  /*78220*/  LDL.LU R185, [R1+0x1508] ;  /* 0x0015080001b97983 */ /* 0x000ea80000300800 */
[----:B------:R-:W2:Y:S01]  /*78230*/  LDL.LU.64 R78, [R1+0x2a8] ;  /* 0x0002a800014e7983 */ /* 0x000ea20000300a00 */
        /* <DEDUP_REMOVED lines=15> */
[----:B------:R-:W-:Y:S02]  /*78330*/  ISETP.LT.OR P2, PT, R29, 0x1a9, !P1 ;  /* 0x000001a91d00780c */ /* 0x000fe40004f41670 */
[----:B------:R-:W-:Y:S01]  /*78340*/  PRMT R26, RZ, 0x7610, R26 ;  /* 0x00007610ff1a7816 */ /* 0x000fe2000000001a */
[----:B------:R-:W4:Y:S01]  /*78350*/  LDL.LU R77, [R1+0x11e8] ;  /* 0x0011e800014d7983 */ /* 0x000f220000300800 */
        /* <DEDUP_REMOVED lines=12> */
[----:B0-----:R-:W-:Y:S02]  /*78420*/  @!P2 IADD3 R16, P3, R188, R16, RZ ;  /* 0x00000010bc10a210 */ /* 0x001fe40007f7e0ff */
[----:B------:R-:W-:Y:S01]  /*78430*/  LOP3.LUT P0, RZ, R9, 0x400000, RZ, 0xc0, !PT ;  /* 0x0040000009ff7812 */ /* 0x000fe2000780c0ff */
[----:B------:R-:W2:Y:S02]  /*78440*/  LDL.LU R188, [R1+0x1504] ;  /* 0x0015040001bc7983 */ /* 0x000ea40000300800 */
[----:B------:R-:W-:Y:S01]  /*78450*/  @!P2 IMAD.X R17, R189, 0x1, R17, P3 ;  /* 0x00000001bd11a824 */ /* 0x000fe200018e0611 */
[C---:B------:R-:W-:Y:S01]  /*78460*/  ISETP.LT.OR P3, PT, R29.reuse, 0x1a9, !P1 ;  /* 0x000001a91d00780c */ /* 0x040fe20004f61670 */
[----:B------:R-:W2:Y:S01]  /*78470*/  LDL.LU R189, [R1+0x1500] ;  /* 0x0015000001bd7983 */ /* 0x000ea20000300800 */
[----:B------:R-:W-:-:S03]  /*78480*/  ISETP.LT.OR P2, PT, R29, 0x1aa, !P1 ;  /* 0x000001aa1d00780c */ /* 0x000fc60004f41670 */
[----:B------:R-:W2:Y:S08]  /*78490*/  LDL.LU R235, [R1+0x11ec] ;  /* 0x0011ec0001eb7983 */ /* 0x000eb00000300800 */
[----:B------:R-:W3:Y:S02]  /*784a0*/  @!P3 LDG.E.U8 R26, desc[UR30][R20.64+0x1a8] ;  /* 0x0001a81e141ab981 */ /* 0x000ee4000c1e1100 */
        /* <DEDUP_REMOVED lines=8> */
[----:B0-----:R-:W-:Y:S01]  /*78530*/  PRMT R26, RZ, 0x7610, R26 ;  /* 0x00007610ff1a7816 */ /* 0x001fe2000000001a */
[----:B------:R-:W0:Y:S05]  /*78540*/  @!P2 LDC.64 R16, c[0x0][0x5c0] ;  /* 0x00017000ff10ab82 */ /* 0x000e2a0000000a00 */
[----:B------:R-:W4:Y:S01]  /*78550*/  @!P2 LDG.E.U8 R26, desc[UR30][R20.64+0x1a9] ;  /* 0x0001a91e141aa981 */ /* 0x000f22000c1e1100 */
[----:B0-----:R-:W-:-:S03]  /*78560*/  @!P2 IADD3 R16, P3, R190, R16, RZ ;  /* 0x00000010be10a210 */ /* 0x001fc60007f7e0ff */
[----:B------:R-:W3:Y:S02]  /*78570*/  LDL.LU R190, [R1+0x14fc] ;  /* 0x0014fc0001be7983 */ /* 0x000ee40000300800 */
[----:B------:R-:W-:Y:S02]  /*78580*/  @!P2 IMAD.X R17, R191, 0x1, R17, P3 ;  /* 0x00000001bf11a824 */ /* 0x000fe400018e0611 */
[----:B------:R-:W3:Y:S01]  /*78590*/  LDL.LU R191, [R1+0x14f8] ;  /* 0x0014f80001bf7983 */ /* 0x000ee20000300800 */
        /* <DEDUP_REMOVED lines=20> */
[----:B---3--:R0:W-:Y:S02]  /*786e0*/  @!P0 STG.E.U8 desc[UR30][R190.64+0x1b0], R16 ;  /* 0x0001b010be008986 */ /* 0x0081e4000c10111e */
[----:B0-----:R-:W-:-:S06]  /*786f0*/  PRMT R16, RZ, 0x7610, R16 ;  /* 0x00007610ff107816 */ /* 0x001fcc0000000010 */
[----:B------:R-:W3:Y:S02]  /*78700*/  @!P4 LDG.E.U8 R16, desc[UR30][R18.64+0x1b1] ;  /* 0x0001b11e1210c981 */ /* 0x000ee4000c1e1100 */
[----:B---3--:R-:W-:-:S04]  /*78710*/  LOP3.LUT R16, R16, 0xff, RZ, 0xc0, !PT ;  /* 0x000000ff10107812 */ /* 0x008fc800078ec0ff */
[----:B------:R-:W-:-:S05]  /*78720*/  F2FP.F16.E4M3.UNPACK_B R16, R16 ;  /* 0x00000010ff10723e */ /* 0x000fca00020006ff */
[----:B------:R-:W-:-:S05]  /*78730*/  HADD2.F32 R16, -RZ, R16.H0_H0 ;  /* 0x20000010ff107230 */ /* 0x000fca0000004100 */
[----:B------:R-:W-:-:S04]  /*78740*/  FMUL R16, R16, UR25 ;  /* 0x0000001910107c20 */ /* 0x000fc80008400000 */
[----:B------:R-:W-:-:S05]  /*78750*/  FFMA R16, R234, UR26, R16 ;  /* 0x0000001aea107c23 */ /* 0x000fca0008000010 */
[----:B------:R-:W-:-:S05]  /*78760*/  F2FP.SATFINITE.E4M3.F32.PACK_AB_MERGE_C R16, RZ, R16, RZ ;  /* 0x00000010ff10723e */ /* 0x000fca00048070ff */
[----:B------:R0:W-:Y:S02]  /*78770*/  @!P4 STG.E.U8 desc[UR30][R188.64+0x1b1], R16 ;  /* 0x0001b110bc00c986 */ /* 0x0001e4000c10111e */
[----:B0-----:R-:W0:Y:S02]  /*78780*/  @!P2 LDC.64 R16, c[0x0][0x5c0] ;  /* 0x00017000ff10ab82 */ /* 0x001e240000000a00 */
[----:B0-----:R-:W-:-:S05]  /*78790*/  @!P2 IADD3 R16, P3, R230, R16, RZ ;  /* 0x00000010e610a210 */ /* 0x001fca0007f7e0ff */
[----:B------:R-:W-:Y:S01]  /*787a0*/  @!P2 IMAD.X R17, R186, 0x1, R17, P3 ;  /* 0x00000001ba11a824 */ /* 0x000fe200018e0611 */
[----:B------:R-:W-:Y:S02]  /*787b0*/  ISETP.LT.OR P3, PT, R29, 0x1b1, !P1 ;  /* 0x000001b11d00780c */ /* 0x000fe40004f61670 */
[----:B------:R-:W-:Y:S01]  /*787c0*/  LOP3.LUT P0, RZ, R9, 0x100000, RZ, 0xc0, !PT ;  /* 0x0010000009ff7812 */ /* 0x000fe2000780c0ff */
[----:B------:R-:W3:Y:S01]  /*787d0*/  LDL.LU R186, [R1+0x14f4] ;  /* 0x0014f40001ba7983 */ /* 0x000ee20000300800 */
[----:B------:R-:W-:-:S03]  /*787e0*/  ISETP.LT.OR P2, PT, R29, 0x1b2, !P1 ;  /* 0x000001b21d00780c */ /* 0x000fc60004f41670 */
[----:B------:R-:W3:Y:S06]  /*787f0*/  LDL.LU R234, [R1+0x11fc] ;  /* 0x0011fc0001ea7983 */ /* 0x000eec0000300800 */
[----:B------:R-:W4:Y:S02]  /*78800*/  @!P3 LDG.E.U8 R26, desc[UR30][R20.64+0x1b0] ;  /* 0x0001b01e141ab981 */ /* 0x000f24000c1e1100 */
        /* <DEDUP_REMOVED lines=8> */
[----:B0-----:R-:W-:Y:S01]  /*78890*/  PRMT R26, RZ, 0x7610, R26 ;  /* 0x00007610ff1a7816 */ /* 0x001fe2000000001a */
[----:B------:R-:W0:Y:S05]  /*788a0*/  @!P2 LDC.64 R16, c[0x0][0x5c0] ;  /* 0x00017000ff10ab82 */ /* 0x000e2a0000000a00 */
[----:B------:R-:W2:Y:S01]  /*788b0*/  @!P2 LDG.E.U8 R26, desc[UR30][R20.64+0x1b1] ;  /* 0x0001b11e141aa981 */ /* 0x000ea2000c1e1100 */
[----:B0-----:R-:W-:-:S05]  /*788c0*/  @!P2 IADD3 R16, P3, R231, R16, RZ ;  /* 0x00000010e710a210 */ /* 0x001fca0007f7e0ff */
[----:B------:R-:W-:Y:S02]  /*788d0*/  @!P2 IMAD.X R17, R187, 0x1, R17, P3 ;  /* 0x00000001bb11a824 */ /* 0x000fe400018e0611 */
[----:B------:R-:W4:Y:S01]  /*788e0*/  LDL.LU R187, [R1+0x14f0] ;  /* 0x0014f00001bb7983 */ /* 0x000f220000300800 */
        /* <DEDUP_REMOVED lines=20> */
[----:B----4-:R0:W-:Y:S02]  /*78a30*/  @!P0 STG.E.U8 desc[UR30][R186.64+0x1b8], R16 ;  /* 0x0001b810ba008986 */ /* 0x0101e4000c10111e */
        /* <DEDUP_REMOVED lines=12> */
[----:B------:R-:W4:Y:S02]  /*78b00*/  LDL.LU R112, [R1+0x14ec] ;  /* 0x0014ec0001707983 */ /* 0x000f240000300800 */
[----:B------:R-:W-:Y:S01]  /*78b10*/  @!P2 IMAD.X R17, R113, 0x1, R17, P3 ;  /* 0x000000017111a824 */ /* 0x000fe200018e0611 */
[C---:B------:R-:W-:Y:S01]  /*78b20*/  ISETP.LT.OR P3, PT, R29.reuse, 0x1b9, !P1 ;  /* 0x000001b91d00780c */ /* 0x040fe20004f61670 */
[----:B------:R-:W4:Y:S01]  /*78b30*/  LDL.LU R113, [R1+0x14e8] ;  /* 0x0014e80001717983 */ /* 0x000f220000300800 */
[----:B------:R-:W-:-:S03]  /*78b40*/  ISETP.LT.OR P2, PT, R29, 0x1ba, !P1 ;  /* 0x000001ba1d00780c */ /* 0x000fc60004f41670 */
[----:B------:R-:W4:Y:S08]  /*78b50*/  LDL.LU R77, [R1+0x120c] ;  /* 0x00120c00014d7983 */ /* 0x000f300000300800 */
[----:B------:R-:W2:Y:S02]  /*78b60*/  @!P3 LDG.E.U8 R26, desc[UR30][R20.64+0x1b8] ;  /* 0x0001b81e141ab981 */ /* 0x000ea4000c1e1100 */
        /* <DEDUP_REMOVED lines=8> */
[----:B0-----:R-:W-:Y:S01]  /*78bf0*/  PRMT R26, RZ, 0x7610, R26 ;  /* 0x00007610ff1a7816 */ /* 0x001fe2000000001a */
[----:B------:R-:W0:Y:S05]  /*78c00*/  @!P2 LDC.64 R16, c[0x0][0x5c0] ;  /* 0x00017000ff10ab82 */ /* 0x000e2a0000000a00 */
[----:B------:R-:W3:Y:S01]  /*78c10*/  @!P2 LDG.E.U8 R26, desc[UR30][R20.64+0x1b9] ;  /* 0x0001b91e141aa981 */ /* 0x000ee2000c1e1100 */
[----:B0-----:R-:W-:-:S03]  /*78c20*/  @!P2 IADD3 R16, P3, R114, R16, RZ ;  /* 0x000000107210a210 */ /* 0x001fc60007f7e0ff */
[----:B------:R-:W2:Y:S02]  /*78c30*/  LDL.LU R114, [R1+0x14e4] ;  /* 0x0014e40001727983 */ /* 0x000ea40000300800 */
[----:B------:R-:W-:Y:S02]  /*78c40*/  @!P2 IMAD.X R17, R115, 0x1, R17, P3 ;  /* 0x000000017311a824 */ /* 0x000fe400018e0611 */
[----:B------:R-:W2:Y:S01]  /*78c50*/  LDL.LU R115, [R1+0x14e0] ;  /* 0x0014e00001737983 */ /* 0x000ea20000300800 */
        /* <DEDUP_REMOVED lines=20> */
[----:B--2---:R0:W-:Y:S02]  /*78da0*/  @!P0 STG.E.U8 desc[UR30][R114.64+0x1c0], R16 ;  /* 0x0001c01072008986 */ /* 0x0041e4000c10111e */
        /* <DEDUP_REMOVED lines=67> */
[----:B------:R-:W3:Y:S02]  /*791e0*/  LDL.LU R104, [R1+0x14cc] ;  /* 0x0014cc0001687983 */ /* 0x000ee40000300800 */
[----:B------:R-:W-:Y:S01]  /*791f0*/  @!P2 IMAD.X R17, R105, 0x1, R17, P3 ;  /* 0x000000016911a824 */ /* 0x000fe200018e0611 */
[C---:B------:R-:W-:Y:S01]  /*79200*/  ISETP.LT.OR P3, PT, R29.reuse, 0x1c9, !P1 ;  /* 0x000001c91d00780c */ /* 0x040fe20004f61670 */
[----:B------:R-:W3:Y:S01]  /*79210*/  LDL.LU R105, [R1+0x14c8] ;  /* 0x0014c80001697983 */ /* 0x000ee20000300800 */
[----:B------:R-:W-:-:S03]  /*79220*/  ISETP.LT.OR P2, PT, R29, 0x1ca, !P1 ;  /* 0x000001ca1d00780c */ /* 0x000fc60004f41670 */
[----:B------:R-:W3:Y:S08]  /*79230*/  LDL.LU R234, [R1+0x122c] ;  /* 0x00122c0001ea7983 */ /* 0x000ef00000300800 */
[----:B------:R-:W4:Y:S02]  /*79240*/  @!P3 LDG.E.U8 R26, desc[UR30][R20.64+0x1c8] ;  /* 0x0001c81e141ab981 */ /* 0x000f24000c1e1100 */
[----:B----4-:R-:W-:-:S04]  /*79250*/  LOP3.LUT R26, R26, 0xff, RZ, 0xc0, !PT ;  /* 0x000000ff1a1a7812 */ /* 0x010fc800078ec0ff */
[----:B------:R-:W-:-:S05]  /*79260*/  F2FP.F16.E4M3.UNPACK_B R26, R26 ;  /* 0x0000001aff1a723e */ /* 0x000fca00020006ff */
[----:B------:R-:W-:-:S05]  /*79270*/  HADD2.F32 R26, -RZ, R26.H0_H0 ;  /* 0x2000001aff1a7230 */ /* 0x000fca0000004100 */
[----:B------:R-:W-:-:S04]  /*79280*/  FMUL R26, R26, UR25 ;  /* 0x000000191a1a7c20 */ /* 0x000fc80008400000 */
[----:B------:R-:W-:Y:S02]  /*79290*/  FFMA R26, R77, UR26, R26 ;  /* 0x0000001a4d1a7c23 */ /* 0x000fe4000800001a */
[----:B------:R-:W4:Y:S03]  /*792a0*/  LDL.LU R77, [R1+0x1230] ;  /* 0x00123000014d7983 */ /* 0x000f260000300800 */
[----:B------:R-:W-:Y:S02]  /*792b0*/  F2FP.SATFINITE.E4M3.F32.PACK_AB_MERGE_C R27, RZ, R26, RZ ;  /* 0x0000001aff1b723e */ /* 0x000fe400048070ff */
[----:B------:R-:W-:-:S03]  /*792c0*/  PRMT R26, RZ, 0x7610, R26 ;  /* 0x00007610ff1a7816 */ /* 0x000fc6000000001a */
[----:B------:R0:W-:Y:S04]  /*792d0*/  @!P3 STG.E.U8 desc[UR30][R16.64+0x1c8], R27 ;  /* 0x0001c81b1000b986 */ /* 0x0001e8000c10111e */
[----:B------:R-:W2:Y:S01]  /*792e0*/  @!P2 LDG.E.U8 R26, desc[UR30][R20.64+0x1c9] ;  /* 0x0001c91e141aa981 */ /* 0x000ea2000c1e1100 */
[----:B0-----:R-:W0:Y:S02]  /*792f0*/  @!P2 LDC.64 R16, c[0x0][0x5c0] ;  /* 0x00017000ff10ab82 */ /* 0x001e240000000a00 */
[----:B0-----:R-:W-:Y:S02]  /*79300*/  @!P2 IADD3 R16, P3, R106, R16, RZ ;  /* 0x000000106a10a210 */ /* 0x001fe40007f7e0ff */
[----:B------:R-:W4:Y:S03]  /*79310*/  LDL.LU R106, [R1+0x14c4] ;  /* 0x0014c400016a7983 */ /* 0x000f260000300800 */
[----:B------:R-:W-:-:S02]  /*79320*/  @!P2 IMAD.X R17, R107, 0x1, R17, P3 ;  /* 0x000000016b11a824 */ /* 0x000fc400018e0611 */
        /* <DEDUP_REMOVED lines=8> */
[----:B------:R-:W-:Y:S02]  /*793b0*/  F2FP.SATFINITE.E4M3.F32.PACK_AB_MERGE_C R27, RZ, R26, RZ ;  /* 0x0000001aff1b723e */ /* 0x000fe400048070ff */
[----:B------:R-:W-:-:S03]  /*793c0*/  PRMT R26, RZ, 0x7610, R26 ;  /* 0x00007610ff1a7816 */ /* 0x000fc6000000001a */
[----:B------:R0:W-:Y:S04]  /*793d0*/  @!P2 STG.E.U8 desc[UR30][R16.64+0x1c9], R27 ;  /* 0x0001c91b1000a986 */ /* 0x0001e8000c10111e */
        /* <DEDUP_REMOVED lines=10> */
[----:B----4-:R-:W-:Y:S04]  /*79480*/  @!P0 STG.E.U8 desc[UR30][R106.64+0x1d0], R35 ;  /* 0x0001d0236a008986 */ /* 0x010fe8000c10111e */
[----:B------:R-:W4:Y:S01]  /*79490*/  @!P4 LDG.E.U8 R26, desc[UR30][R18.64+0x1d1] ;  /* 0x0001d11e121ac981 */ /* 0x000f22000c1e1100 */
[----:B0-----:R-:W0:Y:S02]  /*794a0*/  @!P2 LDC.64 R16, c[0x0][0x5c0] ;  /* 0x00017000ff10ab82 */ /* 0x001e240000000a00 */
[----:B0-----:R-:W-:Y:S02]  /*794b0*/  @!P2 IADD3 R16, P3, R100, R16, RZ ;  /* 0x000000106410a210 */ /* 0x001fe40007f7e0ff */
[----:B------:R-:W-:Y:S01]  /*794c0*/  LOP3.LUT P0, RZ, R9, 0x1000, RZ, 0xc0, !PT ;  /* 0x0000100009ff7812 */ /* 0x000fe2000780c0ff */
[----:B------:R-:W3:Y:S02]  /*794d0*/  LDL.LU R100, [R1+0x14bc] ;  /* 0x0014bc0001647983 */ /* 0x000ee40000300800 */
[----:B------:R-:W-:Y:S01]  /*794e0*/  @!P2 IMAD.X R17, R101, 0x1, R17, P3 ;  /* 0x000000016511a824 */ /* 0x000fe200018e0611 */
[----:B------:R-:W-:-:S02]  /*794f0*/  ISETP.LT.OR P3, PT, R29, 0x1d1, !P1 ;  /* 0x000001d11d00780c */ /* 0x000fc40004f61670 */
[----:B----4-:R-:W-:Y:S01]  /*79500*/  LOP3.LUT R26, R26, 0xff, RZ, 0xc0, !PT ;  /* 0x000000ff1a1a7812 */ /* 0x010fe200078ec0ff */
[----:B------:R-:W4:Y:S03]  /*79510*/  LDL.LU R101, [R1+0x14b8] ;  /* 0x0014b80001657983 */ /* 0x000f260000300800 */
        /* <DEDUP_REMOVED lines=9> */
[----:B------:R-:W2:Y:S02]  /*795b0*/  @!P3 LDG.E.U8 R26, desc[UR30][R20.64+0x1d0] ;  /* 0x0001d01e141ab981 */ /* 0x000ea4000c1e1100 */
[----:B--2---:R-:W-:-:S04]  /*795c0*/  LOP3.LUT R26, R26, 0xff, RZ, 0xc0, !PT ;  /* 0x000000ff1a1a7812 */ /* 0x004fc800078ec0ff */
[----:B------:R-:W-:-:S05]  /*795d0*/  F2FP.F16.E4M3.UNPACK_B R26, R26 ;  /* 0x0000001aff1a723e */ /* 0x000fca00020006ff */
[----:B------:R-:W-:-:S05]  /*795e0*/  HADD2.F32 R26, -RZ, R26.H0_H0 ;  /* 0x2000001aff1a7230 */ /* 0x000fca0000004100 */
[----:B------:R-:W-:-:S04]  /*795f0*/  FMUL R26, R26, UR25 ;  /* 0x000000191a1a7c20 */ /* 0x000fc80008400000 */
[----:B------:R-:W-:Y:S02]  /*79600*/  FFMA R26, R235, UR26, R26 ;  /* 0x0000001aeb1a7c23 */ /* 0x000fe4000800001a */
[----:B------:R-:W2:Y:S03]  /*79610*/  LDL.LU R235, [R1+0x1240] ;  /* 0x0012400001eb7983 */ /* 0x000ea60000300800 */
[----:B0-----:R-:W-:Y:S02]  /*79620*/  F2FP.SATFINITE.E4M3.F32.PACK_AB_MERGE_C R27, RZ, R26, RZ ;  /* 0x0000001aff1b723e */ /* 0x001fe400048070ff */
[----:B------:R-:W-:-:S03]  /*79630*/  PRMT R26, RZ, 0x7610, R26 ;  /* 0x00007610ff1a7816 */ /* 0x000fc6000000001a */
[----:B------:R0:W-:Y:S04]  /*79640*/  @!P3 STG.E.U8 desc[UR30][R16.64+0x1d0], R27 ;  /* 0x0001d01b1000b986 */ /* 0x0001e8000c10111e */
[----:B------:R-:W3:Y:S01]  /*79650*/  @!P2 LDG.E.U8 R26, desc[UR30][R20.64+0x1d1] ;  /* 0x0001d11e141aa981 */ /* 0x000ee2000c1e1100 */
[----:B0-----:R-:W0:Y:S02]  /*79660*/  @!P2 LDC.64 R16, c[0x0][0x5c0] ;  /* 0x00017000ff10ab82 */ /* 0x001e240000000a00 */
[----:B0-----:R-:W-:Y:S02]  /*79670*/  @!P2 IADD3 R16, P3, R102, R16, RZ ;  /* 0x000000106610a210 */ /* 0x001fe40007f7e0ff */
[----:B------:R-:W2:Y:S03]  /*79680*/  LDL.LU R102, [R1+0x14b4] ;  /* 0x0014b40001667983 */ /* 0x000ea60000300800 */
[----:B------:R-:W-:-:S02]  /*79690*/  @!P2 IMAD.X R17, R103, 0x1, R17, P3 ;  /* 0x000000016711a824 */ /* 0x000fc400018e0611 */
        /* <DEDUP_REMOVED lines=10> */
[----:B------:R0:W-:Y:S04]  /*79740*/  @!P2 STG.E.U8 desc[UR30][R16.64+0x1d1], R27 ;  /* 0x0001d11b1000a986 */ /* 0x0001e8000c10111e */
        /* <DEDUP_REMOVED lines=8> */
[----:B--2---:R-:W-:Y:S04]  /*797d0*/  @!P0 STG.E.U8 desc[UR30][R102.64+0x1d8], R35 ;  /* 0x0001d82366008986 */ /* 0x004fe8000c10111e */
[----:B------:R-:W2:Y:S01]  /*797e0*/  @!P4 LDG.E.U8 R26, desc[UR30][R18.64+0x1d9] ;  /* 0x0001d91e121ac981 */ /* 0x000ea2000c1e1100 */
[----:B------:R-:W-:-:S13]  /*797f0*/  ISETP.LT.OR P2, PT, R29, 0x1d9, !P1 ;  /* 0x000001d91d00780c */ /* 0x000fda0004f41670 */
[----:B0-----:R-:W0:Y:S02]  /*79800*/  @!P2 LDC.64 R16, c[0x0][0x5c0] ;  /* 0x00017000ff10ab82 */ /* 0x001e240000000a00 */
[----:B0-----:R-:W-:-:S05]  /*79810*/  @!P2 IADD3 R16, P3, R135, R16, RZ ;  /* 0x000000108710a210 */ /* 0x001fca0007f7e0ff */
[----:B------:R-:W-:Y:S01]  /*79820*/  @!P2 IMAD.X R17, R15, 0x1, R17, P3 ;  /* 0x000000010f11a824 */ /* 0x000fe200018e0611 */
[----:B------:R-:W-:Y:S02]  /*79830*/  ISETP.LT.OR P3, PT, R29, 0x1d9, !P1 ;  /* 0x000001d91d00780c */ /* 0x000fe40004f61670 */
[----:B--2---:R-:W-:-:S04]  /*79840*/  LOP3.LUT R26, R26, 0xff, RZ, 0xc0, !PT ;  /* 0x000000ff1a1a7812 */ /* 0x004fc800078ec0ff */
[----:B------:R-:W-:-:S05]  /*79850*/  F2FP.F16.E4M3.UNPACK_B R26, R26 ;  /* 0x0000001aff1a723e */ /* 0x000fca00020006ff */
[----:B------:R-:W-:-:S05]  /*79860*/  HADD2.F32 R26, -RZ, R26.H0_H0 ;  /* 0x2000001aff1a7230 */ /* 0x000fca0000004100 */
[----:B------:R-:W-:-:S04]  /*79870*/  FMUL R26, R26, UR25 ;  /* 0x000000191a1a7c20 */ /* 0x000fc80008400000 */
[----:B------:R-:W-:Y:S01]  /*79880*/  FFMA R26, R235, UR26, R26 ;  /* 0x0000001aeb1a7c23 */ /* 0x000fe2000800001a */
[----:B------:R-:W-:Y:S01]  /*79890*/  ISETP.LT.OR P2, PT, R29, 0x1da, !P1 ;  /* 0x000001da1d00780c */ /* 0x000fe20004f41670 */
[----:B------:R-:W2:Y:S01]  /*798a0*/  LDL.LU R235, [R1+0x1248] ;  /* 0x0012480001eb7983 */ /* 0x000ea20000300800 */
[----:B------:R-:W-:-:S03]  /*798b0*/  LOP3.LUT P0, RZ, R9, 0x400, RZ, 0xc0, !PT ;  /* 0x0000040009ff7812 */ /* 0x000fc6000780c0ff */
[----:B------:R-:W5:Y:S01]  /*798c0*/  LDL.LU R15, [R1+0x14ac] ;  /* 0x0014ac00010f7983 */ /* 0x000f620000300800 */
[----:B------:R-:W-:Y:S02]  /*798d0*/  F2FP.SATFINITE.E4M3.F32.PACK_AB_MERGE_C R27, RZ, R26, RZ ;  /* 0x0000001aff1b723e */ /* 0x000fe400048070ff */
[----:B------:R-:W-:Y:S01]  /*798e0*/  PRMT R26, RZ, 0x7610, R26 ;  /* 0x00007610ff1a7816 */ /* 0x000fe2000000001a */
[----:B------:R-:W4:Y:S04]  /*798f0*/  LDL.LU R77, [R1+0x124c] ;  /* 0x00124c00014d7983 */ /* 0x000f280000300800 */
[----:B------:R0:W-:Y:S04]  /*79900*/  @!P4 STG.E.U8 desc[UR30][R100.64+0x1d9], R27 ;  /* 0x0001d91b6400c986 */ /* 0x0001e8000c10111e */
[----:B------:R-:W3:Y:S02]  /*79910*/  @!P3 LDG.E.U8 R26, desc[UR30][R20.64+0x1d8] ;  /* 0x0001d81e141ab981 */ /* 0x000ee4000c1e1100 */
[----:B---3--:R-:W-:-:S04]  /*79920*/  LOP3.LUT R26, R26, 0xff, RZ, 0xc0, !PT ;  /* 0x000000ff1a1a7812 */ /* 0x008fc800078ec0ff */
[----:B------:R-:W-:-:S05]  /*79930*/  F2FP.F16.E4M3.UNPACK_B R26, R26 ;  /* 0x0000001aff1a723e */ /* 0x000fca00020006ff */
[----:B------:R-:W-:-:S05]  /*79940*/  HADD2.F32 R26, -RZ, R26.H0_H0 ;  /* 0x2000001aff1a7230 */ /* 0x000fca0000004100 */
[----:B------:R-:W-:-:S04]  /*79950*/  FMUL R26, R26, UR25 ;  /* 0x000000191a1a7c20 */ /* 0x000fc80008400000 */
[----:B------:R-:W-:Y:S01]  /*79960*/  FFMA R26, R234, UR26, R26 ;  /* 0x0000001aea1a7c23 */ /* 0x000fe2000800001a */
[----:B------:R-:W-:Y:S01]  /*79970*/  LOP3.LUT P4, RZ, R9, 0x200, RZ, 0xc0, !PT ;  /* 0x0000020009ff7812 */ /* 0x000fe2000788c0ff */
[----:B------:R-:W3:Y:S03]  /*79980*/  LDL.LU R234, [R1+0x1250] ;  /* 0x0012500001ea7983 */ /* 0x000ee60000300800 */
[----:B0-----:R-:W-:-:S05]  /*79990*/  F2FP.SATFINITE.E4M3.F32.PACK_AB_MERGE_C R27, RZ, R26, RZ ;  /* 0x0000001aff1b723e */ /* 0x001fca00048070ff */
[----:B------:R0:W-:Y:S02]  /*799a0*/  @!P3 STG.E.U8 desc[UR30][R16.64+0x1d8], R27 ;  /* 0x0001d81b1000b986 */ /* 0x0001e4000c10111e */
[----:B0-----:R-:W0:Y:S01]  /*799b0*/  @!P2 LDC.64 R16, c[0x0][0x5c0] ;  /* 0x00017000ff10ab82 */ /* 0x001e220000000a00 */
[----:B------:R-:W-:Y:S02]  /*799c0*/  PRMT R26, RZ, 0x7610, R26 ;  /* 0x00007610ff1a7816 */ /* 0x000fe4000000001a */
[----:B0-----:R-:W-:-:S05]  /*799d0*/  @!P2 IADD3 R16, P3, R132, R16, RZ ;  /* 0x000000108410a210 */ /* 0x001fca0007f7e0ff */
[----:B------:R-:W-:Y:S01]  /*799e0*/  @!P2 IMAD.X R17, R134, 0x1, R17, P3 ;  /* 0x000000018611a824 */ /* 0x000fe200018e0611 */
[----:B------:R-:W-:-:S13]  /*799f0*/  ISETP.LT.OR P3, PT, R29, 0x1da, !P1 ;  /* 0x000001da1d00780c */ /* 0x000fda0004f61670 */
[----:B------:R-:W2:Y:S02]  /*79a00*/  @!P3 LDG.E.U8 R26, desc[UR30][R20.64+0x1d9] ;  /* 0x0001d91e141ab981 */ /* 0x000ea4000c1e1100 */
[----:B--2---:R-:W-:-:S04]  /*79a10*/  LOP3.LUT R26, R26, 0xff, RZ, 0xc0, !PT ;  /* 0x000000ff1a1a7812 */ /* 0x004fc800078ec0ff */
[----:B------:R-:W-:-:S05]  /*79a20*/  F2FP.F16.E4M3.UNPACK_B R26, R26 ;  /* 0x0000001aff1a723e */ /* 0x000fca00020006ff */
[----:B------:R-:W-:-:S05]  /*79a30*/  HADD2.F32 R26, -RZ, R26.H0_H0 ;  /* 0x2000001aff1a7230 */ /* 0x000fca0000004100 */
[----:B------:R-:W-:-:S04]  /*79a40*/  FMUL R26, R26, UR25 ;  /* 0x000000191a1a7c20 */ /* 0x000fc80008400000 */
[----:B------:R-:W-:Y:S02]  /*79a50*/  FFMA R26, R235, UR26, R26 ;  /* 0x0000001aeb1a7c23 */ /* 0x000fe4000800001a */
[----:B------:R-:W2:Y:S03]  /*79a60*/  LDL.LU R235, [R1+0x1254] ;  /* 0x0012540001eb7983 */ /* 0x000ea60000300800 */
        /* <DEDUP_REMOVED lines=11> */
[----:B------:R-:W-:Y:S04]  /*79b20*/  @!P0 STG.E.U8 desc[UR30][R98.64+0x1e0], R35 ;  /* 0x0001e02362008986 */ /* 0x000fe8000c10111e */
[----:B------:R-:W4:Y:S01]  /*79b30*/  @!P4 LDG.E.U8 R26, desc[UR30][R18.64+0x1e1] ;  /* 0x0001e11e121ac981 */ /* 0x000f22000c1e1100 */
[----:B------:R-:W-:-:S13]  /*79b40*/  ISETP.LT.OR P0, PT, R29, 0x1e1, !P1 ;  /* 0x000001e11d00780c */ /* 0x000fda0004f01670 */
        /* <DEDUP_REMOVED lines=8> */
[----:B---3--:R-:W-:Y:S01]  /*79bd0*/  FFMA R26, R234, UR26, R26 ;  /* 0x0000001aea1a7c23 */ /* 0x008fe2000800001a */
[----:B------:R-:W-:Y:S01]  /*79be0*/  ISETP.LT.OR P0, PT, R29, 0x1e2, !P1 ;  /* 0x000001e21d00780c */ /* 0x000fe20004f01670 */
[----:B------:R-:W3:Y:S04]  /*79bf0*/  LDL.LU R234, [R1+0x1258] ;  /* 0x0012580001ea7983 */ /* 0x000ee80000300800 */
[----:B------:R-:W4:Y:S01]  /*79c00*/  LDL.LU R77, [R1+0x125c] ;  /* 0x00125c00014d7983 */ /* 0x000f220000300800 */
        /* <DEDUP_REMOVED lines=8> */
[----:B------:R-:W-:Y:S01]  /*79c90*/  FFMA R26, R235, UR26, R26 ;  /* 0x0000001aeb1a7c23 */ /* 0x000fe2000800001a */
[----:B------:R-:W-:Y:S01]  /*79ca0*/  LOP3.LUT P4, RZ, R9, 0x80, RZ, 0xc0, !PT ;  /* 0x0000008009ff7812 */ /* 0x000fe2000788c0ff */
[----:B------:R-:W2:Y:S03]  /*79cb0*/  LDL.LU R235, [R1+0x1260] ;  /* 0x0012600001eb7983 */ /* 0x000ea60000300800 */
[----:B0-----:R-:W-:Y:S02]  /*79cc0*/  F2FP.SATFINITE.E4M3.F32.PACK_AB_MERGE_C R27, RZ, R26, RZ ;  /* 0x0000001aff1b723e */ /* 0x001fe400048070ff */
[----:B------:R-:W-:-:S03]  /*79cd0*/  PRMT R26, RZ, 0x7610, R26 ;  /* 0x00007610ff1a7816 */ /* 0x000fc6000000001a */
[----:B------:R0:W-:Y:S04]  /*79ce0*/  @!P3 STG.E.U8 desc[UR30][R16.64+0x1e0], R27 ;  /* 0x0001e01b1000b986 */ /* 0x0001e8000c10111e */
[----:B------:R-:W3:Y:S01]  /*79cf0*/  @!P0 LDG.E.U8 R26, desc[UR30][R20.64+0x1e1] ;  /* 0x0001e11e141a8981 */ /* 0x000ee2000c1e1100 */
[----:B0-----:R-:W0:Y:S02]  /*79d00*/  @!P0 LDC.64 R16, c[0x0][0x5c0] ;  /* 0x00017000ff108b82 */ /* 0x001e240000000a00 */
        /* <DEDUP_REMOVED lines=17> */
[----:B------:R-:W-:Y:S01]  /*79e20*/  FFMA R26, R77, UR26, R26 ;  /* 0x0000001a4d1a7c23 */ /* 0x000fe2000800001a */
[C---:B------:R-:W-:Y:S02]  /*79e30*/  LOP3.LUT P0, RZ, R12.reuse, 0x40, RZ, 0xc0, !PT ;  /* 0x000000400cff7812 */ /* 0x040fe4000780c0ff */
[----:B------:R-:W-:Y:S01]  /*79e40*/  LOP3.LUT P2, RZ, R12, 0x80, RZ, 0xc0, !PT ;  /* 0x000000800cff7812 */ /* 0x000fe2000784c0ff */
[----:B------:R-:W4:Y:S01]  /*79e50*/  LDL.LU R77, [R1+0x1268] ;  /* 0x00126800014d7983 */ /* 0x000f220000300800 */
[----:B------:R-:W-:Y:S02]  /*79e60*/  F2FP.SATFINITE.E4M3.F32.PACK_AB_MERGE_C R35, RZ, R26, RZ ;  /* 0x0000001aff23723e */ /* 0x000fe400048070ff */
[----:B------:R-:W-:-:S03]  /*79e70*/  PRMT R26, RZ, 0x7610, R26 ;  /* 0x00007610ff1a7816 */ /* 0x000fc6000000001a */
[----:B------:R-:W-:Y:S04]  /*79e80*/  @!P3 STG.E.U8 desc[UR30][R94.64+0x1e8], R35 ;  /* 0x0001e8235e00b986 */ /* 0x000fe8000c10111e */
[----:B------:R-:W2:Y:S01]  /*79e90*/  @!P4 LDG.E.U8 R26, desc[UR30][R18.64+0x1e9] ;  /* 0x0001e91e121ac981 */ /* 0x000ea2000c1e1100 */
        /* <DEDUP_REMOVED lines=21> */
[----:B0-----:R-:W-:Y:S02]  /*79ff0*/  F2FP.SATFINITE.E4M3.F32.PACK_AB_MERGE_C R27, RZ, R26, RZ ;  /* 0x0000001aff1b723e */ /* 0x001fe400048070ff */
[----:B------:R-:W-:-:S03]  /*7a000*/  PRMT R26, RZ, 0x7610, R26 ;  /* 0x00007610ff1a7816 */ /* 0x000fc6000000001a */
[----:B------:R0:W-:Y:S04]  /*7a010*/  @!P3 STG.E.U8 desc[UR30][R16.64+0x1e8], R27 ;  /* 0x0001e81b1000b986 */ /* 0x0001e8000c10111e */
[----:B------:R-:W4:Y:S01]  /*7a020*/  @!P2 LDG.E.U8 R26, desc[UR30][R20.64+0x1e9] ;  /* 0x0001e91e141aa981 */ /* 0x000f22000c1e1100 */
[----:B0-----:R-:W0:Y:S02]  /*7a030*/  @!P2 LDC.64 R16, c[0x0][0x5c0] ;  /* 0x00017000ff10ab82 */ /* 0x001e240000000a00 */
[----:B0-----:R-:W-:-:S05]  /*7a040*/  @!P2 IADD3 R16, P3, R70, R16, RZ ;  /* 0x000000104610a210 */ /* 0x001fca0007f7e0ff */
[----:B------:R-:W-:Y:S01]  /*7a050*/  @!P2 IMAD.X R17, R71, 0x1, R17, P3 ;  /* 0x000000014711a824 */ /* 0x000fe200018e0611 */
[----:B------:R-:W-:Y:S02]  /*7a060*/  LOP3.LUT P3, RZ, R9, 0x40, RZ, 0xc0, !PT ;  /* 0x0000004009ff7812 */ /* 0x000fe4000786c0ff */
[----:B----4-:R-:W-:-:S04]  /*7a070*/  LOP3.LUT R26, R26, 0xff, RZ, 0xc0, !PT ;  /* 0x000000ff1a1a7812 */ /* 0x010fc800078ec0ff */
[----:B------:R-:W-:-:S05]  /*7a080*/  F2FP.F16.E4M3.UNPACK_B R26, R26 ;  /* 0x0000001aff1a723e */ /* 0x000fca00020006ff */
[----:B------:R-:W-:-:S05]  /*7a090*/  HADD2.F32 R26, -RZ, R26.H0_H0 ;  /* 0x2000001aff1a7230 */ /* 0x000fca0000004100 */
[----:B------:R-:W-:-:S04]  /*7a0a0*/  FMUL R26, R26, UR25 ;  /* 0x000000191a1a7c20 */ /* 0x000fc80008400000 */
[----:B------:R-:W-:Y:S01]  /*7a0b0*/  FFMA R26, R77, UR26, R26 ;  /* 0x0000001a4d1a7c23 */ /* 0x000fe2000800001a */
[----:B------:R-:W-:Y:S01]  /*7a0c0*/  PRMT R30, RZ, 0x7610, R30 ;  /* 0x00007610ff1e7816 */ /* 0x000fe2000000001e */
[----:B------:R-:W4:Y:S03]  /*7a0d0*/  LDL.LU R77, [R1+0x1274] ;  /* 0x00127400014d7983 */ /* 0x000f260000300800 */
[----:B------:R-:W-:Y:S02]  /*7a0e0*/  F2FP.SATFINITE.E4M3.F32.PACK_AB_MERGE_C R27, RZ, R26, RZ ;  /* 0x0000001aff1b723e */ /* 0x000fe400048070ff */
[----:B------:R-:W-:-:S03]  /*7a0f0*/  PRMT R26, RZ, 0x7610, R26 ;  /* 0x00007610ff1a7816 */ /* 0x000fc6000000001a */
[----:B------:R0:W-:Y:S04]  /*7a100*/  @!P2 STG.E.U8 desc[UR30][R16.64+0x1e9], R27 ;  /* 0x0001e91b1000a986 */ /* 0x0001e8000c10111e */
[----:B------:R-:W2:Y:S01]  /*7a110*/  @!P3 LDG.E.U8 R26, desc[UR30][R18.64+0x1f0] ;  /* 0x0001f01e121ab981 */ /* 0x000ea2000c1e1100 */
[----:B0-----:R-:W0:Y:S01]  /*7a120*/  @!P6 LDC.64 R16, c[0x0][0x5c0] ;  /* 0x00017000ff10eb82 */ /* 0x001e220000000a00 */
        /* <DEDUP_REMOVED lines=18> */
[----:B------:R-:W-:Y:S04]  /*7a250*/  @!P4 STG.E.U8 desc[UR30][R88.64+0x1f1], R37 ;  /* 0x0001f1255800c986 */ /* 0x000fe8000c10111e */
[----:B------:R-:W4:Y:S01]  /*7a260*/  @!P6 LDG.E.U8 R30, desc[UR30][R20.64+0x1f0] ;  /* 0x0001f01e141ee981 */ /* 0x000f22000c1e1100 */
[----:B0-----:R-:W-:-:S05]  /*7a270*/  @!P6 IADD3 R26, P3, R49, R16, RZ ;  /* 0x00000010311ae210 */ /* 0x001fca0007f7e0ff */
[----:B------:R-:W-:Y:S02]  /*7a280*/  @!P6 IMAD.X R27, R69, 0x1, R17, P3 ;  /* 0x00000001451be824 */ /* 0x000fe400018e0611 */
[----:B------:R-:W0:Y:S01]  /*7a290*/  @!P5 LDC.64 R16, c[0x0][0x5c0] ;  /* 0x00017000ff10db82 */ /* 0x000e220000000a00 */
[----:B----4-:R-:W-:-:S04]  /*7a2a0*/  LOP3.LUT R30, R30, 0xff, RZ, 0xc0, !PT ;  /* 0x000000ff1e1e7812 */ /* 0x010fc800078ec0ff */
[----:B------:R-:W-:-:S05]  /*7a2b0*/  F2FP.F16.E4M3.UNPACK_B R30, R30 ;  /* 0x0000001eff1e723e */ /* 0x000fca00020006ff */
[----:B------:R-:W-:-:S05]  /*7a2c0*/  HADD2.F32 R30, -RZ, R30.H0_H0 ;  /* 0x2000001eff1e7230 */ /* 0x000fca0000004100 */
[----:B------:R-:W-:-:S04]  /*7a2d0*/  FMUL R30, R30, UR25 ;  /* 0x000000191e1e7c20 */ /* 0x000fc80008400000 */
[----:B------:R-:W-:Y:S01]  /*7a2e0*/  FFMA R30, R77, UR26, R30 ;  /* 0x0000001a4d1e7c23 */ /* 0x000fe2000800001e */
[----:B0-----:R-:W-:Y:S02]  /*7a2f0*/  @!P5 IADD3 R16, P3, R38, R16, RZ ;  /* 0x000000102610d210 */ /* 0x001fe40007f7e0ff */
[----:B------:R-:W-:Y:S01]  /*7a300*/  ISETP.GE.AND P4, PT, R28, 0x81, PT ;  /* 0x000000811c00780c */ /* 0x000fe20003f86270 */
[----:B------:R-:W4:Y:S01]  /*7a310*/  LDL.LU R77, [R1+0x1280] ;  /* 0x00128000014d7983 */ /* 0x000f220000300800 */
[----:B-1----:R-:W-:Y:S02]  /*7a320*/  F2FP.SATFINITE.E4M3.F32.PACK_AB_MERGE_C R35, RZ, R30, RZ ;  /* 0x0000001eff23723e */ /* 0x002fe400048070ff */
[----:B------:R-:W-:-:S03]  /*7a330*/  PRMT R30, RZ, 0x7610, R30 ;  /* 0x00007610ff1e7816 */ /* 0x000fc6000000001e */
[----:B------:R0:W-:Y:S04]  /*7a340*/  @!P6 STG.E.U8 desc[UR30][R26.64+0x1f0], R35 ;  /* 0x0001f0231a00e986 */ /* 0x0001e8000c10111e */
[----:B------:R-:W2:Y:S01]  /*7a350*/  @!P5 LDG.E.U8 R30, desc[UR30][R20.64+0x1f1] ;  /* 0x0001f11e141ed981 */ /* 0x000ea2000c1e1100 */
[----:B------:R-:W-:Y:S01]  /*7a360*/  @!P5 IMAD.X R17, R40, 0x1, R17, P3 ;  /* 0x000000012811d824 */ /* 0x000fe200018e0611 */
[----:B--2---:R-:W-:-:S04]  /*7a370*/  LOP3.LUT R30, R30, 0xff, RZ, 0xc0, !PT ;  /* 0x000000ff1e1e7812 */ /* 0x004fc800078ec0ff */
[----:B------:R-:W-:-:S05]  /*7a380*/  F2FP.F16.E4M3.UNPACK_B R30, R30 ;  /* 0x0000001eff1e723e */ /* 0x000fca00020006ff */
[----:B------:R-:W-:-:S05]  /*7a390*/  HADD2.F32 R30, -RZ, R30.H0_H0 ;  /* 0x2000001eff1e7230 */ /* 0x000fca0000004100 */
[----:B------:R-:W-:-:S04]  /*7a3a0*/  FMUL R30, R30, UR25 ;  /* 0x000000191e1e7c20 */ /* 0x000fc80008400000 */
[----:B------:R-:W-:Y:S01]  /*7a3b0*/  FFMA R30, R235, UR26, R30 ;  /* 0x0000001aeb1e7c23 */ /* 0x000fe2000800001e */
[----:B------:R-:W-:Y:S02]  /*7a3c0*/  ISETP.LT.OR P4, PT, R29, 0x1fa, !P4 ;  /* 0x000001fa1d00780c */ /* 0x000fe40006781670 */
[----:B0-----:R-:W-:Y:S01]  /*7a3d0*/  PRMT R26, RZ, 0x7610, R26 ;  /* 0x00007610ff1a7816 */ /* 0x001fe2000000001a */
[----:B------:R-:W2:Y:S01]  /*7a3e0*/  LDL.LU R235, [R1+0x1284] ;  /* 0x0012840001eb7983 */ /* 0x000ea20000300800 */
[----:B------:R-:W-:Y:S02]  /*7a3f0*/  F2FP.SATFINITE.E4M3.F32.PACK_AB_MERGE_C R37, RZ, R30, RZ ;  /* 0x0000001eff25723e */ /* 0x000fe400048070ff */
[----:B------:R-:W-:-:S03]  /*7a400*/  PRMT R30, RZ, 0x7610, R30 ;  /* 0x00007610ff1e7816 */ /* 0x000fc6000000001e */
[----:B------:R0:W-:Y:S04]  /*7a410*/  @!P5 STG.E.U8 desc[UR30][R16.64+0x1f1], R37 ;  /* 0x0001f1251000d986 */ /* 0x0001e8000c10111e */
[----:B------:R-:W3:Y:S01]  /*7a420*/  @!P2 LDG.E.U8 R30, desc[UR30][R18.64+0x1f8] ;  /* 0x0001f81e121ea981 */ /* 0x000ee2000c1e1100 */
[----:B0-----:R-:W0:Y:S01]  /*7a430*/  @!P4 LDC.64 R16, c[0x0][0x5c0] ;  /* 0x00017000ff10cb82 */ /* 0x001e220000000a00 */
[----:B---3--:R-:W-:-:S04]  /*7a440*/  LOP3.LUT R30, R30, 0xff, RZ, 0xc0, !PT ;  /* 0x000000ff1e1e7812 */ /* 0x008fc800078ec0ff */
[----:B------:R-:W-:-:S05]  /*7a450*/  F2FP.F16.E4M3.UNPACK_B R30, R30 ;  /* 0x0000001eff1e723e */ /* 0x000fca00020006ff */
[----:B------:R-:W-:-:S05]  /*7a460*/  HADD2.F32 R30, -RZ, R30.H0_H0 ;  /* 0x2000001eff1e7230 */ /* 0x000fca0000004100 */
[----:B------:R-:W-:-:S04]  /*7a470*/  FMUL R30, R30, UR25 ;  /* 0x000000191e1e7c20 */ /* 0x000fc80008400000 */
[----:B------:R-:W-:Y:S01]  /*7a480*/  FFMA R30, R234, UR26, R30 ;  /* 0x0000001aea1e7c23 */ /* 0x000fe2000800001e */
[----:B0-----:R-:W-:Y:S01]  /*7a490*/  @!P4 IADD3 R16, P3, P5, R24, R16, R5 ;  /* 0x000000101810c210 */ /* 0x001fe20007d7e005 */
[----:B------:R-:W3:Y:S03]  /*7a4a0*/  LDL.LU R234, [R1+0x1288] ;  /* 0x0012880001ea7983 */ /* 0x000ee60000300800 */
[----:B------:R-:W-:-:S05]  /*7a4b0*/  F2FP.SATFINITE.E4M3.F32.PACK_AB_MERGE_C R27, RZ, R30, RZ ;  /* 0x0000001eff1b723e */ /* 0x000fca00048070ff */
[----:B------:R0:W-:Y:S04]  /*7a4c0*/  @!P2 STG.E.U8 desc[UR30][R84.64+0x1f8], R27 ;  /* 0x0001f81b5400a986 */ /* 0x0001e8000c10111e */
[----:B------:R1:W4:Y:S01]  /*7a4d0*/  @!P4 LDG.E.U8 R26, desc[UR30][R18.64+0x1f9] ;  /* 0x0001f91e121ac981 */ /* 0x000322000c1e1100 */
[----:B------:R-:W-:Y:S02]  /*7a4e0*/  @!P4 IADD3.X R17, R31, R17, R4, P3, P5 ;  /* 0x000000111f11c210 */ /* 0x000fe40001fea404 */
[----:B------:R-:W-:Y:S02]  /*7a4f0*/  ISETP.LT.OR P3, PT, R29, 0x1f9, !P1 ;  /* 0x000001f91d00780c */ /* 0x000fe40004f61670 */
[----:B-1----:R-:W-:Y:S02]  /*7a500*/  PRMT R18, RZ, 0x7610, R18 ;  /* 0x00007610ff127816 */ /* 0x002fe40000000012 */
[----:B----4-:R-:W-:-:S04]  /*7a510*/  LOP3.LUT R26, R26, 0xff, RZ, 0xc0, !PT ;  /* 0x000000ff1a1a7812 */ /* 0x010fc800078ec0ff */
[----:B------:R-:W-:-:S05]  /*7a520*/  F2FP.F16.E4M3.UNPACK_B R26, R26 ;  /* 0x0000001aff1a723e */ /* 0x000fca00020006ff */
[----:B------:R-:W-:-:S05]  /*7a530*/  HADD2.F32 R26, -RZ, R26.H0_H0 ;  /* 0x2000001aff1a7230 */ /* 0x000fca0000004100 */
[----:B------:R-:W-:-:S04]  /*7a540*/  FMUL R26, R26, UR25 ;  /* 0x000000191a1a7c20 */ /* 0x000fc80008400000 */
[----:B------:R-:W-:Y:S01]  /*7a550*/  FFMA R26, R77, UR26, R26 ;  /* 0x0000001a4d1a7c23 */ /* 0x000fe2000800001a */
[----:B------:R-:W-:Y:S02]  /*7a560*/  ISETP.LT.OR P1, PT, R29, 0x1fa, !P1 ;  /* 0x000001fa1d00780c */ /* 0x000fe40004f21670 */
[----:B------:R-:W-:Y:S01]  /*7a570*/  LOP3.LUT P2, RZ, R12, 0x8, RZ, 0xc0, !PT ;  /* 0x000000080cff7812 */ /* 0x000fe2000784c0ff */
[----:B------:R-:W4:Y:S01]  /*7a580*/  LDL.LU R77, [R1+0x128c] ;  /* 0x00128c00014d7983 */ /* 0x000f220000300800 */
[----:B0-----:R-:W-:-:S05]  /*7a590*/  F2FP.SATFINITE.E4M3.F32.PACK_AB_MERGE_C R27, RZ, R26, RZ ;  /* 0x0000001aff1b723e */ /* 0x001fca00048070ff */
[----:B------:R0:W-:Y:S04]  /*7a5a0*/  @!P4 STG.E.U8 desc[UR30][R16.64+0x1f9], R27 ;  /* 0x0001f91b1000c986 */ /* 0x0001e8000c10111e */
[----:B------:R-:W2:Y:S01]  /*7a5b0*/  @!P3 LDG.E.U8 R18, desc[UR30][R20.64+0x1f8] ;  /* 0x0001f81e1412b981 */ /* 0x000ea2000c1e1100 */
[----:B0-----:R-:W0:Y:S01]  /*7a5c0*/  @!P3 LDC.64 R16, c[0x0][0x5c0] ;  /* 0x00017000ff10bb82 */ /* 0x001e220000000a00 */
        /* <DEDUP_REMOVED lines=8> */
[----:B------:R-:W-:Y:S01]  /*7a650*/  FFMA R18, R235, UR26, R18 ;  /* 0x0000001aeb127c23 */ /* 0x000fe20008000012 */
[----:B------:R-:W-:Y:S01]  /*7a660*/  @!P1 IADD3 R27, P4, P5, R3, R24, R5 ;  /* 0x00000018031b9210 */ /* 0x000fe20007d9e005 */
[----:B------:R-:W2:Y:S03]  /*7a670*/  LDL.LU R235, [R1+0x1290] ;  /* 0x0012900001eb7983 */ /* 0x000ea60000300800 */
[----:B------:R-:W-:Y:S02]  /*7a680*/  F2FP.SATFINITE.E4M3.F32.PACK_AB_MERGE_C R19, RZ, R18, RZ ;  /* 0x00000012ff13723e */ /* 0x000fe400048070ff */
[----:B------:R-:W-:-:S03]  /*7a690*/  PRMT R18, RZ, 0x7610, R18 ;  /* 0x00007610ff127816 */ /* 0x000fc60000000012 */
[----:B------:R0:W-:Y:S04]  /*7a6a0*/  @!P3 STG.E.U8 desc[UR30][R16.64+0x1f8], R19 ;  /* 0x0001f8131000b986 */ /* 0x0001e8000c10111e */
[----:B------:R-:W3:Y:S01]  /*7a6b0*/  @!P1 LDG.E.U8 R18, desc[UR30][R20.64+0x1f9] ;  /* 0x0001f91e14129981 */ /* 0x000ee2000c1e1100 */
[----:B0-----:R-:W0:Y:S01]  /*7a6c0*/  @!P1 LDC.64 R16, c[0x0][0x5c0] ;  /* 0x00017000ff109b82 */ /* 0x001e220000000a00 */
[----:B------:R-:W-:Y:S02]  /*7a6d0*/  ISETP.LT.OR P3, PT, R29, 0x101, !P2 ;  /* 0x000001011d00780c */ /* 0x000fe40005761670 */
[----:B------:R-:W-:Y:S02]  /*7a6e0*/  @!P1 IADD3.X R26, R2, R31, R4, P4, P5 ;  /* 0x0000001f021a9210 */ /* 0x000fe400027ea404 */
        /* <DEDUP_REMOVED lines=12> */
[----:B------:R-:W4:Y:S01]  /*7a7b0*/  @!P3 LDG.E.U8 R18, desc[UR30][R22.64+0x100] ;  /* 0x0001001e1612b981 */ /* 0x000f22000c1e1100 */
[----:B0-----:R-:W0:Y:S01]  /*7a7c0*/  @!P3 LDC.64 R16, c[0x0][0x5c0] ;  /* 0x00017000ff10bb82 */ /* 0x001e220000000a00 */
[----:B------:R-:W-:Y:S02]  /*7a7d0*/  ISETP.LT.OR P1, PT, R29, 0x102, !P2 ;  /* 0x000001021d00780c */ /* 0x000fe40005721670 */
[----:B0-----:R-:W-:-:S04]  /*7a7e0*/  @!P3 IADD3 R16, P4, P5, R24, R16, R7 ;  /* 0x000000101810b210 */ /* 0x001fc80007d9e007 */
[----:B------:R-:W-:Y:S02]  /*7a7f0*/  @!P3 IADD3.X R17, R31, R17, R6, P4, P5 ;  /* 0x000000111f11b210 */ /* 0x000fe400027ea406 */
        /* <DEDUP_REMOVED lines=17> */
[----:B--2---:R-:W-:Y:S01]  /*7a910*/  FFMA R18, R235, UR26, R18 ;  /* 0x0000001aeb127c23 */ /* 0x004fe20008000012 */
[----:B------:R-:W-:Y:S01]  /*7a920*/  @!P3 IADD3 R21, P4, P5, R3, R24, R7 ;  /* 0x000000180315b210 */ /* 0x000fe20007d9e007 */
[----:B------:R-:W2:Y:S04]  /*7a930*/  LDL.LU R235, [R1+0x1298] ;  /* 0x0012980001eb7983 */ /* 0x000ea80000300800 */
[----:B------:R-:W4:Y:S01]  /*7a940*/  LDL.LU R77, [R1+0x129c] ;  /* 0x00129c00014d7983 */ /* 0x000f220000300800 */
        /* <DEDUP_REMOVED lines=14> */
[----:B------:R-:W-:Y:S01]  /*7aa30*/  @!P1 IADD3 R21, P4, P5, R3, R24, R7 ;  /* 0x0000001803159210 */ /* 0x000fe20007d9e007 */
[----:B------:R-:W3:Y:S03]  /*7aa40*/  LDL.LU R234, [R1+0x12a0] ;  /* 0x0012a00001ea7983 */ /* 0x000ee60000300800 */
[----:B------:R-:W-:Y:S02]  /*7aa50*/  F2FP.SATFINITE.E4M3.F32.PACK_AB_MERGE_C R19, RZ, R18, RZ ;  /* 0x00000012ff13723e */ /* 0x000fe400048070ff */
[----:B------:R-:W-:-:S03]  /*7aa60*/  PRMT R18, RZ, 0x7610, R18 ;  /* 0x00007610ff127816 */ /* 0x000fc60000000012 */
[----:B------:R0:W-:Y:S04]  /*7aa70*/  @!P3 STG.E.U8 desc[UR30][R16.64+0x100], R19 ;  /* 0x000100131000b986 */ /* 0x0001e8000c10111e */
[----:B------:R-:W2:Y:S01]  /*7aa80*/  @!P1 LDG.E.U8 R18, desc[UR30][R32.64+0x101] ;  /* 0x0001011e20129981 */ /* 0x000ea2000c1e1100 */
[----:B0-----:R-:W0:Y:S01]  /*7aa90*/  @!P1 LDC.64 R16, c[0x0][0x5c0] ;  /* 0x00017000ff109b82 */ /* 0x001e220000000a00 */
[----:B------:R-:W-:Y:S02]  /*7aaa0*/  ISETP.LT.OR P3, PT, R29, 0x109, !P2 ;  /* 0x000001091d00780c */ /* 0x000fe40005761670 */
[----:B------:R-:W-:Y:S02]  /*7aab0*/  @!P1 IADD3.X R20, R2, R31, R6, P4, P5 ;  /* 0x0000001f02149210 */ /* 0x000fe400027ea406 */
        /* <DEDUP_REMOVED lines=33> */
[----:B---3--:R-:W-:Y:S01]  /*7acd0*/  FFMA R18, R234, UR26, R18 ;  /* 0x0000001aea127c23 */ /* 0x008fe20008000012 */
[----:B------:R-:W-:Y:S01]  /*7ace0*/  @!P3 IADD3 R21, P4, P5, R3, R24, R7 ;  /* 0x000000180315b210 */ /* 0x000fe20007d9e007 */
[----:B------:R-:W3:Y:S04]  /*7acf0*/  LDL.LU R234, [R1+0x12a8] ;  /* 0x0012a80001ea7983 */ /* 0x000ee80000300800 */
[----:B------:R-:W4:Y:S01]  /*7ad00*/  LDL.LU R77, [R1+0x12ac] ;  /* 0x0012ac00014d7983 */ /* 0x000f220000300800 */
        /* <DEDUP_REMOVED lines=489> */
[----:B------:R-:W-:Y:S02]  /*7cba0*/  PRMT R20, RZ, 0x7610, R20 ;  /* 0x00007610ff147816 */ /* 0x000fe40000000014 */
        /* <DEDUP_REMOVED lines=8> */
[----:B------:R-:W0:Y:S03]  /*7cc30*/  @!P1 LDC.64 R18, c[0x0][0x5c0] ;  /* 0x00017000ff129b82 */ /* 0x000e260000000a00 */
[----:B------:R1:W-:Y:S04]  /*7cc40*/  @!P3 STG.E.U8 desc[UR30][R16.64+0x148], R21 ;  /* 0x000148151000b986 */ /* 0x0003e8000c10111e */
[----:B------:R-:W3:Y:S01]  /*7cc50*/  @!P1 LDG.E.U8 R20, desc[UR30][R32.64+0x149] ;  /* 0x0001491e20149981 */ /* 0x000ee2000c1e1100 */
[----:B------:R-:W-:-:S02]  /*7cc60*/  ISETP.LT.OR P3, PT, R29, 0x151, !P2 ;  /* 0x000001511d00780c */ /* 0x000fc40005761670 */
[----:B------:R-:W-:-:S11]  /*7cc70*/  @!P1 IADD3.X R26, R2, R31, R6, P4, P5 ;  /* 0x0000001f021a9210 */ /* 0x000fd600027ea406 */
[----:B-1----:R-:W1:Y:S01]  /*7cc80*/  @!P3 LDC.64 R16, c[0x0][0x5c0] ;  /* 0x00017000ff10bb82 */ /* 0x002e620000000a00 */
[----:B0-----:R-:W-:-:S05]  /*7cc90*/  @!P1 IADD3 R18, P4, R27, R18, RZ ;  /* 0x000000121b129210 */ /* 0x001fca0007f9e0ff */
[----:B------:R-:W-:Y:S01]  /*7cca0*/  @!P1 IMAD.X R19, R26, 0x1, R19, P4 ;  /* 0x000000011a139824 */ /* 0x000fe200020e0613 */
[----:B---3--:R-:W-:-:S04]  /*7ccb0*/  LOP3.LUT R20, R20, 0xff, RZ, 0xc0, !PT ;  /* 0x000000ff14147812 */ /* 0x008fc800078ec0ff */
[----:B------:R-:W-:-:S05]  /*7ccc0*/  F2FP.F16.E4M3.UNPACK_B R20, R20 ;  /* 0x00000014ff14723e */ /* 0x000fca00020006ff */
[----:B------:R-:W-:-:S05]  /*7ccd0*/  HADD2.F32 R20, -RZ, R20.H0_H0 ;  /* 0x20000014ff147230 */ /* 0x000fca0000004100 */
[----:B------:R-:W-:-:S04]  /*7cce0*/  FMUL R20, R20, UR25 ;  /* 0x0000001914147c20 */ /* 0x000fc80008400000 */
[----:B------:R-:W-:Y:S01]  /*7ccf0*/  FFMA R20, R234, UR26, R20 ;  /* 0x0000001aea147c23 */ /* 0x000fe20008000014 */
[----:B-1----:R-:W-:Y:S01]  /*7cd00*/  @!P3 IADD3 R16, P4, P5, R24, R16, R7 ;  /* 0x000000101810b210 */ /* 0x002fe20007d9e007 */
[----:B------:R-:W3:Y:S03]  /*7cd10*/  LDL.LU R234, [R1+0x1334] ;  /* 0x0013340001ea7983 */ /* 0x000ee60000300800 */
[----:B------:R-:W-:Y:S02]  /*7cd20*/  F2FP.SATFINITE.E4M3.F32.PACK_AB_MERGE_C R21, RZ, R20, RZ ;  /* 0x00000014ff15723e */ /* 0x000fe400048070ff */
[----:B------:R-:W-:-:S03]  /*7cd30*/  PRMT R20, RZ, 0x7610, R20 ;  /* 0x00007610ff147816 */ /* 0x000fc60000000014 */
[----:B------:R0:W-:Y:S04]  /*7cd40*/  @!P1 STG.E.U8 desc[UR30][R18.64+0x149], R21 ;  /* 0x0001491512009986 */ /* 0x0001e8000c10111e */
[----:B------:R-:W4:Y:S01]  /*7cd50*/  @!P3 LDG.E.U8 R20, desc[UR30][R22.64+0x150] ;  /* 0x0001501e1614b981 */ /* 0x000f22000c1e1100 */
[----:B------:R-:W-:Y:S02]  /*7cd60*/  ISETP.LT.OR P1, PT, R29, 0x152, !P2 ;  /* 0x000001521d00780c */ /* 0x000fe40005721670 */
[----:B------:R-:W-:-:S11]  /*7cd70*/  @!P3 IADD3.X R17, R31, R17, R6, P4, P5 ;  /* 0x000000111f11b210 */ /* 0x000fd600027ea406 */
[----:B0-----:R-:W0:Y:S01]  /*7cd80*/  @!P1 LDC.64 R18, c[0x0][0x5c0] ;  /* 0x00017000ff129b82 */ /* 0x001e220000000a00 */
        /* <DEDUP_REMOVED lines=10> */
[----:B0-----:R-:W-:-:S04]  /*7ce30*/  @!P1 IADD3 R18, P4, P5, R24, R18, R7 ;  /* 0x0000001218129210 */ /* 0x001fc80007d9e007 */
[----:B------:R-:W-:-:S07]  /*7ce40*/  @!P1 IADD3.X R19, R31, R19, R6, P4, P5 ;  /* 0x000000131f139210 */ /* 0x000fce00027ea406 */
[----:B-1----:R-:W0:Y:S01]  /*7ce50*/  @!P3 LDC.64 R16, c[0x0][0x5c0] ;  /* 0x00017000ff10bb82 */ /* 0x002e220000000a00 */
        /* <DEDUP_REMOVED lines=12> */
[----:B------:R-:W-:Y:S02]  /*7cf20*/  ISETP.LT.OR P1, PT, R29, 0x152, !P0 ;  /* 0x000001521d00780c */ /* 0x000fe40004721670 */
[----:B------:R-:W-:Y:S02]  /*7cf30*/  @!P3 IADD3.X R26, R2, R31, R6, P4, P5 ;  /* 0x0000001f021ab210 */ /* 0x000fe400027ea406 */
[----:B-1----:R-:W-:Y:S02]  /*7cf40*/  PRMT R18, RZ, 0x7610, R18 ;  /* 0x00007610ff127816 */ /* 0x002fe40000000012 */
[----:B---3--:R-:W-:-:S04]  /*7cf50*/  LOP3.LUT R20, R20, 0xff, RZ, 0xc0, !PT ;  /* 0x000000ff14147812 */ /* 0x008fc800078ec0ff */
[----:B------:R-:W-:-:S05]  /*7cf60*/  F2FP.F16.E4M3.UNPACK_B R20, R20 ;  /* 0x00000014ff14723e */ /* 0x000fca00020006ff */
[----:B------:R-:W-:-:S05]  /*7cf70*/  HADD2.F32 R20, -RZ, R20.H0_H0 ;  /* 0x20000014ff147230 */ /* 0x000fca0000004100 */
[----:B------:R-:W-:Y:S01]  /*7cf80*/  FMUL R21, R20, UR25 ;  /* 0x0000001914157c20 */ /* 0x000fe20008400000 */
[----:B0-----:R-:W-:-:S03]  /*7cf90*/  @!P3 IADD3 R20, P4, R35, R16, RZ ;  /* 0x000000102314b210 */ /* 0x001fc60007f9e0ff */
[----:B------:R-:W-:Y:S02]  /*7cfa0*/  FFMA R16, R234, UR26, R21 ;  /* 0x0000001aea107c23 */ /* 0x000fe40008000015 */
[----:B------:R-:W-:Y:S01]  /*7cfb0*/  @!P3 IMAD.X R21, R26, 0x1, R17, P4 ;  /* 0x000000011a15b824 */ /* 0x000fe200020e0611 */
[----:B------:R-:W3:Y:S02]  /*7cfc0*/  LDL.LU R234, [R1+0x1340] ;  /* 0x0013400001ea7983 */ /* 0x000ee40000300800 */
[----:B------:R-:W-:Y:S02]  /*7cfd0*/  F2FP.SATFINITE.E4M3.F32.PACK_AB_MERGE_C R27, RZ, R16, RZ ;  /* 0x00000010ff1b723e */ /* 0x000fe400048070ff */
[----:B------:R-:W0:Y:S03]  /*7cfe0*/  @!P1 LDC.64 R16, c[0x0][0x5c0] ;  /* 0x00017000ff109b82 */ /* 0x000e260000000a00 */
[----:B------:R1:W-:Y:S04]  /*7cff0*/  @!P3 STG.E.U8 desc[UR30][R20.64+0x150], R27 ;  /* 0x0001501b1400b986 */ /* 0x0003e8000c10111e */
[----:B------:R-:W2:Y:S01]  /*7d000*/  @!P1 LDG.E.U8 R18, desc[UR30][R32.64+0x151] ;  /* 0x0001511e20129981 */ /* 0x000ea2000c1e1100 */
[----:B------:R-:W-:-:S02]  /*7d010*/  @!P1 IADD3 R35, P4, P5, R3, R24, R7 ;  /* 0x0000001803239210 */ /* 0x000fc40007d9e007 */
[----:B------:R-:W-:Y:S02]  /*7d020*/  ISETP.LT.OR P3, PT, R29, 0x159, !P2 ;  /* 0x000001591d00780c */ /* 0x000fe40005761670 */
[----:B------:R-:W-:Y:S02]  /*7d030*/  @!P1 IADD3.X R26, R2, R31, R6, P4, P5 ;  /* 0x0000001f021a9210 */ /* 0x000fe400027ea406 */
[----:B-1----:R-:W-:Y:S02]  /*7d040*/  PRMT R20, RZ, 0x7610, R20 ;  /* 0x00007610ff147816 */ /* 0x002fe40000000014 */
[----:B--2---:R-:W-:-:S04]  /*7d050*/  LOP3.LUT R18, R18, 0xff, RZ, 0xc0, !PT ;  /* 0x000000ff12127812 */ /* 0x004fc800078ec0ff */
[----:B------:R-:W-:-:S05]  /*7d060*/  F2FP.F16.E4M3.UNPACK_B R18, R18 ;  /* 0x00000012ff12723e */ /* 0x000fca00020006ff */
[----:B------:R-:W-:-:S05]  /*7d070*/  HADD2.F32 R18, -RZ, R18.H0_H0 ;  /* 0x20000012ff127230 */ /* 0x000fca0000004100 */
[----:B------:R-:W-:Y:S01]  /*7d080*/  FMUL R19, R18, UR25 ;  /* 0x0000001912137c20 */ /* 0x000fe20008400000 */
[----:B0-----:R-:W-:-:S03]  /*7d090*/  @!P1 IADD3 R18, P4, R35, R16, RZ ;  /* 0x0000001023129210 */ /* 0x001fc60007f9e0ff */
[----:B------:R-:W-:Y:S02]  /*7d0a0*/  FFMA R16, R235, UR26, R19 ;  /* 0x0000001aeb107c23 */ /* 0x000fe40008000013 */
[----:B------:R-:W-:Y:S01]  /*7d0b0*/  @!P1 IMAD.X R19, R26, 0x1, R17, P4 ;  /* 0x000000011a139824 */ /* 0x000fe200020e0611 */
[----:B------:R-:W2:Y:S02]  /*7d0c0*/  LDL.LU R235, [R1+0x1344] ;  /* 0x0013440001eb7983 */ /* 0x000ea40000300800 */
[----:B------:R-:W-:Y:S02]  /*7d0d0*/  F2FP.SATFINITE.E4M3.F32.PACK_AB_MERGE_C R21, RZ, R16, RZ ;  /* 0x00000010ff15723e */ /* 0x000fe400048070ff */
[----:B------:R-:W0:Y:S03]  /*7d0e0*/  @!P3 LDC.64 R16, c[0x0][0x5c0] ;  /* 0x00017000ff10bb82 */ /* 0x000e260000000a00 */
[----:B------:R1:W-:Y:S04]  /*7d0f0*/  @!P1 STG.E.U8 desc[UR30][R18.64+0x151], R21 ;  /* 0x0001511512009986 */ /* 0x0003e8000c10111e */
[----:B------:R-:W4:Y:S01]  /*7d100*/  @!P3 LDG.E.U8 R20, desc[UR30][R22.64+0x158] ;  /* 0x0001581e1614b981 */ /* 0x000f22000c1e1100 */
[----:B------:R-:W-:-:S02]  /*7d110*/  ISETP.LT.OR P1, PT, R29, 0x15a, !P2 ;  /* 0x0000015a1d00780c */ /* 0x000fc40005721670 */
[----:B-1----:R-:W-:-:S11]  /*7d120*/  PRMT R18, RZ, 0x7610, R18 ;  /* 0x00007610ff127816 */ /* 0x002fd60000000012 */
[----:B------:R-:W1:Y:S01]  /*7d130*/  @!P1 LDC.64 R26, c[0x0][0x5c0] ;  /* 0x00017000ff1a9b82 */ /* 0x000e620000000a00 */
[----:B0-----:R-:W-:-:S04]  /*7d140*/  @!P3 IADD3 R16, P4, P5, R24, R16, R7 ;  /* 0x000000101810b210 */ /* 0x001fc80007d9e007 */
[----:B------:R-:W-:Y:S02]  /*7d150*/  @!P3 IADD3.X R17, R31, R17, R6, P4, P5 ;  /* 0x000000111f11b210 */ /* 0x000fe400027ea406 */
        /* <DEDUP_REMOVED lines=8> */
[----:B------:R-:W-:-:S13]  /*7d1e0*/  ISETP.LT.OR P3, PT, R29, 0x159, !P0 ;  /* 0x000001591d00780c */ /* 0x000fda0004761670 */
[----:B0-----:R-:W0:Y:S01]  /*7d1f0*/  @!P3 LDC.64 R16, c[0x0][0x5c0] ;  /* 0x00017000ff10bb82 */ /* 0x001e220000000a00 */
[----:B----4-:R-:W-:-:S04]  /*7d200*/  LOP3.LUT R18, R18, 0xff, RZ, 0xc0, !PT ;  /* 0x000000ff12127812 */ /* 0x010fc800078ec0ff */
[----:B------:R-:W-:-:S05]  /*7d210*/  F2FP.F16.E4M3.UNPACK_B R18, R18 ;  /* 0x00000012ff12723e */ /* 0x000fca00020006ff */
[----:B------:R-:W-:-:S05]  /*7d220*/  HADD2.F32 R18, -RZ, R18.H0_H0 ;  /* 0x20000012ff127230 */ /* 0x000fca0000004100 */
[----:B------:R-:W-:Y:S01]  /*7d230*/  FMUL R19, R18, UR25 ;  /* 0x0000001912137c20 */ /* 0x000fe20008400000 */
[----:B-1----:R-:W-:-:S03]  /*7d240*/  @!P1 IADD3 R18, P4, P5, R24, R26, R7 ;  /* 0x0000001a18129210 */ /* 0x002fc60007d9e007 */
[----:B---3--:R-:W-:Y:S01]  /*7d250*/  FFMA R20, R234, UR26, R19 ;  /* 0x0000001aea147c23 */ /* 0x008fe20008000013 */
[----:B------:R-:W-:Y:S01]  /*7d260*/  @!P1 IADD3.X R19, R31, R27, R6, P4, P5 ;  /* 0x0000001b1f139210 */ /* 0x000fe200027ea406 */
[----:B------:R-:W3:Y:S03]  /*7d270*/  LDL.LU R234, [R1+0x1348] ;  /* 0x0013480001ea7983 */ /* 0x000ee60000300800 */
[----:B------:R-:W-:Y:S02]  /*7d280*/  F2FP.SATFINITE.E4M3.F32.PACK_AB_MERGE_C R21, RZ, R20, RZ ;  /* 0x00000014ff15723e */ /* 0x000fe400048070ff */
[----:B------:R-:W-:Y:S02]  /*7d290*/  PRMT R20, RZ, 0x7610, R20 ;  /* 0x00007610ff147816 */ /* 0x000fe40000000014 */
[----:B------:R-:W-:Y:S01]  /*7d2a0*/  @!P3 IADD3 R27, P4, P5, R3, R24, R7 ;  /* 0x00000018031bb210 */ /* 0x000fe20007d9e007 */
[----:B------:R-:W4:Y:S04]  /*7d2b0*/  LDL.LU R77, [R1+0x134c] ;  /* 0x00134c00014d7983 */ /* 0x000f280000300800 */
[----:B------:R1:W-:Y:S04]  /*7d2c0*/  @!P1 STG.E.U8 desc[UR30][R18.64+0x159], R21 ;  /* 0x0001591512009986 */ /* 0x0003e8000c10111e */
[----:B------:R-:W2:Y:S01]  /*7d2d0*/  @!P3 LDG.E.U8 R20, desc[UR30][R32.64+0x158] ;  /* 0x0001581e2014b981 */ /* 0x000ea2000c1e1100 */
[----:B------:R-:W-:-:S02]  /*7d2e0*/  ISETP.LT.OR P1, PT, R29, 0x15a, !P0 ;  /* 0x0000015a1d00780c */ /* 0x000fc40004721670 */
[----:B------:R-:W-:Y:S02]  /*7d2f0*/  @!P3 IADD3.X R26, R2, R31, R6, P4, P5 ;  /* 0x0000001f021ab210 */ /* 0x000fe400027ea406 */
[----:B0-----:R-:W-:-:S05]  /*7d300*/  @!P3 IADD3 R16, P4, R27, R16, RZ ;  /* 0x000000101b10b210 */ /* 0x001fca0007f9e0ff */
[----:B------:R-:W-:Y:S01]  /*7d310*/  @!P3 IMAD.X R17, R26, 0x1, R17, P4 ;  /* 0x000000011a11b824 */ /* 0x000fe200020e0611 */
[----:B-1----:R-:W-:-:S03]  /*7d320*/  PRMT R18, RZ, 0x7610, R18 ;  /* 0x00007610ff127816 */ /* 0x002fc60000000012 */
[----:B------:R-:W0:Y:S01]  /*7d330*/  @!P1 LDC.64 R34, c[0x0][0x5c0] ;  /* 0x00017000ff229b82 */ /* 0x000e220000000a00 */
[----:B--2---:R-:W-:-:S04]  /*7d340*/  LOP3.LUT R20, R20, 0xff, RZ, 0xc0, !PT ;  /* 0x000000ff14147812 */ /* 0x004fc800078ec0ff */
[----:B------:R-:W-:-:S05]  /*7d350*/  F2FP.F16.E4M3.UNPACK_B R20, R20 ;  /* 0x00000014ff14723e */ /* 0x000fca00020006ff */
[----:B------:R-:W-:-:S05]  /*7d360*/  HADD2.F32 R20, -RZ, R20.H0_H0 ;  /* 0x20000014ff147230 */ /* 0x000fca0000004100 */
[----:B------:R-:W-:-:S04]  /*7d370*/  FMUL R20, R20, UR25 ;  /* 0x0000001914147c20 */ /* 0x000fc80008400000 */
[----:B------:R-:W-:Y:S01]  /*7d380*/  FFMA R20, R235, UR26, R20 ;  /* 0x0000001aeb147c23 */ /* 0x000fe20008000014 */
[----:B------:R-:W-:Y:S01]  /*7d390*/  @!P1 IADD3 R27, P4, P5, R3, R24, R7 ;  /* 0x00000018031b9210 */ /* 0x000fe20007d9e007 */
[----:B------:R-:W2:Y:S03]  /*7d3a0*/  LDL.LU R235, [R1+0x1350] ;  /* 0x0013500001eb7983 */ /* 0x000ea60000300800 */
[----:B------:R-:W-:-:S05]  /*7d3b0*/  F2FP.SATFINITE.E4M3.F32.PACK_AB_MERGE_C R21, RZ, R20, RZ ;  /* 0x00000014ff15723e */ /* 0x000fca00048070ff */
[----:B------:R3:W-:Y:S04]  /*7d3c0*/  @!P3 STG.E.U8 desc[UR30][R16.64+0x158], R21 ;  /* 0x000158151000b986 */ /* 0x0007e8000c10111e */
[----:B------:R-:W4:Y:S01]  /*7d3d0*/  @!P1 LDG.E.U8 R18, desc[UR30][R32.64+0x159] ;  /* 0x0001591e20129981 */ /* 0x000f22000c1e1100 */
[----:B------:R-:W-:Y:S02]  /*7d3e0*/  ISETP.LT.OR P3, PT, R29, 0x161, !P2 ;  /* 0x000001611d00780c */ /* 0x000fe40005761670 */
[----:B------:R-:W-:Y:S02]  /*7d3f0*/  @!P1 IADD3.X R20, R2, R31, R6, P4, P5 ;  /* 0x0000001f02149210 */ /* 0x000fe400027ea406 */
[----:B----4-:R-:W-:-:S04]  /*7d400*/  LOP3.LUT R18, R18, 0xff, RZ, 0xc0, !PT ;  /* 0x000000ff12127812 */ /* 0x010fc800078ec0ff */
[----:B------:R-:W-:-:S05]  /*7d410*/  F2FP.F16.E4M3.UNPACK_B R18, R18 ;  /* 0x00000012ff12723e */ /* 0x000fca00020006ff */
[----:B------:R-:W-:-:S05]  /*7d420*/  HADD2.F32 R18, -RZ, R18.H0_H0 ;  /* 0x20000012ff127230 */ /* 0x000fca0000004100 */
[----:B------:R-:W-:Y:S01]  /*7d430*/  FMUL R19, R18, UR25 ;  /* 0x0000001912137c20 */ /* 0x000fe20008400000 */
[----:B0-----:R-:W-:Y:S02]  /*7d440*/  @!P1 IADD3 R18, P4, R27, R34, RZ ;  /* 0x000000221b129210 */ /* 0x001fe40007f9e0ff */
[----:B------:R-:W0:Y:S01]  /*7d450*/  @!P3 LDC.64 R26, c[0x0][0x5c0] ;  /* 0x00017000ff1abb82 */ /* 0x000e220000000a00 */
[----:B---3--:R-:W-:Y:S02]  /*7d460*/  FFMA R16, R234, UR26, R19 ;  /* 0x0000001aea107c23 */ /* 0x008fe40008000013 */
[----:B------:R-:W-:Y:S01]  /*7d470*/  @!P1 IMAD.X R19, R20, 0x1, R35, P4 ;  /* 0x0000000114139824 */ /* 0x000fe200020e0623 */
[----:B------:R-:W3:Y:S02]  /*7d480*/  LDL.LU R234, [R1+0x1354] ;  /* 0x0013540001ea7983 */ /* 0x000ee40000300800 */
[----:B------:R-:W-:Y:S02]  /*7d490*/  F2FP.SATFINITE.E4M3.F32.PACK_AB_MERGE_C R21, RZ, R16, RZ ;  /* 0x00000010ff15723e */ /* 0x000fe400048070ff */
[----:B------:R-:W-:-:S03]  /*7d4a0*/  PRMT R16, RZ, 0x7610, R16 ;  /* 0x00007610ff107816 */ /* 0x000fc60000000010 */
[----:B------:R1:W-:Y:S04]  /*7d4b0*/  @!P1 STG.E.U8 desc[UR30][R18.64+0x159], R21 ;  /* 0x0001591512009986 */ /* 0x0003e8000c10111e */
[----:B------:R-:W4:Y:S01]  /*7d4c0*/  @!P3 LDG.E.U8 R16, desc[UR30][R22.64+0x160] ;  /* 0x0001601e1610b981 */ /* 0x000f22000c1e1100 */
[----:B------:R-:W-:Y:S02]  /*7d4d0*/  ISETP.LT.OR P1, PT, R29, 0x162, !P2 ;  /* 0x000001621d00780c */ /* 0x000fe40005721670 */
[----:B-1----:R-:W-:Y:S02]  /*7d4e0*/  PRMT R18, RZ, 0x7610, R18 ;  /* 0x00007610ff127816 */ /* 0x002fe40000000012 */
[----:B----4-:R-:W-:-:S04]  /*7d4f0*/  LOP3.LUT R16, R16, 0xff, RZ, 0xc0, !PT ;  /* 0x000000ff10107812 */ /* 0x010fc800078ec0ff */
[----:B------:R-:W-:-:S05]  /*7d500*/  F2FP.F16.E4M3.UNPACK_B R16, R16 ;  /* 0x00000010ff10723e */ /* 0x000fca00020006ff */
[----:B------:R-:W-:-:S05]  /*7d510*/  HADD2.F32 R16, -RZ, R16.H0_H0 ;  /* 0x20000010ff107230 */ /* 0x000fca0000004100 */
[----:B------:R-:W-:Y:S01]  /*7d520*/  FMUL R17, R16, UR25 ;  /* 0x0000001910117c20 */ /* 0x000fe20008400000 */
[----:B0-----:R-:W-:-:S03]  /*7d530*/  @!P3 IADD3 R16, P4, P5, R24, R26, R7 ;  /* 0x0000001a1810b210 */ /* 0x001fc60007d9e007 */
[----:B------:R-:W-:Y:S01]  /*7d540*/  FFMA R20, R77, UR26, R17 ;  /* 0x0000001a4d147c23 */ /* 0x000fe20008000011 */
[----:B------:R-:W-:Y:S02]  /*7d550*/  @!P3 IADD3.X R17, R31, R27, R6, P4, P5 ;  /* 0x0000001b1f11b210 */ /* 0x000fe400027ea406 */
[----:B------:R-:W0:Y:S02]  /*7d560*/  @!P1 LDC.64 R26, c[0x0][0x5c0] ;  /* 0x00017000ff1a9b82 */ /* 0x000e240000000a00 */
[----:B------:R-:W-:-:S05]  /*7d570*/  F2FP.SATFINITE.E4M3.F32.PACK_AB_MERGE_C R21, RZ, R20, RZ ;  /* 0x00000014ff15723e */ /* 0x000fca00048070ff */
[----:B------:R1:W-:Y:S04]  /*7d580*/  @!P3 STG.E.U8 desc[UR30][R16.64+0x160], R21 ;  /* 0x000160151000b986 */ /* 0x0003e8000c10111e */
[----:B------:R-:W4:Y:S01]  /*7d590*/  @!P1 LDG.E.U8 R18, desc[UR30][R22.64+0x161] ;  /* 0x0001611e16129981 */ /* 0x000f22000c1e1100 */
[----:B------:R-:W-:Y:S02]  /*7d5a0*/  ISETP.LT.OR P3, PT, R29, 0x161, !P0 ;  /* 0x000001611d00780c */ /* 0x000fe40004761670 */
[----:B-1----:R-:W-:-:S11]  /*7d5b0*/  PRMT R16, RZ, 0x7610, R16 ;  /* 0x00007610ff107816 */ /* 0x002fd60000000010 */
[----:B------:R-:W1:Y:S01]  /*7d5c0*/  @!P3 LDC.64 R34, c[0x0][0x5c0] ;  /* 0x00017000ff22bb82 */ /* 0x000e620000000a00 */
[----:B----4-:R-:W-:-:S04]  /*7d5d0*/  LOP3.LUT R18, R18, 0xff, RZ, 0xc0, !PT ;  /* 0x000000ff12127812 */ /* 0x010fc800078ec0ff */
[----:B------:R-:W-:-:S05]  /*7d5e0*/  F2FP.F16.E4M3.UNPACK_B R18, R18 ;  /* 0x00000012ff12723e */ /* 0x000fca00020006ff */
[----:B------:R-:W-:-:S05]  /*7d5f0*/  HADD2.F32 R18, -RZ, R18.H0_H0 ;  /* 0x20000012ff127230 */ /* 0x000fca0000004100 */
[----:B------:R-:W-:Y:S01]  /*7d600*/  FMUL R19, R18, UR25 ;  /* 0x0000001912137c20 */ /* 0x000fe20008400000 */
[----:B0-----:R-:W-:-:S03]  /*7d610*/  @!P1 IADD3 R18, P4, P5, R24, R26, R7 ;  /* 0x0000001a18129210 */ /* 0x001fc60007d9e007 */
[----:B--2---:R-:W-:Y:S01]  /*7d620*/  FFMA R20, R235, UR26, R19 ;  /* 0x0000001aeb147c23 */ /* 0x004fe20008000013 */
[----:B------:R-:W-:Y:S01]  /*7d630*/  @!P1 IADD3.X R19, R31, R27, R6, P4, P5 ;  /* 0x0000001b1f139210 */ /* 0x000fe200027ea406 */
[----:B------:R-:W2:Y:S03]  /*7d640*/  LDL.LU R235, [R1+0x1358] ;  /* 0x0013580001eb7983 */ /* 0x000ea60000300800 */
[----:B------:R-:W-:Y:S02]  /*7d650*/  F2FP.SATFINITE.E4M3.F32.PACK_AB_MERGE_C R21, RZ, R20, RZ ;  /* 0x00000014ff15723e */ /* 0x000fe400048070ff */
[----:B------:R-:W-:Y:S01]  /*7d660*/  @!P3 IADD3 R27, P4, P5, R3, R24, R7 ;  /* 0x00000018031bb210 */ /* 0x000fe20007d9e007 */
[----:B------:R-:W4:Y:S04]  /*7d670*/  LDL.LU R77, [R1+0x135c] ;  /* 0x00135c00014d7983 */ /* 0x000f280000300800 */
[----:B------:R3:W-:Y:S04]  /*7d680*/  @!P1 STG.E.U8 desc[UR30][R18.64+0x161], R21 ;  /* 0x0001611512009986 */ /* 0x0007e8000c10111e */
[----:B------:R-:W3:Y:S01]  /*7d690*/  @!P3 LDG.E.U8 R16, desc[UR30][R32.64+0x160] ;  /* 0x0001601e2010b981 */ /* 0x000ee2000c1e1100 */
[----:B------:R-:W-:-:S02]  /*7d6a0*/  ISETP.LT.OR P1, PT, R29, 0x162, !P0 ;  /* 0x000001621d00780c */ /* 0x000fc40004721670 */
[----:B------:R-:W-:Y:S02]  /*7d6b0*/  @!P3 IADD3.X R20, R2, R31, R6, P4, P5 ;  /* 0x0000001f0214b210 */ /* 0x000fe400027ea406 */
[----:B---3--:R-:W-:-:S04]  /*7d6c0*/  LOP3.LUT R16, R16, 0xff, RZ, 0xc0, !PT ;  /* 0x000000ff10107812 */ /* 0x008fc800078ec0ff */
[----:B------:R-:W-:-:S05]  /*7d6d0*/  F2FP.F16.E4M3.UNPACK_B R16, R16 ;  /* 0x00000010ff10723e */ /* 0x000fca00020006ff */
[----:B------:R-:W-:-:S05]  /*7d6e0*/  HADD2.F32 R16, -RZ, R16.H0_H0 ;  /* 0x20000010ff107230 */ /* 0x000fca0000004100 */
[----:B------:R-:W-:Y:S01]  /*7d6f0*/  FMUL R17, R16, UR25 ;  /* 0x0000001910117c20 */ /* 0x000fe20008400000 */
[----:B-1----:R-:W-:-:S03]  /*7d700*/  @!P3 IADD3 R16, P4, R27, R34, RZ ;  /* 0x000000221b10b210 */ /* 0x002fc60007f9e0ff */
[----:B------:R-:W-:Y:S02]  /*7d710*/  FFMA R18, R234, UR26, R17 ;  /* 0x0000001aea127c23 */ /* 0x000fe40008000011 */
[----:B------:R-:W-:Y:S01]  /*7d720*/  @!P3 IMAD.X R17, R20, 0x1, R35, P4 ;  /* 0x000000011411b824 */ /* 0x000fe200020e0623 */
[----:B------:R-:W3:Y:S01]  /*7d730*/  LDL.LU R234, [R1+0x1360] ;  /* 0x0013600001ea7983 */ /* 0x000ee20000300800 */
[----:B------:R-:W0:Y:S01]  /*7d740*/  @!P1 LDC.64 R34, c[0x0][0x5c0] ;  /* 0x00017000ff229b82 */ /* 0x000e220000000a00 */
[----:B------:R-:W-:Y:S02]  /*7d750*/  F2FP.SATFINITE.E4M3.F32.PACK_AB_MERGE_C R21, RZ, R18, RZ ;  /* 0x00000012ff15723e */ /* 0x000fe400048070ff */
[----:B------:R-:W-:-:S03]  /*7d760*/  PRMT R18, RZ, 0x7610, R18 ;  /* 0x00007610ff127816 */ /* 0x000fc60000000012 */
[----:B------:R2:W-:Y:S04]  /*7d770*/  @!P3 STG.E.U8 desc[UR30][R16.64+0x160], R21 ;  /* 0x000160151000b986 */ /* 0x0005e8000c10111e */
[----:B------:R-:W4:Y:S01]  /*7d780*/  @!P1 LDG.E.U8 R18, desc[UR30][R32.64+0x161] ;  /* 0x0001611e20129981 */ /* 0x000f22000c1e1100 */
[----:B------:R-:W-:Y:S02]  /*7d790*/  @!P1 IADD3 R27, P4, P5, R3, R24, R7 ;  /* 0x00000018031b9210 */ /* 0x000fe40007d9e007 */
        /* <DEDUP_REMOVED lines=8> */
[----:B--2---:R-:W-:Y:S02]  /*7d820*/  FFMA R16, R235, UR26, R19 ;  /* 0x0000001aeb107c23 */ /* 0x004fe40008000013 */
[----:B------:R-:W-:Y:S01]  /*7d830*/  @!P1 IMAD.X R19, R20, 0x1, R35, P4 ;  /* 0x0000000114139824 */ /* 0x000fe200020e0623 */
[----:B------:R-:W2:Y:S02]  /*7d840*/  LDL.LU R235, [R1+0x1364] ;  /* 0x0013640001eb7983 */ /* 0x000ea40000300800 */
        /* <DEDUP_REMOVED lines=25> */
[----:B---3--:R-:W-:Y:S01]  /*7d9e0*/  FFMA R20, R234, UR26, R19 ;  /* 0x0000001aea147c23 */ /* 0x008fe20008000013 */
[----:B------:R-:W-:Y:S01]  /*7d9f0*/  @!P1 IADD3.X R19, R31, R27, R6, P4, P5 ;  /* 0x0000001b1f139210 */ /* 0x000fe200027ea406 */
[----:B------:R-:W3:Y:S03]  /*7da00*/  LDL.LU R234, [R1+0x1368] ;  /* 0x0013680001ea7983 */ /* 0x000ee60000300800 */
[----:B------:R-:W-:Y:S02]  /*7da10*/  F2FP.SATFINITE.E4M3.F32.PACK_AB_MERGE_C R21, RZ, R20, RZ ;  /* 0x00000014ff15723e */ /* 0x000fe400048070ff */
[----:B------:R-:W-:Y:S01]  /*7da20*/  @!P3 IADD3 R27, P4, P5, R3, R24, R7 ;  /* 0x00000018031bb210 */ /* 0x000fe20007d9e007 */
[----:B------:R-:W4:Y:S04]  /*7da30*/  LDL.LU R77, [R1+0x136c] ;  /* 0x00136c00014d7983 */ /* 0x000f280000300800 */
[----:B------:R2:W-:Y:S04]  /*7da40*/  @!P1 STG.E.U8 desc[UR30][R18.64+0x169], R21 ;  /* 0x0001691512009986 */ /* 0x0005e8000c10111e */
[----:B------:R-:W2:Y:S01]  /*7da50*/  @!P3 LDG.E.U8 R16, desc[UR30][R32.64+0x168] ;  /* 0x0001681e2010b981 */ /* 0x000ea2000c1e1100 */
[----:B------:R-:W-:-:S02]  /*7da60*/  ISETP.LT.OR P1, PT, R29, 0x16a, !P0 ;  /* 0x0000016a1d00780c */ /* 0x000fc40004721670 */
[----:B------:R-:W-:Y:S02]  /*7da70*/  @!P3 IADD3.X R20, R2, R31, R6, P4, P5 ;  /* 0x0000001f0214b210 */ /* 0x000fe400027ea406 */
[----:B--2---:R-:W-:-:S04]  /*7da80*/  LOP3.LUT R16, R16, 0xff, RZ, 0xc0, !PT ;  /* 0x000000ff10107812 */ /* 0x004fc800078ec0ff */
[----:B------:R-:W-:-:S05]  /*7da90*/  F2FP.F16.E4M3.UNPACK_B R16, R16 ;  /* 0x00000010ff10723e */ /* 0x000fca00020006ff */
[----:B------:R-:W-:-:S05]  /*7daa0*/  HADD2.F32 R16, -RZ, R16.H0_H0 ;  /* 0x20000010ff107230 */ /* 0x000fca0000004100 */
[----:B------:R-:W-:Y:S01]  /*7dab0*/  FMUL R17, R16, UR25 ;  /* 0x0000001910117c20 */ /* 0x000fe20008400000 */
[----:B-1----:R-:W-:-:S03]  /*7dac0*/  @!P3 IADD3 R16, P4, R27, R34, RZ ;  /* 0x000000221b10b210 */ /* 0x002fc60007f9e0ff */
[----:B------:R-:W-:Y:S02]  /*7dad0*/  FFMA R18, R235, UR26, R17 ;  /* 0x0000001aeb127c23 */ /* 0x000fe40008000011 */
[----:B------:R-:W-:Y:S01]  /*7dae0*/  @!P3 IMAD.X R17, R20, 0x1, R35, P4 ;  /* 0x000000011411b824 */ /* 0x000fe200020e0623 */
[----:B------:R-:W2:Y:S01]  /*7daf0*/  LDL.LU R235, [R1+0x1370] ;  /* 0x0013700001eb7983 */ /* 0x000ea20000300800 */
        /* <DEDUP_REMOVED lines=1036> */
[----:B------:R-:W-:Y:S01]  /*81bc0*/  ISETP.LT.OR P2, PT, R29, 0x1fa, !P2 ;  /* 0x000001fa1d00780c */ /* 0x000fe20005741670 */
[----:B------:R-:W2:Y:S01]  /*81bd0*/  LDL.LU R235, [R1+0x1484] ;  /* 0x0014840001eb7983 */ /* 0x000ea20000300800 */
[----:B------:R-:W-:Y:S02]  /*81be0*/  F2FP.SATFINITE.E4M3.F32.PACK_AB_MERGE_C R21, RZ, R16, RZ ;  /* 0x00000010ff15723e */ /* 0x000fe400048070ff */
[----:B------:R-:W-:-:S03]  /*81bf0*/  PRMT R16, RZ, 0x7610, R16 ;  /* 0x00007610ff107816 */ /* 0x000fc60000000010 */
[----:B------:R1:W-:Y:S04]  /*81c00*/  @!P1 STG.E.U8 desc[UR30][R18.64+0x1f1], R21 ;  /* 0x0001f11512009986 */ /* 0x0003e8000c10111e */
[----:B------:R-:W4:Y:S01]  /*81c10*/  @!P3 LDG.E.U8 R16, desc[UR30][R22.64+0x1f8] ;  /* 0x0001f81e1610b981 */ /* 0x000f22000c1e1100 */
        /* <DEDUP_REMOVED lines=19> */
[----:B---3--:R-:W-:Y:S01]  /*81d50*/  FFMA R20, R234, UR26, R19 ;  /* 0x0000001aea147c23 */ /* 0x008fe20008000013 */
[----:B------:R-:W-:Y:S02]  /*81d60*/  @!P2 IADD3.X R19, R31, R27, R6, P3, P4 ;  /* 0x0000001b1f13a210 */ /* 0x000fe40001fe8406 */
[----:B------:R-:W0:Y:S02]  /*81d70*/  @!P1 LDC.64 R26, c[0x0][0x5c0] ;  /* 0x00017000ff1a9b82 */ /* 0x000e240000000a00 */
[----:B------:R-:W-:-:S05]  /*81d80*/  F2FP.SATFINITE.E4M3.F32.PACK_AB_MERGE_C R21, RZ, R20, RZ ;  /* 0x00000014ff15723e */ /* 0x000fca00048070ff */
[----:B------:R1:W-:Y:S04]  /*81d90*/  @!P2 STG.E.U8 desc[UR30][R18.64+0x1f9], R21 ;  /* 0x0001f9151200a986 */ /* 0x0003e8000c10111e */
[----:B------:R-:W3:Y:S01]  /*81da0*/  @!P1 LDG.E.U8 R16, desc[UR30][R32.64+0x1f8] ;  /* 0x0001f81e20109981 */ /* 0x000ee2000c1e1100 */
[----:B------:R-:W-:-:S04]  /*81db0*/  @!P1 IADD3 R23, P2, P3, R3, R24, R7 ;  /* 0x0000001803179210 */ /* 0x000fc80007b5e007 */
[----:B------:R-:W-:Y:S02]  /*81dc0*/  @!P1 IADD3.X R22, R2, R31, R6, P2, P3 ;  /* 0x0000001f02169210 */ /* 0x000fe400017e6406 */
[----:B------:R-:W-:Y:S01]  /*81dd0*/  ISETP.LT.OR P0, PT, R29, 0x1fa, !P0 ;  /* 0x000001fa1d00780c */ /* 0x000fe20004701670 */
[----:B------:R-:W-:Y:S01]  /*81de0*/  BSSY B1, `(.L_x_37) ;  /* 0x000000d000017945 */ /* 0x000fe20003800000 */
[----:B-1----:R-:W-:Y:S02]  /*81df0*/  PRMT R18, RZ, 0x7610, R18 ;  /* 0x00007610ff127816 */ /* 0x002fe40000000012 */
[----:B---3--:R-:W-:-:S04]  /*81e00*/  LOP3.LUT R16, R16, 0xff, RZ, 0xc0, !PT ;  /* 0x000000ff10107812 */ /* 0x008fc800078ec0ff */
[----:B------:R-:W-:-:S05]  /*81e10*/  F2FP.F16.E4M3.UNPACK_B R16, R16 ;  /* 0x00000010ff10723e */ /* 0x000fca00020006ff */
[----:B------:R-:W-:-:S05]  /*81e20*/  HADD2.F32 R16, -RZ, R16.H0_H0 ;  /* 0x20000010ff107230 */ /* 0x000fca0000004100 */
[----:B------:R-:W-:Y:S01]  /*81e30*/  FMUL R17, R16, UR25 ;  /* 0x0000001910117c20 */ /* 0x000fe20008400000 */
[----:B0-----:R-:W-:-:S03]  /*81e40*/  @!P1 IADD3 R16, P4, R23, R26, RZ ;  /* 0x0000001a17109210 */ /* 0x001fc60007f9e0ff */
[----:B--2---:R-:W-:Y:S02]  /*81e50*/  FFMA R20, R235, UR26, R17 ;  /* 0x0000001aeb147c23 */ /* 0x004fe40008000011 */
[----:B------:R-:W-:-:S03]  /*81e60*/  @!P1 IMAD.X R17, R22, 0x1, R27, P4 ;  /* 0x0000000116119824 */ /* 0x000fc600020e061b */
[----:B------:R-:W-:-:S05]  /*81e70*/  F2FP.SATFINITE.E4M3.F32.PACK_AB_MERGE_C R19, RZ, R20, RZ ;  /* 0x00000014ff13723e */ /* 0x000fca00048070ff */
[----:B------:R0:W-:Y:S01]  /*81e80*/  @!P1 STG.E.U8 desc[UR30][R16.64+0x1f8], R19 ;  /* 0x0001f81310009986 */ /* 0x0001e2000c10111e */
[----:B------:R-:W-:Y:S05]  /*81e90*/  @P0 BRA `(.L_x_38) ;  /* 0x0000000000040947 */ /* 0x000fea0003800000 */
[----:B------:R1:W5:Y:S02]  /*81ea0*/  LDG.E.U8 R18, desc[UR30][R32.64+0x1f9] ;  /* 0x0001f91e20127981 */ /* 0x000364000c1e1100 */
.L_x_38:
[----:B------:R-:W-:Y:S05]  /*81eb0*/  BSYNC B1 ;  /* 0x0000000000017941 */ /* 0x000fea0003800000 */
.L_x_37:
[----:B------:R-:W-:Y:S05]  /*81ec0*/  @P0 BRA `(.L_x_39) ;  /* 0x0000021c00480947 */ /* 0x000fea0003800000 */
[----:B0-----:R-:W2:Y:S01]  /*81ed0*/  LDL.LU R19, [R1+0x1488] ;  /* 0x0014880001137983 */ /* 0x001ea20000300800 */
[----:B-----5:R-:W-:Y:S01]  /*81ee0*/  LOP3.LUT R18, R18, 0xff, RZ, 0xc0, !PT ;  /* 0x000000ff12127812 */ /* 0x020fe200078ec0ff */
[----:B------:R-:W-:Y:S01]  /*81ef0*/  ULDC.64 UR10, c[0x0][0x5c0] ;  /* 0x00017000000a7ab9 */ /* 0x000fe20000000a00 */
[----:B------:R-:W-:Y:S02]  /*81f00*/  IADD3 R16, P0, P1, R3, R24, R7 ;  /* 0x0000001803107210 */ /* 0x000fe4000791e007 */
[----:B------:R-:W-:Y:S02]  /*81f10*/  F2FP.F16.E4M3.UNPACK_B R18, R18 ;  /* 0x00000012ff12723e */ /* 0x000fe400020006ff */
[----:B------:R-:W-:Y:S02]  /*81f20*/  IADD3.X R31, R2, R31, R6, P0, P1 ;  /* 0x0000001f021f7210 */ /* 0x000fe400007e2406 */
[----:B------:R-:W-:Y:S01]  /*81f30*/  IADD3 R16, P0, R16, UR10, RZ ;  /* 0x0000000a10107c10 */ /* 0x000fe2000ff1e0ff */
[----:B------:R-:W-:-:S03]  /*81f40*/  HADD2.F32 R18, -RZ, R18.H0_H0 ;  /* 0x20000012ff127230 */ /* 0x000fc60000004100 */
[----:B------:R-:W-:Y:S02]  /*81f50*/  IADD3.X R17, R31, UR11, RZ, P0, !PT ;  /* 0x0000000b1f117c10 */ /* 0x000fe400087fe4ff */
[----:B------:R-:W-:-:S04]  /*81f60*/  FMUL R18, R18, UR25 ;  /* 0x0000001912127c20 */ /* 0x000fc80008400000 */
[----:B--2---:R-:W-:-:S05]  /*81f70*/  FFMA R18, R19, UR26, R18 ;  /* 0x0000001a13127c23 */ /* 0x004fca0008000012 */
[----:B------:R-:W-:-:S05]  /*81f80*/  F2FP.SATFINITE.E4M3.F32.PACK_AB_MERGE_C R19, RZ, R18, RZ ;  /* 0x00000012ff13723e */ /* 0x000fca00048070ff */
[----:B------:R2:W-:Y:S01]  /*81f90*/  STG.E.U8 desc[UR30][R16.64+0x1f9], R19 ;  /* 0x0001f91310007986 */ /* 0x0005e2000c10111e */
[----:B------:R-:W-:Y:S05]  /*81fa0*/  BRA `(.L_x_39) ;  /* 0x0000021c00107947 */ /* 0x000fea0003800000 */
.L_x_36:
[C---:B------:R-:W-:Y:S01]  /*81fb0*/  ISETP.GE.AND P1, PT, R28.reuse, 0x9, PT ;  /* 0x000000091c00780c */ /* 0x040fe20003f26270 */
[----:B------:R-:W2:Y:S03]  /*81fc0*/  LDL.LU R30, [R1+0xa00] ;  /* 0x000a0000011e7983 */ /* 0x000ea60000300800 */
[----:B------:R-:W-:Y:S02]  /*81fd0*/  ISETP.LT.OR P3, PT, R29, 0x1, !P1 ;  /* 0x000000011d00780c */ /* 0x000fe40004f61670 */
[----:B------:R-:W-:Y:S01]  /*81fe0*/  ISETP.GE.AND P6, PT, R28, 0x1, PT ;  /* 0x000000011c00780c */ /* 0x000fe20003fc6270 */
[----:B------:R-:W-:Y:S01]  /*81ff0*/  FMUL R25, R17, UR26 ;  /* 0x0000001a11197c20 */ /* 0x000fe20008400000 */
[----:B------:R-:W-:Y:S01]  /*82000*/  ISETP.LT.OR P0, PT, R29, 0x2, !P1 ;  /* 0x000000021d00780c */ /* 0x000fe20004f01670 */
[----:B------:R-:W-:Y:S01]  /*82010*/  FMUL R18, R18, UR26 ;  /* 0x0000001a12127c20 */ /* 0x000fe20008400000 */
[----:B------:R-:W-:Y:S01]  /*82020*/  FMUL R19, R19, UR26 ;  /* 0x0000001a13137c20 */ /* 0x000fe20008400000 */
[----:B-----5:R-:W-:Y:S01]  /*82030*/  LOP3.LUT R12, R12, 0x7fffffff, RZ, 0xc0, !PT ;  /* 0x7fffffff0c0c7812 */ /* 0x020fe200078ec0ff */
[----:B------:R-:W-:Y:S01]  /*82040*/  FMUL R20, R20, UR26 ;  /* 0x0000001a14147c20 */ /* 0x000fe20008400000 */
[----:B------:R-:W-:Y:S01]  /*82050*/  FMUL R21, R21, UR26 ;  /* 0x0000001a15157c20 */ /* 0x000fe20008400000 */
[----:B------:R-:W-:Y:S01]  /*82060*/  FMUL R22, R22, UR26 ;  /* 0x0000001a16167c20 */ /* 0x000fe20008400000 */
[----:B------:R-:W-:Y:S01]  /*82070*/  FMUL R23, R23, UR26 ;  /* 0x0000001a17177c20 */ /* 0x000fe20008400000 */
[----:B------:R-:W-:Y:S01]  /*82080*/  FMUL R152, R152, UR26 ;  /* 0x0000001a98987c20 */ /* 0x000fe20008400000 */
[----:B------:R-:W0:Y:S01]  /*82090*/  @!P3 LDC.64 R32, c[0x0][0x5c0] ;  /* 0x00017000ff20bb82 */ /* 0x000e220000000a00 */
[----:B------:R-:W-:Y:S01]  /*820a0*/  FMUL R153, R153, UR26 ;  /* 0x0000001a99997c20 */ /* 0x000fe20008400000 */
[----:B------:R-:W-:Y:S01]  /*820b0*/  FMUL R154, R154, UR26 ;  /* 0x0000001a9a9a7c20 */ /* 0x000fe20008400000 */
[----:B------:R-:W-:Y:S01]  /*820c0*/  FMUL R155, R155, UR26 ;  /* 0x0000001a9b9b7c20 */ /* 0x000fe20008400000 */
[----:B------:R-:W-:Y:S01]  /*820d0*/  FMUL R156, R156, UR26 ;  /* 0x0000001a9c9c7c20 */ /* 0x000fe20008400000 */
[----:B------:R-:W-:Y:S01]  /*820e0*/  FMUL R157, R157, UR26 ;  /* 0x0000001a9d9d7c20 */ /* 0x000fe20008400000 */
[----:B------:R-:W-:Y:S01]  /*820f0*/  FMUL R158, R158, UR26 ;  /* 0x0000001a9e9e7c20 */ /* 0x000fe20008400000 */
[----:B------:R-:W-:Y:S01]  /*82100*/  FMUL R159, R159, UR26 ;  /* 0x0000001a9f9f7c20 */ /* 0x000fe20008400000 */
[----:B------:R-:W3:Y:S01]  /*82110*/  @!P0 LDC.64 R26, c[0x0][0x5c0] ;  /* 0x00017000ff1a8b82 */ /* 0x000ee20000000a00 */
[----:B------:R-:W-:Y:S01]  /*82120*/  FMUL R160, R160, UR26 ;  /* 0x0000001aa0a07c20 */ /* 0x000fe20008400000 */
        /* <DEDUP_REMOVED lines=14> */
[--C-:B0-----:R-:W-:Y:S01]  /*82210*/  @!P3 IADD3 R32, P2, P4, R24, R32, R3.reuse ;  /* 0x000000201820b210 */ /* 0x101fe20007c5e003 */
[----:B------:R-:W-:Y:S01]  /*82220*/  FMUL R175, R175, UR26 ;  /* 0x0000001aafaf7c20 */ /* 0x000fe20008400000 */
[----:B------:R-:W-:Y:S01]  /*82230*/  LOP3.LUT R0, R0, 0xfffffffd, RZ, 0xc0, !PT ;  /* 0xfffffffd00007812 */ /* 0x000fe200078ec0ff */
[----:B------:R-:W-:Y:S01]  /*82240*/  FMUL R176, R176, UR26 ;  /* 0x0000001ab0b07c20 */ /* 0x000fe20008400000 */
[--C-:B------:R-:W-:Y:S01]  /*82250*/  @!P3 IADD3.X R33, R31, R33, R2.reuse, P2, P4 ;  /* 0x000000211f21b210 */ /* 0x100fe200017e8402 */
[----:B------:R-:W-:Y:S01]  /*82260*/  FMUL R177, R177, UR26 ;  /* 0x0000001ab1b17c20 */ /* 0x000fe20008400000 */
[----:B------:R-:W-:Y:S01]  /*82270*/  FMUL R178, R178, UR26 ;  /* 0x0000001ab2b27c20 */ /* 0x000fe20008400000 */
[----:B------:R-:W-:Y:S01]  /*82280*/  FMUL R179, R179, UR26 ;  /* 0x0000001ab3b37c20 */ /* 0x000fe20008400000 */
[----:B---3--:R-:W-:Y:S01]  /*82290*/  @!P0 IADD3 R34, P2, P4, R24, R26, R3 ;  /* 0x0000001a18228210 */ /* 0x008fe20007c5e003 */
[----:B------:R-:W-:Y:S01]  /*822a0*/  FMUL R180, R180, UR26 ;  /* 0x0000001ab4b47c20 */ /* 0x000fe20008400000 */
[----:B------:R-:W-:Y:S01]  /*822b0*/  FMUL R181, R181, UR26 ;  /* 0x0000001ab5b57c20 */ /* 0x000fe20008400000 */
[----:B------:R-:W-:Y:S01]  /*822c0*/  FMUL R182, R182, UR26 ;  /* 0x0000001ab6b67c20 */ /* 0x000fe20008400000 */
[----:B------:R-:W-:Y:S01]  /*822d0*/  @!P0 IADD3.X R35, R31, R27, R2, P2, P4 ;  /* 0x0000001b1f238210 */ /* 0x000fe200017e8402 */
[----:B------:R-:W-:Y:S01]  /*822e0*/  FMUL R183, R183, UR26 ;  /* 0x0000001ab7b77c20 */ /* 0x000fe20008400000 */
[----:B------:R-:W-:Y:S01]  /*822f0*/  ISETP.LT.OR P2, PT, R29, 0x1, !P6 ;  /* 0x000000011d00780c */ /* 0x000fe20007741670 */
        /* <DEDUP_REMOVED lines=12> */
[----:B------:R-:W0:Y:S01]  /*823c0*/  @!P2 LDC.64 R26, c[0x0][0x5c0] ;  /* 0x00017000ff1aab82 */ /* 0x000e220000000a00 */
[----:B------:R-:W-:Y:S01]  /*823d0*/  F2FP.SATFINITE.E4M3.F32.PACK_AB_MERGE_C R25, RZ, R25, RZ ;  /* 0x00000019ff19723e */ /* 0x000fe200048070ff */
        /* <DEDUP_REMOVED lines=14> */
[----:B------:R-:W-:Y:S01]  /*824c0*/  LOP3.LUT R8, R8, 0xfffffffe, RZ, 0xc0, !PT ;  /* 0xfffffffe08087812 */ /* 0x000fe200078ec0ff */
[----:B------:R-:W-:Y:S01]  /*824d0*/  FMUL R210, R210, UR26 ;  /* 0x0000001ad2d27c20 */ /* 0x000fe20008400000 */
[----:B------:R-:W-:Y:S01]  /*824e0*/  FMUL R211, R211, UR26 ;  /* 0x0000001ad3d37c20 */ /* 0x000fe20008400000 */
[----:B------:R-:W-:Y:S01]  /*824f0*/  FMUL R212, R212, UR26 ;  /* 0x0000001ad4d47c20 */ /* 0x000fe20008400000 */
[----:B------:R-:W-:Y:S01]  /*82500*/  FMUL R213, R213, UR26 ;  /* 0x0000001ad5d57c20 */ /* 0x000fe20008400000 */
[----:B------:R-:W-:Y:S01]  /*82510*/  FMUL R214, R214, UR26 ;  /* 0x0000001ad6d67c20 */ /* 0x000fe20008400000 */
[----:B------:R-:W-:Y:S01]  /*82520*/  FMUL R215, R215, UR26 ;  /* 0x0000001ad7d77c20 */ /* 0x000fe20008400000 */
[----:B------:R-:W-:Y:S01]  /*82530*/  FMUL R216, R216, UR26 ;  /* 0x0000001ad8d87c20 */ /* 0x000fe20008400000 */
[----:B0-----:R-:W-:Y:S01]  /*82540*/  @!P2 IADD3 R26, P4, R24, R26, RZ ;  /* 0x0000001a181aa210 */ /* 0x001fe20007f9e0ff */
[----:B------:R-:W-:Y:S01]  /*82550*/  FMUL R217, R217, UR26 ;  /* 0x0000001ad9d97c20 */ /* 0x000fe20008400000 */
[----:B------:R-:W-:Y:S01]  /*82560*/  FMUL R218, R218, UR26 ;  /* 0x0000001adada7c20 */ /* 0x000fe20008400000 */
[----:B------:R-:W-:Y:S01]  /*82570*/  FMUL R219, R219, UR26 ;  /* 0x0000001adbdb7c20 */ /* 0x000fe20008400000 */
[----:B------:R-:W-:Y:S01]  /*82580*/  FMUL R220, R220, UR26 ;  /* 0x0000001adcdc7c20 */ /* 0x000fe20008400000 */
[----:B------:R-:W-:Y:S01]  /*82590*/  @!P2 IMAD.X R27, R31, 0x1, R27, P4 ;  /* 0x000000011f1ba824 */ /* 0x000fe200020e061b */
[----:B------:R-:W-:Y:S01]  /*825a0*/  ISETP.LT.OR P4, PT, R29, 0x9, !P1 ;  /* 0x000000091d00780c */ /* 0x000fe20004f81670 */
[----:B------:R-:W-:Y:S01]  /*825b0*/  FMUL R221, R221, UR26 ;  /* 0x0000001adddd7c20 */ /* 0x000fe20008400000 */
[----:B------:R-:W-:Y:S01]  /*825c0*/  FMUL R222, R222, UR26 ;  /* 0x0000001adede7c20 */ /* 0x000fe20008400000 */
[----:B------:R-:W-:Y:S01]  /*825d0*/  FMUL R223, R223, UR26 ;  /* 0x0000001adfdf7c20 */ /* 0x000fe20008400000 */
[----:B------:R0:W-:Y:S01]  /*825e0*/  @!P2 STG.E.U8 desc[UR30][R26.64], R25 ;  /* 0x000000191a00a986 */ /* 0x0001e2000c10111e */
        /* <DEDUP_REMOVED lines=10> */
[----:B------:R-:W3:Y:S01]  /*82690*/  LDL.LU R128, [R1+0xa04] ;  /* 0x000a040001807983 */ /* 0x000ee20000300800 */
[----:B0-----:R-:W0:Y:S01]  /*826a0*/  @!P4 LDC.64 R26, c[0x0][0x5c0] ;  /* 0x00017000ff1acb82 */ /* 0x001e220000000a00 */
[----:B------:R-:W-:-:S02]  /*826b0*/  F2FP.SATFINITE.E4M3.F32.PACK_AB_MERGE_C R18, RZ, R18, RZ ;  /* 0x00000012ff12723e */ /* 0x000fc400048070ff */
[----:B------:R-:W-:Y:S01]  /*826c0*/  F2FP.SATFINITE.E4M3.F32.PACK_AB_MERGE_C R19, RZ, R19, RZ ;  /* 0x00000013ff13723e */ /* 0x000fe200048070ff */
[----:B------:R-:W4:Y:S01]  /*826d0*/  LDL.LU R130, [R1+0xa08] ;  /* 0x000a080001827983 */ /* 0x000f220000300800 */
[----:B------:R-:W-:Y:S01]  /*826e0*/  F2FP.SATFINITE.E4M3.F32.PACK_AB_MERGE_C R20, RZ, R20, RZ ;  /* 0x00000014ff14723e */ /* 0x000fe200048070ff */
[----:B------:R-:W-:Y:S01]  /*826f0*/  FMUL R234, R234, UR26 ;  /* 0x0000001aeaea7c20 */ /* 0x000fe20008400000 */
[----:B------:R-:W-:Y:S01]  /*82700*/  F2FP.SATFINITE.E4M3.F32.PACK_AB_MERGE_C R21, RZ, R21, RZ ;  /* 0x00000015ff15723e */ /* 0x000fe200048070ff */
[----:B------:R-:W-:Y:S01]  /*82710*/  FMUL R235, R235, UR26 ;  /* 0x0000001aebeb7c20 */ /* 0x000fe20008400000 */
[----:B------:R-:W-:Y:S01]  /*82720*/  F2FP.SATFINITE.E4M3.F32.PACK_AB_MERGE_C R22, RZ, R22, RZ ;  /* 0x00000016ff16723e */ /* 0x000fe200048070ff */
[----:B------:R-:W-:Y:S01]  /*82730*/  FMUL R236, R236, UR26 ;  /* 0x0000001aecec7c20 */ /* 0x000fe20008400000 */
[----:B------:R-:W-:Y:S01]  /*82740*/  F2FP.SATFINITE.E4M3.F32.PACK_AB_MERGE_C R23, RZ, R23, RZ ;  /* 0x00000017ff17723e */ /* 0x000fe200048070ff */
[----:B------:R-:W-:Y:S01]  /*82750*/  FMUL R237, R237, UR26 ;  /* 0x0000001aeded7c20 */ /* 0x000fe20008400000 */
[----:B------:R-:W-:-:S02]  /*82760*/  F2FP.SATFINITE.E4M3.F32.PACK_AB_MERGE_C R152, RZ, R152, RZ ;  /* 0x00000098ff98723e */ /* 0x000fc400048070ff */
[----:B------:R-:W-:Y:S02]  /*82770*/  F2FP.SATFINITE.E4M3.F32.PACK_AB_MERGE_C R153, RZ, R153, RZ ;  /* 0x00000099ff99723e */ /* 0x000fe400048070ff */
[----:B------:R-:W-:Y:S02]  /*82780*/  F2FP.SATFINITE.E4M3.F32.PACK_AB_MERGE_C R154, RZ, R154, RZ ;  /* 0x0000009aff9a723e */ /* 0x000fe400048070ff */
[----:B------:R-:W-:Y:S02]  /*82790*/  F2FP.SATFINITE.E4M3.F32.PACK_AB_MERGE_C R155, RZ, R155, RZ ;  /* 0x0000009bff9b723e */ /* 0x000fe400048070ff */
[----:B------:R-:W-:Y:S02]  /*827a0*/  F2FP.SATFINITE.E4M3.F32.PACK_AB_MERGE_C R156, RZ, R156, RZ ;  /* 0x0000009cff9c723e */ /* 0x000fe400048070ff */
[----:B------:R-:W-:Y:S02]  /*827b0*/  F2FP.SATFINITE.E4M3.F32.PACK_AB_MERGE_C R157, RZ, R157, RZ ;  /* 0x0000009dff9d723e */ /* 0x000fe400048070ff */
[----:B0-----:R-:W-:-:S02]  /*827c0*/  @!P4 IADD3 R36, P2, P5, R24, R26, R3 ;  /* 0x0000001a1824c210 */ /* 0x001fc40007d5e003 */
[----:B------:R-:W-:Y:S02]  /*827d0*/  F2FP.SATFINITE.E4M3.F32.PACK_AB_MERGE_C R158, RZ, R158, RZ ;  /* 0x0000009eff9e723e */ /* 0x000fe400048070ff */
[----:B------:R-:W-:Y:S02]  /*827e0*/  @!P4 IADD3.X R37, R31, R27, R2, P2, P5 ;  /* 0x0000001b1f25c210 */ /* 0x000fe400017ea402 */
[----:B------:R-:W-:Y:S02]  /*827f0*/  ISETP.LT.OR P2, PT, R29, 0x2, !P6 ;  /* 0x000000021d00780c */ /* 0x000fe40007741670 */
[----:B------:R-:W-:Y:S02]  /*82800*/  F2FP.SATFINITE.E4M3.F32.PACK_AB_MERGE_C R159, RZ, R159, RZ ;  /* 0x0000009fff9f723e */ /* 0x000fe400048070ff */
[----:B------:R-:W-:Y:S02]  /*82810*/  F2FP.SATFINITE.E4M3.F32.PACK_AB_MERGE_C R160, RZ, R160, RZ ;  /* 0x000000a0ffa0723e */ /* 0x000fe400048070ff */
[----:B------:R-:W-:-:S02]  /*82820*/  F2FP.SATFINITE.E4M3.F32.PACK_AB_MERGE_C R161, RZ, R161, RZ ;  /* 0x000000a1ffa1723e */ /* 0x000fc400048070ff */
[----:B------:R-:W-:Y:S02]  /*82830*/  F2FP.SATFINITE.E4M3.F32.PACK_AB_MERGE_C R162, RZ, R162, RZ ;  /* 0x000000a2ffa2723e */ /* 0x000fe400048070ff */
[----:B------:R-:W-:Y:S02]  /*82840*/  F2FP.SATFINITE.E4M3.F32.PACK_AB_MERGE_C R163, RZ, R163, RZ ;  /* 0x000000a3ffa3723e */ /* 0x000fe400048070ff */
[----:B------:R-:W-:Y:S01]  /*82850*/  F2FP.SATFINITE.E4M3.F32.PACK_AB_MERGE_C R164, RZ, R164, RZ ;  /* 0x000000a4ffa4723e */ /* 0x000fe200048070ff */
[----:B------:R-:W0:Y:S01]  /*82860*/  @!P2 LDC.64 R26, c[0x0][0x5c0] ;  /* 0x00017000ff1aab82 */ /* 0x000e220000000a00 */
[----:B------:R-:W-:Y:S02]  /*82870*/  F2FP.SATFINITE.E4M3.F32.PACK_AB_MERGE_C R165, RZ, R165, RZ ;  /* 0x000000a5ffa5723e */ /* 0x000fe400048070ff */
[----:B------:R-:W-:Y:S02]  /*82880*/  F2FP.SATFINITE.E4M3.F32.PACK_AB_MERGE_C R166, RZ, R166, RZ ;  /* 0x000000a6ffa6723e */ /* 0x000fe400048070ff */
[----:B------:R-:W-:-:S02]  /*82890*/  F2FP.SATFINITE.E4M3.F32.PACK_AB_MERGE_C R167, RZ, R167, RZ ;  /* 0x000000a7ffa7723e */ /* 0x000fc400048070ff */
[----:B------:R-:W-:Y:S02]  /*828a0*/  F2FP.SATFINITE.E4M3.F32.PACK_AB_MERGE_C R168, RZ, R168, RZ ;  /* 0x000000a8ffa8723e */ /* 0x000fe400048070ff */
[----:B------:R-:W-:Y:S02]  /*828b0*/  F2FP.SATFINITE.E4M3.F32.PACK_AB_MERGE_C R169, RZ, R169, RZ ;  /* 0x000000a9ffa9723e */ /* 0x000fe400048070ff */
[----:B------:R-:W-:Y:S02]  /*828c0*/  F2FP.SATFINITE.E4M3.F32.PACK_AB_MERGE_C R170, RZ, R170, RZ ;  /* 0x000000aaffaa723e */ /* 0x000fe400048070ff */
[----:B------:R-:W-:Y:S02]  /*828d0*/  F2FP.SATFINITE.E4M3.F32.PACK_AB_MERGE_C R171, RZ, R171, RZ ;  /* 0x000000abffab723e */ /* 0x000fe400048070ff */
[----:B------:R-:W-:Y:S02]  /*828e0*/  F2FP.SATFINITE.E4M3.F32.PACK_AB_MERGE_C R172, RZ, R172, RZ ;  /* 0x000000acffac723e */ /* 0x000fe400048070ff */
[----:B------:R-:W-:-:S02]  /*828f0*/  F2FP.SATFINITE.E4M3.F32.PACK_AB_MERGE_C R173, RZ, R173, RZ ;  /* 0x000000adffad723e */ /* 0x000fc400048070ff */
[----:B------:R-:W-:Y:S02]  /*82900*/  F2FP.SATFINITE.E4M3.F32.PACK_AB_MERGE_C R174, RZ, R174, RZ ;  /* 0x000000aeffae723e */ /* 0x000fe400048070ff */
[----:B------:R-:W-:Y:S02]  /*82910*/  F2FP.SATFINITE.E4M3.F32.PACK_AB_MERGE_C R175, RZ, R175, RZ ;  /* 0x000000afffaf723e */ /* 0x000fe400048070ff */
[----:B------:R-:W-:Y:S02]  /*82920*/  F2FP.SATFINITE.E4M3.F32.PACK_AB_MERGE_C R176, RZ, R176, RZ ;  /* 0x000000b0ffb0723e */ /* 0x000fe400048070ff */
[----:B0-----:R-:W-:Y:S02]  /*82930*/  @!P2 IADD3 R26, P5, R24, R26, RZ ;  /* 0x0000001a181aa210 */ /* 0x001fe40007fbe0ff */
[----:B------:R-:W-:Y:S02]  /*82940*/  F2FP.SATFINITE.E4M3.F32.PACK_AB_MERGE_C R177, RZ, R177, RZ ;  /* 0x000000b1ffb1723e */ /* 0x000fe400048070ff */
[----:B------:R-:W-:Y:S01]  /*82950*/  F2FP.SATFINITE.E4M3.F32.PACK_AB_MERGE_C R178, RZ, R178, RZ ;  /* 0x000000b2ffb2723e */ /* 0x000fe200048070ff */
[----:B------:R-:W-:Y:S01]  /*82960*/  @!P2 IMAD.X R27, R31, 0x1, R27, P5 ;  /* 0x000000011f1ba824 */ /* 0x000fe200028e061b */
[----:B------:R-:W-:-:S02]  /*82970*/  F2FP.SATFINITE.E4M3.F32.PACK_AB_MERGE_C R179, RZ, R179, RZ ;  /* 0x000000b3ffb3723e */ /* 0x000fc400048070ff */
[----:B------:R-:W-:Y:S02]  /*82980*/  F2FP.SATFINITE.E4M3.F32.PACK_AB_MERGE_C R180, RZ, R180, RZ ;  /* 0x000000b4ffb4723e */ /* 0x000fe400048070ff */
[----:B------:R0:W-:Y:S01]  /*82990*/  @!P2 STG.E.U8 desc[UR30][R26.64+0x1], R18 ;  /* 0x000001121a00a986 */ /* 0x0001e2000c10111e */
[C---:B------:R-:W-:Y:S02]  /*829a0*/  ISETP.LT.OR P2, PT, R29.reuse, 0xa, !P1 ;  /* 0x0000000a1d00780c */ /* 0x040fe40004f41670 */
[----:B------:R-:W-:Y:S01]  /*829b0*/  F2FP.SATFINITE.E4M3.F32.PACK_AB_MERGE_C R181, RZ, R181, RZ ;  /* 0x000000b5ffb5723e */ /* 0x000fe200048070ff */
[----:B------:R1:W-:Y:S01]  /*829c0*/  @!P3 STG.E.U8 desc[UR30][R32.64], R19 ;  /* 0x000000132000b986 */ /* 0x0003e2000c10111e */
[----:B------:R-:W-:Y:S02]  /*829d0*/  ISETP.LT.OR P3, PT, R29, 0x11, !P1 ;  /* 0x000000111d00780c */ /* 0x000fe40004f61670 */
[----:B------:R-:W-:Y:S01]  /*829e0*/  F2FP.SATFINITE.E4M3.F32.PACK_AB_MERGE_C R182, RZ, R182, RZ ;  /* 0x000000b6ffb6723e */ /* 0x000fe200048070ff */
[----:B------:R-:W-:Y:S01]  /*829f0*/  @!P0 STG.E.U8 desc[UR30][R34.64+0x1], R20 ;  /* 0x0000011422008986 */ /* 0x000fe2000c10111e */
[----:B------:R-:W-:-:S02]  /*82a00*/  F2FP.SATFINITE.E4M3.F32.PACK_AB_MERGE_C R183, RZ, R183, RZ ;  /* 0x000000b7ffb7723e */ /* 0x000fc400048070ff */
[----:B------:R-:W-:Y:S02]  /*82a10*/  F2FP.SATFINITE.E4M3.F32.PACK_AB_MERGE_C R184, RZ, R184, RZ ;  /* 0x000000b8ffb8723e */ /* 0x000fe400048070ff */
[----:B------:R-:W-:Y:S01]  /*82a20*/  F2FP.SATFINITE.E4M3.F32.PACK_AB_MERGE_C R185, RZ, R185, RZ ;  /* 0x000000b9ffb9723e */ /* 0x000fe200048070ff */
[----:B0-----:R-:W0:Y:S01]  /*82a30*/  @!P2 LDC.64 R26, c[0x0][0x5c0] ;  /* 0x00017000ff1aab82 */ /* 0x001e220000000a00 */
[----:B------:R-:W-:Y:S02]  /*82a40*/  F2FP.SATFINITE.E4M3.F32.PACK_AB_MERGE_C R186, RZ, R186, RZ ;  /* 0x000000baffba723e */ /* 0x000fe400048070ff */
[----:B------:R-:W-:Y:S02]  /*82a50*/  F2FP.SATFINITE.E4M3.F32.PACK_AB_MERGE_C R187, RZ, R187, RZ ;  /* 0x000000bbffbb723e */ /* 0x000fe400048070ff */
[----:B------:R-:W-:Y:S02]  /*82a60*/  @P3 LOP3.LUT R12, R12, 0x80000000, RZ, 0xfc, !PT ;  /* 0x800000000c0c3812 */ /* 0x000fe400078efcff */
[----:B------:R-:W-:Y:S01]  /*82a70*/  F2FP.SATFINITE.E4M3.F32.PACK_AB_MERGE_C R188, RZ, R188, RZ ;  /* 0x000000bcffbc723e */ /* 0x000fe200048070ff */
[----:B-1----:R-:W1:Y:S01]  /*82a80*/  @!P3 LDC.64 R18, c[0x0][0x5c0] ;  /* 0x00017000ff12bb82 */ /* 0x002e620000000a00 */
        /* <DEDUP_REMOVED lines=8> */
[C-C-:B0-----:R-:W-:Y:S02]  /*82b10*/  @!P2 IADD3 R26, P5, P6, R24.reuse, R26, R3.reuse ;  /* 0x0000001a181aa210 */ /* 0x141fe40007ebe003 */
[----:B------:R-:W-:Y:S02]  /*82b20*/  F2FP.SATFINITE.E4M3.F32.PACK_AB_MERGE_C R197, RZ, R197, RZ ;  /* 0x000000c5ffc5723e */ /* 0x000fe400048070ff */
[----:B------:R-:W-:Y:S02]  /*82b30*/  @!P2 IADD3.X R27, R31, R27, R2, P5, P6 ;  /* 0x0000001b1f1ba210 */ /* 0x000fe40002fec402 */
[----:B------:R-:W-:Y:S02]  /*82b40*/  F2FP.SATFINITE.E4M3.F32.PACK_AB_MERGE_C R198, RZ, R198, RZ ;  /* 0x000000c6ffc6723e */ /* 0x000fe400048070ff */
[----:B-1----:R-:W-:-:S02]  /*82b50*/  @!P3 IADD3 R32, P5, P6, R24, R18, R3 ;  /* 0x000000121820b210 */ /* 0x002fc40007ebe003 */
        /* <DEDUP_REMOVED lines=22> */
[----:B0-----:R-:W-:Y:S02]  /*82cc0*/  @!P3 IADD3 R38, P5, P6, R24, R18, R3 ;  /* 0x000000121826b210 */ /* 0x001fe40007ebe003 */
[----:B------:R-:W-:Y:S02]  /*82cd0*/  F2FP.SATFINITE.E4M3.F32.PACK_AB_MERGE_C R218, RZ, R218, RZ ;  /* 0x000000daffda723e */ /* 0x000fe400048070ff */
[----:B------:R-:W-:-:S02]  /*82ce0*/  @!P3 IADD3.X R39, R31, R19, R2, P5, P6 ;  /* 0x000000131f27b210 */ /* 0x000fc40002fec402 */
[----:B------:R-:W-:Y:S02]  /*82cf0*/  ISETP.GE.AND P3, PT, R28, 0x1, PT ;  /* 0x000000011c00780c */ /* 0x000fe40003f66270 */
[----:B------:R-:W-:Y:S02]  /*82d00*/  F2FP.SATFINITE.E4M3.F32.PACK_AB_MERGE_C R219, RZ, R219, RZ ;  /* 0x000000dbffdb723e */ /* 0x000fe400048070ff */
        /* <DEDUP_REMOVED lines=20> */
[----:B0-----:R-:W-:-:S05]  /*82e50*/  @!P0 IADD3 R18, P5, R24, R18, RZ ;  /* 0x0000001218128210 */ /* 0x001fca0007fbe0ff */
[----:B------:R-:W-:Y:S01]  /*82e60*/  @!P0 IMAD.X R19, R31, 0x1, R19, P5 ;  /* 0x000000011f138824 */ /* 0x000fe200028e0613 */
[----:B------:R-:W-:-:S04]  /*82e70*/  ISETP.LT.OR P5, PT, R29, 0x19, !P1 ;  /* 0x000000191d00780c */ /* 0x000fc80004fa1670 */
[----:B------:R0:W-:Y:S09]  /*82e80*/  @!P0 STG.E.U8 desc[UR30][R18.64+0x8], R21 ;  /* 0x0000081512008986 */ /* 0x0001f2000c10111e */
[----:B0-----:R-:W0:Y:S02]  /*82e90*/  @!P5 LDC.64 R18, c[0x0][0x5c0] ;  /* 0x00017000ff12db82 */ /* 0x001e240000000a00 */
[----:B0-----:R-:W-:-:S04]  /*82ea0*/  @!P5 IADD3 R34, P0, P6, R24, R18, R3 ;  /* 0x000000121822d210 */ /* 0x001fc80007e1e003 */
[----:B------:R-:W-:Y:S02]  /*82eb0*/  @!P5 IADD3.X R35, R31, R19, R2, P0, P6 ;  /* 0x000000131f23d210 */ /* 0x000fe400007ec402 */
[----:B------:R-:W-:-:S13]  /*82ec0*/  ISETP.LT.OR P0, PT, R29, 0xa, !P3 ;  /* 0x0000000a1d00780c */ /* 0x000fda0005f01670 */
[----:B------:R-:W0:Y:S02]  /*82ed0*/  @!P0 LDC.64 R18, c[0x0][0x5c0] ;  /* 0x00017000ff128b82 */ /* 0x000e240000000a00 */
[----:B0-----:R-:W-:-:S05]  /*82ee0*/  @!P0 IADD3 R18, P6, R24, R18, RZ ;  /* 0x0000001218128210 */ /* 0x001fca0007fde0ff */
[----:B------:R-:W-:-:S05]  /*82ef0*/  @!P0 IMAD.X R19, R31, 0x1, R19, P6 ;  /* 0x000000011f138824 */ /* 0x000fca00030e0613 */
[----:B------:R0:W-:Y:S01]  /*82f00*/  @!P0 STG.E.U8 desc[UR30][R18.64+0x9], R22 ;  /* 0x0000091612008986 */ /* 0x0001e2000c10111e */
[----:B------:R-:W-:-:S03]  /*82f10*/  ISETP.LT.OR P0, PT, R29, 0x1a, !P1 ;  /* 0x0000001a1d00780c */ /* 0x000fc60004f01670 */
[----:B------:R1:W-:Y:S04]  /*82f20*/  @!P4 STG.E.U8 desc[UR30][R36.64+0x8], R23 ;  /* 0x000008172400c986 */ /* 0x0003e8000c10111e */
[----:B------:R-:W-:Y:S06]  /*82f30*/  @!P2 STG.E.U8 desc[UR30][R26.64+0x9], R152 ;  /* 0x000009981a00a986 */ /* 0x000fec000c10111e */
[----:B0-----:R-:W0:Y:S02]  /*82f40*/  @!P0 LDC.64 R18, c[0x0][0x5c0] ;  /* 0x00017000ff128b82 */ /* 0x001e240000000a00 */
[----:B0-----:R-:W-:-:S04]  /*82f50*/  @!P0 IADD3 R20, P3, P6, R24, R18, R3 ;  /* 0x0000001218148210 */ /* 0x001fc80007e7e003 */
[----:B------:R-:W-:Y:S02]  /*82f60*/  @!P0 IADD3.X R21, R31, R19, R2, P3, P6 ;  /* 0x000000131f158210 */ /* 0x000fe40001fec402 */
[----:B------:R-:W-:-:S13]  /*82f70*/  ISETP.LT.OR P3, PT, R29, 0x21, !P1 ;  /* 0x000000211d00780c */ /* 0x000fda0004f61670 */
[----:B------:R-:W1:Y:S02]  /*82f80*/  @!P3 LDC.64 R18, c[0x0][0x5c0] ;  /* 0x00017000ff12bb82 */ /* 0x000e640000000a00 */
[----:B-1----:R-:W-:-:S04]  /*82f90*/  @!P3 IADD3 R36, P4, P6, R24, R18, R3 ;  /* 0x000000121824b210 */ /* 0x002fc80007e9e003 */
[----:B------:R-:W-:Y:S02]  /*82fa0*/  @!P3 IADD3.X R37, R31, R19, R2, P4, P6 ;  /* 0x000000131f25b210 */ /* 0x000fe400027ec402 */
[----:B------:R-:W-:-:S13]  /*82fb0*/  ISETP.LT.OR P3, PT, R29, 0x22, !P1 ;  /* 0x000000221d00780c */ /* 0x000fda0004f61670 */
[----:B------:R-:W0:Y:S02]  /*82fc0*/  @!P3 LDC.64 R18, c[0x0][0x5c0] ;  /* 0x00017000ff12bb82 */ /* 0x000e240000000a00 */
[----:B0-----:R-:W-:-:S04]  /*82fd0*/  @!P3 IADD3 R42, P4, P6, R24, R18, R3 ;  /* 0x00000012182ab210 */ /* 0x001fc80007e9e003 */
[----:B------:R-:W-:Y:S02]  /*82fe0*/  @!P3 IADD3.X R43, R31, R19, R2, P4, P6 ;  /* 0x000000131f2bb210 */ /* 0x000fe400027ec402 */
[----:B------:R-:W-:Y:S02]  /*82ff0*/  ISETP.GE.AND P6, PT, R28, 0x1, PT ;  /* 0x000000011c00780c */ /* 0x000fe40003fc6270 */
[C---:B------:R-:W-:Y:S02]  /*83000*/  ISETP.LT.OR P3, PT, R29.reuse, 0x29, !P1 ;  /* 0x000000291d00780c */ /* 0x040fe40004f61670 */
[----:B------:R-:W-:-:S13]  /*83010*/  ISETP.LT.OR P2, PT, R29, 0x11, !P6 ;  /* 0x000000111d00780c */ /* 0x000fda0007741670 */
[----:B------:R-:W0:Y:S02]  /*83020*/  @!P2 LDC.64 R18, c[0x0][0x5c0] ;  /* 0x00017000ff12ab82 */ /* 0x000e240000000a00 */
[----:B0-----:R-:W-:-:S05]  /*83030*/  @!P2 IADD3 R18, P4, R24, R18, RZ ;  /* 0x000000121812a210 */ /* 0x001fca0007f9e0ff */
[----:B------:R-:W-:-:S05]  /*83040*/  @!P2 IMAD.X R19, R31, 0x1, R19, P4 ;  /* 0x000000011f13a824 */ /* 0x000fca00020e0613 */
[----:B------:R0:W-:Y:S02]  /*83050*/  @!P2 STG.E.U8 desc[UR30][R18.64+0x10], R153 ;  /* 0x000010991200a986 */ /* 0x0001e4000c10111e */
[----:B0-----:R-:W0:Y:S02]  /*83060*/  @!P3 LDC.64 R18, c[0x0][0x5c0] ;  /* 0x00017000ff12bb82 */ /* 0x001e240000000a00 */
[----:B0-----:R-:W-:-:S04]  /*83070*/  @!P3 IADD3 R40, P2, P4, R24, R18, R3 ;  /* 0x000000121828b210 */ /* 0x001fc80007c5e003 */
[----:B------:R-:W-:Y:S02]  /*83080*/  @!P3 IADD3.X R41, R31, R19, R2, P2, P4 ;  /* 0x000000131f29b210 */ /* 0x000fe400017e8402 */
[C---:B------:R-:W-:Y:S02]  /*83090*/  ISETP.LT.OR P2, PT, R29.reuse, 0x12, !P6 ;  /* 0x000000121d00780c */ /* 0x040fe40007741670 */
[----:B------:R-:W-:Y:S02]  /*830a0*/  ISETP.LT.OR P6, PT, R29, 0x2a, !P1 ;  /* 0x0000002a1d00780c */ /* 0x000fe40004fc1670 */
[C---:B------:R-:W-:Y:S02]  /*830b0*/  LOP3.LUT P3, RZ, R12.reuse, 0x80000000, RZ, 0xc0, !PT ;  /* 0x800000000cff7812 */ /* 0x040fe4000786c0ff */
[----:B------:R-:W-:-:S07]  /*830c0*/  LOP3.LUT R12, R12, 0xdfffffff, RZ, 0xc0, !PT ;  /* 0xdfffffff0c0c7812 */ /* 0x000fce00078ec0ff */
[----:B------:R-:W0:Y:S02]  /*830d0*/  @!P2 LDC.64 R18, c[0x0][0x5c0] ;  /* 0x00017000ff12ab82 */ /* 0x000e240000000a00 */
[----:B0-----:R-:W-:-:S05]  /*830e0*/  @!P2 IADD3 R18, P4, R24, R18, RZ ;  /* 0x000000121812a210 */ /* 0x001fca0007f9e0ff */
[----:B------:R-:W-:-:S05]  /*830f0*/  @!P2 IMAD.X R19, R31, 0x1, R19, P4 ;  /* 0x000000011f13a824 */ /* 0x000fca00020e0613 */
[----:B------:R0:W-:Y:S04]  /*83100*/  @!P2 STG.E.U8 desc[UR30][R18.64+0x11], R154 ;  /* 0x0000119a1200a986 */ /* 0x0001e8000c10111e */
[----:B------:R1:W-:Y:S01]  /*83110*/  @!P3 STG.E.U8 desc[UR30][R32.64+0x10], R155 ;  /* 0x0000109b2000b986 */ /* 0x0003e2000c10111e */
[----:B0-----:R-:W0:Y:S02]  /*83120*/  @!P6 LDC.64 R18, c[0x0][0x5c0] ;  /* 0x00017000ff12eb82 */ /* 0x001e240000000a00 */
[----:B0-----:R-:W-:-:S04]  /*83130*/  @!P6 IADD3 R22, P2, P4, R24, R18, R3 ;  /* 0x000000121816e210 */ /* 0x001fc80007c5e003 */
[----:B------:R-:W-:Y:S02]  /*83140*/  @!P6 IADD3.X R23, R31, R19, R2, P2, P4 ;  /* 0x000000131f17e210 */ /* 0x000fe400017e8402 */
[----:B------:R-:W-:-:S13]  /*83150*/  ISETP.LT.OR P2, PT, R29, 0x31, !P1 ;  /* 0x000000311d00780c */ /* 0x000fda0004f41670 */
[----:B------:R-:W1:Y:S01]  /*83160*/  @!P2 LDC.64 R18, c[0x0][0x5c0] ;  /* 0x00017000ff12ab82 */ /* 0x000e620000000a00 */
[----:B------:R-:W-:-:S04]  /*83170*/  @P2 LOP3.LUT R12, R12, 0x20000000, RZ, 0xfc, !PT ;  /* 0x200000000c0c2812 */ /* 0x000fc800078efcff */
[----:B------:R-:W-:Y:S02]  /*83180*/  LOP3.LUT R12, R12, 0xbfffffff, RZ, 0xc0, !PT ;  /* 0xbfffffff0c0c7812 */ /* 0x000fe400078ec0ff */
[----:B-1----:R-:W-:-:S04]  /*83190*/  @!P2 IADD3 R32, P3, P4, R24, R18, R3 ;  /* 0x000000121820a210 */ /* 0x002fc80007c7e003 */
[----:B------:R-:W-:Y:S02]  /*831a0*/  @!P2 IADD3.X R33, R31, R19, R2, P3, P4 ;  /* 0x000000131f21a210 */ /* 0x000fe40001fe8402 */
[----:B------:R-:W-:Y:S02]  /*831b0*/  ISETP.LT.OR P3, PT, R29, 0x32, !P1 ;  /* 0x000000321d00780c */ /* 0x000fe40004f61670 */
[----:B------:R-:W-:-:S11]  /*831c0*/  ISETP.GE.AND P2, PT, R28, 0x1, PT ;  /* 0x000000011c00780c */ /* 0x000fd60003f46270 */
[----:B------:R-:W0:Y:S01]  /*831d0*/  @!P3 LDC.64 R18, c[0x0][0x5c0] ;  /* 0x00017000ff12bb82 */ /* 0x000e220000000a00 */
[----:B------:R-:W-:Y:S02]  /*831e0*/  @P3 LOP3.LUT R12, R12, 0x40000000, RZ, 0xfc, !PT ;  /* 0x400000000c0c3812 */ /* 0x000fe400078efcff */
[----:B0-----:R-:W-:-:S04]  /*831f0*/  @!P3 IADD3 R44, P4, P6, R24, R18, R3 ;  /* 0x00000012182cb210 */ /* 0x001fc80007e9e003 */
[----:B------:R-:W-:Y:S02]  /*83200*/  @!P3 IADD3.X R45, R31, R19, R2, P4, P6 ;  /* 0x000000131f2db210 */ /* 0x000fe400027ec402 */
[C---:B------:R-:W-:Y:S02]  /*83210*/  ISETP.LT.OR P4, PT, R29.reuse, 0x19, !P2 ;  /* 0x000000191d00780c */ /* 0x040fe40005781670 */
[C---:B------:R-:W-:Y:S02]  /*83220*/  ISETP.LT.OR P6, PT, R29.reuse, 0x12, !P1 ;  /* 0x000000121d00780c */ /* 0x040fe40004fc1670 */
[----:B------:R-:W-:-:S09]  /*83230*/  ISETP.LT.OR P3, PT, R29, 0x39, !P1 ;  /* 0x000000391d00780c */ /* 0x000fd20004f61670 */
[----:B------:R-:W0:Y:S02]  /*83240*/  @!P4 LDC.64 R18, c[0x0][0x5c0] ;  /* 0x00017000ff12cb82 */ /* 0x000e240000000a00 */
[----:B------:R-:W-:Y:S01]  /*83250*/  @!P6 STG.E.U8 desc[UR30][R38.64+0x11], R156 ;  /* 0x0000119c2600e986 */ /* 0x000fe2000c10111e */
[----:B0-----:R-:W-:-:S05]  /*83260*/  @!P4 IADD3 R18, P6, R24, R18, RZ ;  /* 0x000000121812c210 */ /* 0x001fca0007fde0ff */
[----:B------:R-:W-:-:S05]  /*83270*/  @!P4 IMAD.X R19, R31, 0x1, R19, P6 ;  /* 0x000000011f13c824 */ /* 0x000fca00030e0613 */
[----:B------:R0:W-:Y:S02]  /*83280*/  @!P4 STG.E.U8 desc[UR30][R18.64+0x18], R157 ;  /* 0x0000189d1200c986 */ /* 0x0001e4000c10111e */
[----:B0-----:R-:W0:Y:S02]  /*83290*/  @!P3 LDC.64 R18, c[0x0][0x5c0] ;  /* 0x00017000ff12bb82 */ /* 0x001e240000000a00 */
[----:B0-----:R-:W-:-:S04]  /*832a0*/  @!P3 IADD3 R38, P4, P6, R24, R18, R3 ;  /* 0x000000121826b210 */ /* 0x001fc80007e9e003 */
[----:B------:R-:W-:Y:S02]  /*832b0*/  @!P3 IADD3.X R39, R31, R19, R2, P4, P6 ;  /* 0x000000131f27b210 */ /* 0x000fe400027ec402 */
[C---:B------:R-:W-:Y:S02]  /*832c0*/  ISETP.LT.OR P4, PT, R29.reuse, 0x1a, !P2 ;  /* 0x0000001a1d00780c */ /* 0x040fe40005781670 */
[----:B------:R-:W-:-:S11]  /*832d0*/  ISETP.LT.OR P3, PT, R29, 0x4a, !P1 ;  /* 0x0000004a1d00780c */ /* 0x000fd60004f61670 */
        /* <DEDUP_REMOVED lines=33> */
[----:B------:R0:W-:Y:S04]  /*834f0*/  @!P0 STG.E.U8 desc[UR30][R18.64+0x21], R162 ;  /* 0x000021a212008986 */ /* 0x0001e8000c10111e */
[----:B------:R-:W-:Y:S01]  /*83500*/  @!P2 STG.E.U8 desc[UR30][R36.64+0x20], R163 ;  /* 0x000020a32400a986 */ /* 0x000fe2000c10111e */
[----:B------:R-:W-:Y:S01]  /*83510*/  ISETP.LT.OR P2, PT, R29, 0x51, !P1 ;  /* 0x000000511d00780c */ /* 0x000fe20004f41670 */
[----:B0-----:R-:W0:Y:S02]  /*83520*/  @!P3 LDC.64 R18, c[0x0][0x5c0] ;  /* 0x00017000ff12bb82 */ /* 0x001e240000000a00 */
[----:B0-----:R-:W-:-:S04]  /*83530*/  @!P3 IADD3 R20, P0, P5, R24, R18, R3 ;  /* 0x000000121814b210 */ /* 0x001fc80007d1e003 */
[----:B------:R-:W-:-:S06]  /*83540*/  @!P3 IADD3.X R21, R31, R19, R2, P0, P5 ;  /* 0x000000131f15b210 */ /* 0x000fcc00007ea402 */
[----:B------:R-:W0:Y:S01]  /*83550*/  @!P2 LDC.64 R18, c[0x0][0x5c0] ;  /* 0x00017000ff12ab82 */ /* 0x000e220000000a00 */
[----:B------:R-:W-:Y:S02]  /*83560*/  ISETP.LT.OR P3, PT, R29, 0x52, !P1 ;  /* 0x000000521d00780c */ /* 0x000fe40004f61670 */
[----:B0-----:R-:W-:-:S04]  /*83570*/  @!P2 IADD3 R50, P0, P5, R24, R18, R3 ;  /* 0x000000121832a210 */ /* 0x001fc80007d1e003 */
[----:B------:R-:W-:-:S07]  /*83580*/  @!P2 IADD3.X R51, R31, R19, R2, P0, P5 ;  /* 0x000000131f33a210 */ /* 0x000fce00007ea402 */
[----:B------:R-:W0:Y:S01]  /*83590*/  @!P3 LDC.64 R18, c[0x0][0x5c0] ;  /* 0x00017000ff12bb82 */ /* 0x000e220000000a00 */
[----:B------:R-:W-:-:S13]  /*835a0*/  ISETP.LT.OR P2, PT, R29, 0x22, !P1 ;  /* 0x000000221d00780c */ /* 0x000fda0004f41670 */
[----:B------:R-:W-:Y:S01]  /*835b0*/  @!P2 STG.E.U8 desc[UR30][R42.64+0x21], R164 ;  /* 0x000021a42a00a986 */ /* 0x000fe2000c10111e */
[----:B------:R-:W-:Y:S02]  /*835c0*/  ISETP.LT.OR P2, PT, R29, 0x59, !P1 ;  /* 0x000000591d00780c */ /* 0x000fe40004f41670 */
[----:B0-----:R-:W-:-:S04]  /*835d0*/  @!P3 IADD3 R52, P0, P5, R24, R18, R3 ;  /* 0x000000121834b210 */ /* 0x001fc80007d1e003 */
[----:B------:R-:W-:Y:S02]  /*835e0*/  @!P3 IADD3.X R53, R31, R19, R2, P0, P5 ;  /* 0x000000131f35b210 */ /* 0x000fe400007ea402 */
[C---:B------:R-:W-:Y:S02]  /*835f0*/  ISETP.LT.OR P0, PT, R29.reuse, 0x29, !P6 ;  /* 0x000000291d00780c */ /* 0x040fe40007701670 */
[----:B------:R-:W-:-:S11]  /*83600*/  ISETP.LT.OR P3, PT, R29, 0x5a, !P1 ;  /* 0x0000005a1d00780c */ /* 0x000fd60004f61670 */
        /* <DEDUP_REMOVED lines=13> */
[----:B------:R1:W-:Y:S01]  /*836e0*/  @!P2 STG.E.U8 desc[UR30][R40.64+0x28], R167 ;  /* 0x000028a72800a986 */ /* 0x0003e2000c10111e */
[----:B------:R-:W-:Y:S01]  /*836f0*/  ISETP.LT.OR P2, PT, R29, 0x61, !P1 ;  /* 0x000000611d00780c */ /* 0x000fe20004f41670 */
[----:B0-----:R-:W0:Y:S02]  /*83700*/  @!P3 LDC.64 R18, c[0x0][0x5c0] ;  /* 0x00017000ff12bb82 */ /* 0x001e240000000a00 */
[----:B0-----:R-:W-:-:S04]  /*83710*/  @!P3 IADD3 R36, P0, P5, R24, R18, R3 ;  /* 0x000000121824b210 */ /* 0x001fc80007d1e003 */
[----:B------:R-:W-:-:S06]  /*83720*/  @!P3 IADD3.X R37, R31, R19, R2, P0, P5 ;  /* 0x000000131f25b210 */ /* 0x000fcc00007ea402 */
[----:B------:R-:W1:Y:S01]  /*83730*/  @!P2 LDC.64 R18, c[0x0][0x5c0] ;  /* 0x00017000ff12ab82 */ /* 0x000e620000000a00 */
[----:B------:R-:W-:Y:S02]  /*83740*/  ISETP.LT.OR P3, PT, R29, 0x62, !P1 ;  /* 0x000000621d00780c */ /* 0x000fe40004f61670 */
[----:B-1----:R-:W-:-:S04]  /*83750*/  @!P2 IADD3 R40, P0, P5, R24, R18, R3 ;  /* 0x000000121828a210 */ /* 0x002fc80007d1e003 */
[----:B------:R-:W-:-:S07]  /*83760*/  @!P2 IADD3.X R41, R31, R19, R2, P0, P5 ;  /* 0x000000131f29a210 */ /* 0x000fce00007ea402 */
[----:B------:R-:W0:Y:S01]  /*83770*/  @!P3 LDC.64 R18, c[0x0][0x5c0] ;  /* 0x00017000ff12bb82 */ /* 0x000e220000000a00 */
[----:B------:R-:W-:-:S13]  /*83780*/  ISETP.LT.OR P2, PT, R29, 0x2a, !P1 ;  /* 0x0000002a1d00780c */ /* 0x000fda0004f41670 */
[----:B------:R-:W-:Y:S01]  /*83790*/  @!P2 STG.E.U8 desc[UR30][R22.64+0x29], R168 ;  /* 0x000029a81600a986 */ /* 0x000fe2000c10111e */
[----:B------:R-:W-:Y:S02]  /*837a0*/  ISETP.LT.OR P2, PT, R29, 0x69, !P1 ;  /* 0x000000691d00780c */ /* 0x000fe40004f41670 */
[----:B0-----:R-:W-:-:S04]  /*837b0*/  @!P3 IADD3 R56, P0, P5, R24, R18, R3 ;  /* 0x000000121838b210 */ /* 0x001fc80007d1e003 */
[----:B------:R-:W-:Y:S02]  /*837c0*/  @!P3 IADD3.X R57, R31, R19, R2, P0, P5 ;  /* 0x000000131f39b210 */ /* 0x000fe400007ea402 */
[----:B------:R-:W-:Y:S02]  /*837d0*/  ISETP.LT.OR P0, PT, R29, 0x31, !P6 ;  /* 0x000000311d00780c */ /* 0x000fe40007701670 */
[----:B------:R-:W-:-:S11]  /*837e0*/  LOP3.LUT P3, RZ, R12, 0x40000000, RZ, 0xc0, !PT ;  /* 0x400000000cff7812 */ /* 0x000fd6000786c0ff */
        /* <DEDUP_REMOVED lines=16> */
[----:B------:R-:W-:Y:S02]  /*838f0*/  ISETP.LT.OR P5, PT, R29, 0x71, !P1 ;  /* 0x000000711d00780c */ /* 0x000fe40004fa1670 */
[C---:B------:R-:W-:Y:S02]  /*83900*/  LOP3.LUT P2, RZ, R12.reuse, 0x20000000, RZ, 0xc0, !PT ;  /* 0x200000000cff7812 */ /* 0x040fe4000784c0ff */
[----:B------:R-:W-:-:S09]  /*83910*/  LOP3.LUT R12, R12, 0xf7ffffff, RZ, 0xc0, !PT ;  /* 0xf7ffffff0c0c7812 */ /* 0x000fd200078ec0ff */
[----:B------:R-:W0:Y:S02]  /*83920*/  @!P5 LDC.64 R18, c[0x0][0x5c0] ;  /* 0x00017000ff12db82 */ /* 0x000e240000000a00 */
[----:B------:R-:W-:Y:S04]  /*83930*/  @!P2 STG.E.U8 desc[UR30][R32.64+0x30], R171 ;  /* 0x000030ab2000a986 */ /* 0x000fe8000c10111e */
[----:B------:R-:W-:Y:S01]  /*83940*/  @!P3 STG.E.U8 desc[UR30][R44.64+0x31], R172 ;  /* 0x000031ac2c00b986 */ /* 0x000fe2000c10111e */
[----:B0-----:R-:W-:-:S04]  /*83950*/  @!P5 IADD3 R58, P0, P2, R24, R18, R3 ;  /* 0x00000012183ad210 */ /* 0x001fc80007a1e003 */
[----:B------:R-:W-:Y:S02]  /*83960*/  @!P5 IADD3.X R59, R31, R19, R2, P0, P2 ;  /* 0x000000131f3bd210 */ /* 0x000fe400007e4402 */
[----:B------:R-:W-:-:S13]  /*83970*/  ISETP.LT.OR P0, PT, R29, 0x72, !P1 ;  /* 0x000000721d00780c */ /* 0x000fda0004f01670 */
[----:B------:R-:W0:Y:S01]  /*83980*/  @!P0 LDC.64 R18, c[0x0][0x5c0] ;  /* 0x00017000ff128b82 */ /* 0x000e220000000a00 */
[----:B------:R-:W-:-:S04]  /*83990*/  @P0 LOP3.LUT R12, R12, 0x8000000, RZ, 0xfc, !PT ;  /* 0x080000000c0c0812 */ /* 0x000fc800078efcff */
[----:B------:R-:W-:Y:S02]  /*839a0*/  LOP3.LUT R12, R12, 0xefffffff, RZ, 0xc0, !PT ;  /* 0xefffffff0c0c7812 */ /* 0x000fe400078ec0ff */
[----:B0-----:R-:W-:-:S04]  /*839b0*/  @!P0 IADD3 R60, P2, P5, R24, R18, R3 ;  /* 0x00000012183c8210 */ /* 0x001fc80007d5e003 */
[----:B------:R-:W-:Y:S02]  /*839c0*/  @!P0 IADD3.X R61, R31, R19, R2, P2, P5 ;  /* 0x000000131f3d8210 */ /* 0x000fe400017ea402 */
[C---:B------:R-:W-:Y:S02]  /*839d0*/  ISETP.LT.OR P2, PT, R29.reuse, 0x39, !P6 ;  /* 0x000000391d00780c */ /* 0x040fe40007741670 */
[----:B------:R-:W-:-:S11]  /*839e0*/  ISETP.LT.OR P0, PT, R29, 0x39, !P1 ;  /* 0x000000391d00780c */ /* 0x000fd60004f01670 */
[----:B------:R-:W0:Y:S02]  /*839f0*/  @!P2 LDC.64 R18, c[0x0][0x5c0] ;  /* 0x00017000ff12ab82 */ /* 0x000e240000000a00 */
[----:B0-----:R-:W-:-:S05]  /*83a00*/  @!P2 IADD3 R18, P3, R24, R18, RZ ;  /* 0x000000121812a210 */ /* 0x001fca0007f7e0ff */
[----:B------:R-:W-:Y:S01]  /*83a10*/  @!P2 IMAD.X R19, R31, 0x1, R19, P3 ;  /* 0x000000011f13a824 */ /* 0x000fe200018e0613 */
[----:B------:R-:W-:-:S04]  /*83a20*/  ISETP.LT.OR P3, PT, R29, 0x79, !P1 ;  /* 0x000000791d00780c */ /* 0x000fc80004f61670 */
[----:B------:R0:W-:Y:S09]  /*83a30*/  @!P2 STG.E.U8 desc[UR30][R18.64+0x38], R173 ;  /* 0x000038ad1200a986 */ /* 0x0001f2000c10111e */
[----:B------:R-:W-:Y:S01]  /*83a40*/  @P3 LOP3.LUT R12, R12, 0x10000000, RZ, 0xfc, !PT ;  /* 0x100000000c0c3812 */ /* 0x000fe200078efcff */
        /* <DEDUP_REMOVED lines=10> */
[----:B------:R1:W-:Y:S01]  /*83af0*/  @!P0 STG.E.U8 desc[UR30][R38.64+0x38], R175 ;  /* 0x000038af26008986 */ /* 0x0003e2000c10111e */
[----:B------:R-:W-:-:S03]  /*83b00*/  ISETP.LT.OR P0, PT, R29, 0x81, !P1 ;  /* 0x000000811d00780c */ /* 0x000fc60004f01670 */
[----:B------:R-:W-:Y:S06]  /*83b10*/  @!P4 STG.E.U8 desc[UR30][R26.64+0x39], R176 ;  /* 0x000039b01a00c986 */ /* 0x000fec000c10111e */
[----:B0-----:R-:W0:Y:S04]  /*83b20*/  @!P2 LDC.64 R18, c[0x0][0x5c0] ;  /* 0x00017000ff12ab82 */ /* 0x001e280000000a00 */
[----:B------:R-:W-:-:S04]  /*83b30*/  @P0 LOP3.LUT R0, R0, 0x2, RZ, 0xfc, !PT ;  /* 0x0000000200000812 */ /* 0x000fc800078efcff */
[----:B------:R-:W-:Y:S02]  /*83b40*/  LOP3.LUT R0, R0, 0xffff7fff, RZ, 0xc0, !PT ;  /* 0xffff7fff00007812 */ /* 0x000fe400078ec0ff */
[----:B0-----:R-:W-:-:S04]  /*83b50*/  @!P2 IADD3 R32, P5, P6, R24, R18, R3 ;  /* 0x000000121820a210 */ /* 0x001fc80007ebe003 */
[----:B------:R-:W-:Y:S02]  /*83b60*/  @!P2 IADD3.X R33, R31, R19, R2, P5, P6 ;  /* 0x000000131f21a210 */ /* 0x000fe40002fec402 */
[----:B------:R-:W1:Y:S02]  /*83b70*/  @!P0 LDC.64 R18, c[0x0][0x5c0] ;  /* 0x00017000ff128b82 */ /* 0x000e640000000a00 */
[----:B-1----:R-:W-:-:S04]  /*83b80*/  @!P0 IADD3 R38, P5, P6, R24, R18, R3 ;  /* 0x0000001218268210 */ /* 0x002fc80007ebe003 */
[----:B------:R-:W-:Y:S02]  /*83b90*/  @!P0 IADD3.X R39, R31, R19, R2, P5, P6 ;  /* 0x000000131f278210 */ /* 0x000fe40002fec402 */
[----:B------:R-:W-:-:S13]  /*83ba0*/  ISETP.LT.OR P0, PT, R29, 0x82, !P1 ;  /* 0x000000821d00780c */ /* 0x000fda0004f01670 */
[----:B------:R-:W0:Y:S01]  /*83bb0*/  @!P0 LDC.64 R18, c[0x0][0x5c0] ;  /* 0x00017000ff128b82 */ /* 0x000e220000000a00 */
[----:B------:R-:W-:-:S04]  /*83bc0*/  @P0 LOP3.LUT R0, R0, 0x8000, RZ, 0xfc, !PT ;  /* 0x0000800000000812 */ /* 0x000fc800078efcff */
[----:B------:R-:W-:Y:S02]  /*83bd0*/  LOP3.LUT R0, R0, 0xfffdffff, RZ, 0xc0, !PT ;  /* 0xfffdffff00007812 */ /* 0x000fe400078ec0ff */
[----:B0-----:R-:W-:-:S04]  /*83be0*/  @!P0 IADD3 R64, P5, P6, R24, R18, R3 ;  /* 0x0000001218408210 */ /* 0x001fc80007ebe003 */
[----:B------:R-:W-:Y:S02]  /*83bf0*/  @!P0 IADD3.X R65, R31, R19, R2, P5, P6 ;  /* 0x000000131f418210 */ /* 0x000fe40002fec402 */
[----:B------:R-:W-:Y:S02]  /*83c00*/  ISETP.GE.AND P6, PT, R28, 0x1, PT ;  /* 0x000000011c00780c */ /* 0x000fe40003fc6270 */
[C---:B------:R-:W-:Y:S02]  /*83c10*/  ISETP.LT.OR P0, PT, R29.reuse, 0x89, !P1 ;  /* 0x000000891d00780c */ /* 0x040fe40004f01670 */
[----:B------:R-:W-:-:S11]  /*83c20*/  ISETP.LT.OR P4, PT, R29, 0x41, !P6 ;  /* 0x000000411d00780c */ /* 0x000fd60007781670 */
[----:B------:R-:W-:Y:S02]  /*83c30*/  @P0 LOP3.LUT R0, R0, 0x20000, RZ, 0xfc, !PT ;  /* 0x0002000000000812 */ /* 0x000fe400078efcff */
[----:B------:R-:W0:Y:S02]  /*83c40*/  @!P4 LDC.64 R18, c[0x0][0x5c0] ;  /* 0x00017000ff12cb82 */ /* 0x000e240000000a00 */
[----:B------:R-:W-:-:S04]  /*83c50*/  LOP3.LUT R0, R0, 0xfffeffff, RZ, 0xc0, !PT ;  /* 0xfffeffff00007812 */ /* 0x000fc800078ec0ff */
[----:B------:R-:W-:-:S04]  /*83c60*/  @P3 LOP3.LUT R0, R0, 0x10000, RZ, 0xfc, !PT ;  /* 0x0001000000003812 */ /* 0x000fc800078efcff */
[----:B------:R-:W-:Y:S02]  /*83c70*/  LOP3.LUT R0, R0, 0xfffffffe, RZ, 0xc0, !PT ;  /* 0xfffffffe00007812 */ /* 0x000fe400078ec0ff */
        /* <DEDUP_REMOVED lines=14> */
[----:B0-----:R-:W0:-:S12]  /*83d60*/  @!P3 LDC.64 R18, c[0x0][0x5c0] ;  /* 0x00017000ff12bb82 */ /* 0x001e180000000a00 */
[----:B------:R-:W-:-:S04]  /*83d70*/  @P0 LOP3.LUT R0, R0, 0x1, RZ, 0xfc, !PT ;  /* 0x0000000100000812 */ /* 0x000fc800078efcff */
[----:B------:R-:W-:Y:S02]  /*83d80*/  LOP3.LUT R0, R0, 0xfffbffff, RZ, 0xc0, !PT ;  /* 0xfffbffff00007812 */ /* 0x000fe400078ec0ff */
[----:B0-----:R-:W-:-:S04]  /*83d90*/  @!P3 IADD3 R26, P4, P5, R24, R18, R3 ;  /* 0x00000012181ab210 */ /* 0x001fc80007d9e003 */
[----:B------:R-:W-:Y:S02]  /*83da0*/  @!P3 IADD3.X R27, R31, R19, R2, P4, P5 ;  /* 0x000000131f1bb210 */ /* 0x000fe400027ea402 */
[----:B------:R-:W0:Y:S01]  /*83db0*/  @!P0 LDC.64 R18, c[0x0][0x5c0] ;  /* 0x00017000ff128b82 */ /* 0x000e220000000a00 */
[----:B------:R-:W-:-:S13]  /*83dc0*/  ISETP.LT.OR P3, PT, R29, 0x92, !P1 ;  /* 0x000000921d00780c */ /* 0x000fda0004f61670 */
[----:B------:R-:W-:-:S04]  /*83dd0*/  @P3 LOP3.LUT R0, R0, 0x40000, RZ, 0xfc, !PT ;  /* 0x0004000000003812 */ /* 0x000fc800078efcff */
[----:B------:R-:W-:Y:S02]  /*83de0*/  LOP3.LUT R0, R0, 0xfff7ffff, RZ, 0xc0, !PT ;  /* 0xfff7ffff00007812 */ /* 0x000fe400078ec0ff */
[----:B0-----:R-:W-:-:S04]  /*83df0*/  @!P0 IADD3 R66, P4, P5, R24, R18, R3 ;  /* 0x0000001218428210 */ /* 0x001fc80007d9e003 */
[----:B------:R-:W-:Y:S02]  /*83e00*/  @!P0 IADD3.X R67, R31, R19, R2, P4, P5 ;  /* 0x000000131f438210 */ /* 0x000fe400027ea402 */
[----:B------:R-:W0:Y:S01]  /*83e10*/  @!P3 LDC.64 R18, c[0x0][0x5c0] ;  /* 0x00017000ff12bb82 */ /* 0x000e220000000a00 */
[----:B------:R-:W-:-:S13]  /*83e20*/  ISETP.LT.OR P0, PT, R29, 0x42, !P1 ;  /* 0x000000421d00780c */ /* 0x000fda0004f01670 */
[----:B------:R-:W-:Y:S01]  /*83e30*/  @!P0 STG.E.U8 desc[UR30][R48.64+0x41], R180 ;  /* 0x000041b430008986 */ /* 0x000fe2000c10111e */
[----:B------:R-:W-:Y:S02]  /*83e40*/  ISETP.LT.OR P0, PT, R29, 0x99, !P1 ;  /* 0x000000991d00780c */ /* 0x000fe40004f01670 */
[----:B0-----:R-:W-:-:S04]  /*83e50*/  @!P3 IADD3 R68, P4, P5, R24, R18, R3 ;  /* 0x000000121844b210 */ /* 0x001fc80007d9e003 */
[----:B------:R-:W-:Y:S02]  /*83e60*/  @!P3 IADD3.X R69, R31, R19, R2, P4, P5 ;  /* 0x000000131f45b210 */ /* 0x000fe400027ea402 */
[C---:B------:R-:W-:Y:S02]  /*83e70*/  ISETP.LT.OR P4, PT, R29.reuse, 0x49, !P6 ;  /* 0x000000491d00780c */ /* 0x040fe40007781670 */
[----:B------:R-:W-:-:S03]  /*83e80*/  ISETP.LT.OR P3, PT, R29, 0x9a, !P1 ;  /* 0x0000009a1d00780c */ /* 0x000fc60004f61670 */
[----:B------:R-:W-:-:S04]  /*83e90*/  @P0 LOP3.LUT R0, R0, 0x80000, RZ, 0xfc, !PT ;  /* 0x0008000000000812 */ /* 0x000fc800078efcff */
[----:B------:R-:W-:-:S04]  /*83ea0*/  LOP3.LUT R0, R0, 0xffffff7f, RZ, 0xc0, !PT ;  /* 0xffffff7f00007812 */ /* 0x000fc800078ec0ff */
[----:B------:R-:W0:Y:S02]  /*83eb0*/  @!P4 LDC.64 R18, c[0x0][0x5c0] ;  /* 0x00017000ff12cb82 */ /* 0x000e240000000a00 */
        /* <DEDUP_REMOVED lines=16> */
[----:B0-----:R-:W0:-:S12]  /*83fc0*/  @!P3 LDC.64 R18, c[0x0][0x5c0] ;  /* 0x00017000ff12bb82 */ /* 0x001e180000000a00 */
[----:B------:R-:W-:-:S04]  /*83fd0*/  @P0 LOP3.LUT R0, R0, 0x200, RZ, 0xfc, !PT ;  /* 0x0000020000000812 */ /* 0x000fc800078efcff */
[----:B------:R-:W-:Y:S02]  /*83fe0*/  LOP3.LUT R0, R0, 0xffefffff, RZ, 0xc0, !PT ;  /* 0xffefffff00007812 */ /* 0x000fe400078ec0ff */
[----:B0-----:R-:W-:-:S04]  /*83ff0*/  @!P3 IADD3 R34, P4, P5, R24, R18, R3 ;  /* 0x000000121822b210 */ /* 0x001fc80007d9e003 */
[----:B------:R-:W-:Y:S02]  /*84000*/  @!P3 IADD3.X R35, R31, R19, R2, P4, P5 ;  /* 0x000000131f23b210 */ /* 0x000fe400027ea402 */
[----:B------:R-:W1:Y:S01]  /*84010*/  @!P0 LDC.64 R18, c[0x0][0x5c0] ;  /* 0x00017000ff128b82 */ /* 0x000e620000000a00 */
[----:B------:R-:W-:-:S13]  /*84020*/  ISETP.LT.OR P3, PT, R29, 0xa2, !P1 ;  /* 0x000000a21d00780c */ /* 0x000fda0004f61670 */
[----:B------:R-:W-:-:S04]  /*84030*/  @P3 LOP3.LUT R0, R0, 0x100000, RZ, 0xfc, !PT ;  /* 0x0010000000003812 */ /* 0x000fc800078efcff */
[----:B------:R-:W-:Y:S02]  /*84040*/  LOP3.LUT R0, R0, 0xffdfffff, RZ, 0xc0, !PT ;  /* 0xffdfffff00007812 */ /* 0x000fe400078ec0ff */
[----:B-1----:R-:W-:-:S04]  /*84050*/  @!P0 IADD3 R46, P4, P5, R24, R18, R3 ;  /* 0x00000012182e8210 */ /* 0x002fc80007d9e003 */
        /* <DEDUP_REMOVED lines=186> */
[----:B------:R-:W-:Y:S02]  /*84c00*/  LOP3.LUT P3, RZ, R12, 0x10000000, RZ, 0xc0, !PT ;  /* 0x100000000cff7812 */ /* 0x000fe4000786c0ff */
        /* <DEDUP_REMOVED lines=8> */
[C---:B------:R-:W-:Y:S02]  /*84c90*/  LOP3.LUT P0, RZ, R12.reuse, 0x8000000, RZ, 0xc0, !PT ;  /* 0x080000000cff7812 */ /* 0x040fe4000780c0ff */
[----:B------:R-:W-:-:S11]  /*84ca0*/  LOP3.LUT R12, R12, 0xfdffffff, RZ, 0xc0, !PT ;  /* 0xfdffffff0c0c7812 */ /* 0x000fd600078ec0ff */
[----:B------:R-:W-:Y:S01]  /*84cb0*/  @!P0 STG.E.U8 desc[UR30][R60.64+0x71], R204 ;  /* 0x000071cc3c008986 */ /* 0x000fe2000c10111e */
[C---:B------:R-:W-:Y:S02]  /*84cc0*/  ISETP.LT.OR P0, PT, R29.reuse, 0x79, !P6 ;  /* 0x000000791d00780c */ /* 0x040fe40007701670 */
[----:B------:R-:W-:-:S11]  /*84cd0*/  ISETP.LT.OR P6, PT, R29, 0xfa, !P1 ;  /* 0x000000fa1d00780c */ /* 0x000fd60004fc1670 */
[----:B------:R-:W0:Y:S02]  /*84ce0*/  @!P0 LDC.64 R18, c[0x0][0x5c0] ;  /* 0x00017000ff128b82 */ /* 0x000e240000000a00 */
[----:B------:R-:W-:Y:S02]  /*84cf0*/  @P6 LOP3.LUT R0, R0, 0x80000000, RZ, 0xfc, !PT ;  /* 0x8000000000006812 */ /* 0x000fe400078efcff */
[----:B0-----:R-:W-:-:S05]  /*84d00*/  @!P0 IADD3 R18, P4, R24, R18, RZ ;  /* 0x0000001218128210 */ /* 0x001fca0007f9e0ff */
[----:B------:R-:W-:-:S05]  /*84d10*/  @!P0 IMAD.X R19, R31, 0x1, R19, P4 ;  /* 0x000000011f138824 */ /* 0x000fca00020e0613 */
[----:B------:R0:W-:Y:S01]  /*84d20*/  @!P0 STG.E.U8 desc[UR30][R18.64+0x78], R205 ;  /* 0x000078cd12008986 */ /* 0x0001e2000c10111e */
[----:B------:R-:W-:-:S13]  /*84d30*/  ISETP.LT.OR P0, PT, R29, 0xf9, !P1 ;  /* 0x000000f91d00780c */ /* 0x000fda0004f01670 */
[----:B0-----:R-:W0:Y:S01]  /*84d40*/  @!P0 LDC.64 R18, c[0x0][0x5c0] ;  /* 0x00017000ff128b82 */ /* 0x001e220000000a00 */
[----:B------:R-:W-:-:S04]  /*84d50*/  @P0 LOP3.LUT R12, R12, 0x2000000, RZ, 0xfc, !PT ;  /* 0x020000000c0c0812 */ /* 0x000fc800078efcff */
[----:B------:R-:W-:-:S04]  /*84d60*/  LOP3.LUT R12, R12, 0xfffffdff, RZ, 0xc0, !PT ;  /* 0xfffffdff0c0c7812 */ /* 0x000fc800078ec0ff */
[----:B------:R-:W-:-:S04]  /*84d70*/  @P1 LOP3.LUT R12, R12, 0x200, RZ, 0xfc, !PT ;  /* 0x000002000c0c1812 */ /* 0x000fc800078efcff */
[----:B------:R-:W-:Y:S02]  /*84d80*/  LOP3.LUT R12, R12, 0xfbffffff, RZ, 0xc0, !PT ;  /* 0xfbffffff0c0c7812 */ /* 0x000fe400078ec0ff */
[----:B0-----:R-:W-:-:S04]  /*84d90*/  @!P0 IADD3 R102, P4, P5, R24, R18, R3 ;  /* 0x0000001218668210 */ /* 0x001fc80007d9e003 */
[----:B------:R-:W-:Y:S02]  /*84da0*/  @!P0 IADD3.X R103, R31, R19, R2, P4, P5 ;  /* 0x000000131f678210 */ /* 0x000fe400027ea402 */
[----:B------:R-:W-:-:S04]  /*84db0*/  ISETP.GE.AND P0, PT, R28, 0x1, PT ;  /* 0x000000011c00780c */ /* 0x000fc80003f06270 */
[----:B------:R-:W-:-:S13]  /*84dc0*/  ISETP.LT.OR P4, PT, R29, 0x7a, !P0 ;  /* 0x0000007a1d00780c */ /* 0x000fda0004781670 */
[----:B------:R-:W0:Y:S02]  /*84dd0*/  @!P4 LDC.64 R18, c[0x0][0x5c0] ;  /* 0x00017000ff12cb82 */ /* 0x000e240000000a00 */
[----:B0-----:R-:W-:-:S05]  /*84de0*/  @!P4 IADD3 R18, P5, R24, R18, RZ ;  /* 0x000000121812c210 */ /* 0x001fca0007fbe0ff */
[----:B------:R-:W-:-:S05]  /*84df0*/  @!P4 IMAD.X R19, R31, 0x1, R19, P5 ;  /* 0x000000011f13c824 */ /* 0x000fca00028e0613 */
[----:B------:R0:W-:Y:S04]  /*84e00*/  @!P4 STG.E.U8 desc[UR30][R18.64+0x79], R206 ;  /* 0x000079ce1200c986 */ /* 0x0001e8000c10111e */
[----:B------:R1:W-:Y:S01]  /*84e10*/  @!P3 STG.E.U8 desc[UR30][R44.64+0x78], R207 ;  /* 0x000078cf2c00b986 */ /* 0x0003e2000c10111e */
[----:B------:R-:W-:-:S03]  /*84e20*/  ISETP.GE.AND P3, PT, R28, 0x81, PT ;  /* 0x000000811c00780c */ /* 0x000fc60003f66270 */
[----:B------:R-:W-:Y:S01]  /*84e30*/  @!P2 STG.E.U8 desc[UR30][R32.64+0x79], R208 ;  /* 0x000079d02000a986 */ /* 0x000fe2000c10111e */
[C---:B------:R-:W-:Y:S02]  /*84e40*/  ISETP.LT.OR P1, PT, R29.reuse, 0x2, !P3 ;  /* 0x000000021d00780c */ /* 0x040fe40005f21670 */
[----:B------:R-:W-:Y:S01]  /*84e50*/  ISETP.LT.OR P2, PT, R29, 0x81, !P0 ;  /* 0x000000811d00780c */ /* 0x000fe20004741670 */
[----:B0-----:R-:W0:Y:S10]  /*84e60*/  @!P6 LDC.64 R18, c[0x0][0x5c0] ;  /* 0x00017000ff12eb82 */ /* 0x001e340000000a00 */
[----:B------:R-:W-:-:S04]  /*84e70*/  @P1 LOP3.LUT R8, R8, 0x1, RZ, 0xfc, !PT ;  /* 0x0000000108081812 */ /* 0x000fc800078efcff */
[----:B------:R-:W-:Y:S02]  /*84e80*/  LOP3.LUT R8, R8, 0xfffffffd, RZ, 0xc0, !PT ;  /* 0xfffffffd08087812 */ /* 0x000fe400078ec0ff */
        /* <DEDUP_REMOVED lines=8> */
[----:B------:R-:W1:Y:S01]  /*84f10*/  @!P1 LDC.64 R18, c[0x0][0x5c0] ;  /* 0x00017000ff129b82 */ /* 0x000e620000000a00 */
[----:B------:R-:W-:Y:S02]  /*84f20*/  LOP3.LUT P4, RZ, R0, 0x2, RZ, 0xc0, !PT ;  /* 0x0000000200ff7812 */ /* 0x000fe4000788c0ff */
[----:B-1----:R-:W-:-:S04]  /*84f30*/  @!P1 IADD3 R44, P5, P6, R24, R18, R5 ;  /* 0x00000012182c9210 */ /* 0x002fc80007ebe005 */
[----:B------:R-:W-:Y:S02]  /*84f40*/  @!P1 IADD3.X R45, R31, R19, R4, P5, P6 ;  /* 0x000000131f2d9210 */ /* 0x000fe40002fec404 */
[----:B------:R-:W0:Y:S01]  /*84f50*/  @!P2 LDC.64 R18, c[0x0][0x5c0] ;  /* 0x00017000ff12ab82 */ /* 0x000e220000000a00 */
[----:B------:R-:W-:Y:S02]  /*84f60*/  ISETP.LT.OR P6, PT, R29, 0x9, !P3 ;  /* 0x000000091d00780c */ /* 0x000fe40005fc1670 */
[C---:B------:R-:W-:Y:S02]  /*84f70*/  LOP3.LUT P1, RZ, R0.reuse, 0x8000, RZ, 0xc0, !PT ;  /* 0x0000800000ff7812 */ /* 0x040fe4000782c0ff */
[----:B------:R-:W-:-:S09]  /*84f80*/  LOP3.LUT R0, R0, 0xfffffffd, RZ, 0xc0, !PT ;  /* 0xfffffffd00007812 */ /* 0x000fd200078ec0ff */
        /* <DEDUP_REMOVED lines=11> */
[----:B------:R-:W-:-:S04]  /*85040*/  @P6 LOP3.LUT R8, R8, 0x4, RZ, 0xfc, !PT ;  /* 0x0000000408086812 */ /* 0x000fc800078efcff */
[----:B------:R-:W-:Y:S02]  /*85050*/  LOP3.LUT R8, R8, 0xfffffff7, RZ, 0xc0, !PT ;  /* 0xfffffff708087812 */ /* 0x000fe400078ec0ff */
[----:B0-----:R-:W-:-:S05]  /*85060*/  @!P2 IADD3 R18, P5, R24, R18, RZ ;  /* 0x000000121812a210 */ /* 0x001fca0007fbe0ff */
[----:B------:R-:W-:-:S05]  /*85070*/  @!P2 IMAD.X R19, R31, 0x1, R19, P5 ;  /* 0x000000011f13a824 */ /* 0x000fca00028e0613 */
[----:B------:R0:W-:Y:S04]  /*85080*/  @!P2 STG.E.U8 desc[UR30][R18.64+0x81], R210 ;  /* 0x000081d21200a986 */ /* 0x0001e8000c10111e */
[----:B------:R1:W-:Y:S01]  /*85090*/  @!P4 STG.E.U8 desc[UR30][R38.64+0x80], R211 ;  /* 0x000080d32600c986 */ /* 0x0003e2000c10111e */
[----:B------:R-:W-:-:S03]  /*850a0*/  ISETP.LT.OR P4, PT, R29, 0x11, !P3 ;  /* 0x000000111d00780c */ /* 0x000fc60005f81670 */
[----:B------:R-:W-:Y:S01]  /*850b0*/  @!P1 STG.E.U8 desc[UR30][R64.64+0x81], R212 ;  /* 0x000081d440009986 */ /* 0x000fe2000c10111e */
[----:B0-----:R-:W0:Y:S09]  /*850c0*/  @!P6 LDC.64 R18, c[0x0][0x5c0] ;  /* 0x00017000ff12eb82 */ /* 0x001e320000000a00 */
[----:B------:R-:W-:-:S04]  /*850d0*/  @P4 LOP3.LUT R0, R0, 0x2, RZ, 0xfc, !PT ;  /* 0x0000000200004812 */ /* 0x000fc800078efcff */
[----:B------:R-:W-:Y:S02]  /*850e0*/  LOP3.LUT P1, RZ, R0, 0x10000, RZ, 0xc0, !PT ;  /* 0x0001000000ff7812 */ /* 0x000fe4000782c0ff */
        /* <DEDUP_REMOVED lines=8> */
[----:B------:R-:W1:Y:S01]  /*85170*/  @!P6 LDC.64 R18, c[0x0][0x5c0] ;  /* 0x00017000ff12eb82 */ /* 0x000e620000000a00 */
[C---:B------:R-:W-:Y:S02]  /*85180*/  LOP3.LUT P4, RZ, R0.reuse, 0x20000, RZ, 0xc0, !PT ;  /* 0x0002000000ff7812 */ /* 0x040fe4000788c0ff */
[----:B------:R-:W-:Y:S02]  /*85190*/  LOP3.LUT R0, R0, 0xffff7fff, RZ, 0xc0, !PT ;  /* 0xffff7fff00007812 */ /* 0x000fe400078ec0ff */
[----:B-1----:R-:W-:-:S04]  /*851a0*/  @!P6 IADD3 R38, P2, P5, R24, R18, R5 ;  /* 0x000000121826e210 */ /* 0x002fc80007d5e005 */
        /* <DEDUP_REMOVED lines=20> */
[----:B------:R-:W-:Y:S01]  /*852f0*/  @!P4 STG.E.U8 desc[UR30][R62.64+0x88], R215 ;  /* 0x000088d73e00c986 */ /* 0x000fe2000c10111e */
        /* <DEDUP_REMOVED lines=14> */
[C---:B------:R-:W-:Y:S02]  /*853e0*/  LOP3.LUT P4, RZ, R0.reuse, 0x1, RZ, 0xc0, !PT ;  /* 0x0000000100ff7812 */ /* 0x040fe4000788c0ff */
[----:B------:R-:W-:Y:S02]  /*853f0*/  LOP3.LUT R0, R0, 0xfffeffff, RZ, 0xc0, !PT ;  /* 0xfffeffff00007812 */ /* 0x000fe400078ec0ff */
[----:B0-----:R-:W-:-:S04]  /*85400*/  @!P6 IADD3 R98, P2, P5, R24, R18, R5 ;  /* 0x000000121862e210 */ /* 0x001fc80007d5e005 */
[----:B------:R-:W-:Y:S02]  /*85410*/  @!P6 IADD3.X R99, R31, R19, R4, P2, P5 ;  /* 0x000000131f63e210 */ /* 0x000fe400017ea404 */
[C---:B------:R-:W-:Y:S02]  /*85420*/  ISETP.LT.OR P2, PT, R29.reuse, 0x91, !P0 ;  /* 0x000000911d00780c */ /* 0x040fe40004741670 */
[----:B------:R-:W-:-:S11]  /*85430*/  ISETP.LT.OR P6, PT, R29, 0x29, !P3 ;  /* 0x000000291d00780c */ /* 0x000fd60005fc1670 */
[----:B------:R-:W0:Y:S02]  /*85440*/  @!P2 LDC.64 R18, c[0x0][0x5c0] ;  /* 0x00017000ff12ab82 */ /* 0x000e240000000a00 */
[----:B------:R-:W-:Y:S02]  /*85450*/  @P6 LOP3.LUT R0, R0, 0x10000, RZ, 0xfc, !PT ;  /* 0x0001000000006812 */ /* 0x000fe400078efcff */
        /* <DEDUP_REMOVED lines=17> */
[----:B------:R-:W-:Y:S01]  /*85570*/  LOP3.LUT P1, RZ, R0, 0x80, RZ, 0xc0, !PT ;  /* 0x0000008000ff7812 */ /* 0x000fe2000782c0ff */
[----:B0-----:R-:W0:Y:S08]  /*85580*/  @!P6 LDC.64 R18, c[0x0][0x5c0] ;  /* 0x00017000ff12eb82 */ /* 0x001e300000000a00 */
        /* <DEDUP_REMOVED lines=112> */
[----:B------:R2:W-:Y:S01]  /*85c90*/  @!P1 STG.E.U8 desc[UR30][R20.64+0xa9], R232 ;  /* 0x0000a9e814009986 */ /* 0x0005e2000c10111e */
[----:B0-----:R-:W0:Y:S09]  /*85ca0*/  @!P6 LDC.64 R18, c[0x0][0x5c0] ;  /* 0x00017000ff12eb82 */ /* 0x001e320000000a00 */
[----:B------:R-:W-:Y:S01]  /*85cb0*/  @P4 LOP3.LUT R0, R0, 0x200000, RZ, 0xfc, !PT ;  /* 0x0020000000004812 */ /* 0x000fe200078efcff */
[----:B--2---:R-:W-:-:S02]  /*85cc0*/  FMUL R20, R30, UR26 ;  /* 0x0000001a1e147c20 */ /* 0x004fc40008400000 */
[----:B------:R-:W2:Y:S01]  /*85cd0*/  LDL.LU R30, [R1+0xa0c] ;  /* 0x000a0c00011e7983 */ /* 0x000ea20000300800 */
[----:B------:R-:W-:-:S03]  /*85ce0*/  LOP3.LUT P1, RZ, R0, 0x400000, RZ, 0xc0, !PT ;  /* 0x0040000000ff7812 */ /* 0x000fc6000782c0ff */
[----:B------:R-:W4:Y:S04]  /*85cf0*/  LDL.LU R133, [R1+0xa10] ;  /* 0x000a100001857983 */ /* 0x000f280000300800 */
[----:B------:R-:W4:Y:S01]  /*85d00*/  LDL.LU R132, [R1+0xa14] ;  /* 0x000a140001847983 */ /* 0x000f220000300800 */
        /* <DEDUP_REMOVED lines=27> */
[----:B------:R-:W-:Y:S02]  /*85ec0*/  @P6 LOP3.LUT R8, R8, 0x8000, RZ, 0xfc, !PT ;  /* 0x0000800008086812 */ /* 0x000fe400078efcff */
[----:B------:R-:W-:Y:S02]  /*85ed0*/  F2FP.SATFINITE.E4M3.F32.PACK_AB_MERGE_C R20, RZ, R20, RZ ;  /* 0x00000014ff14723e */ /* 0x000fe400048070ff */
[----:B------:R-:W-:Y:S02]  /*85ee0*/  LOP3.LUT R8, R8, 0xfffeffff, RZ, 0xc0, !PT ;  /* 0xfffeffff08087812 */ /* 0x000fe400078ec0ff */
[----:B0-----:R-:W-:-:S05]  /*85ef0*/  @!P2 IADD3 R18, P5, R24, R18, RZ ;  /* 0x000000121812a210 */ /* 0x001fca0007fbe0ff */
[----:B------:R-:W-:-:S05]  /*85f00*/  @!P2 IMAD.X R19, R31, 0x1, R19, P5 ;  /* 0x000000011f13a824 */ /* 0x000fca00028e0613 */
[----:B------:R0:W-:Y:S04]  /*85f10*/  @!P2 STG.E.U8 desc[UR30][R18.64+0xb1], R234 ;  /* 0x0000b1ea1200a986 */ /* 0x0001e8000c10111e */
[----:B------:R1:W-:Y:S01]  /*85f20*/  @!P4 STG.E.U8 desc[UR30][R74.64+0xb0], R235 ;  /* 0x0000b0eb4a00c986 */ /* 0x0003e2000c10111e */
[----:B------:R-:W-:-:S03]  /*85f30*/  ISETP.LT.OR P4, PT, R29, 0x71, !P3 ;  /* 0x000000711d00780c */ /* 0x000fc60005f81670 */
[----:B------:R-:W-:Y:S01]  /*85f40*/  @!P1 STG.E.U8 desc[UR30][R76.64+0xb1], R236 ;  /* 0x0000b1ec4c009986 */ /* 0x000fe2000c10111e */
[----:B------:R-:W-:Y:S01]  /*85f50*/  ISETP.LT.OR P1, PT, R29, 0x79, !P3 ;  /* 0x000000791d00780c */ /* 0x000fe20005f21670 */
[----:B0-----:R-:W0:Y:S08]  /*85f60*/  @!P6 LDC.64 R18, c[0x0][0x5c0] ;  /* 0x00017000ff12eb82 */ /* 0x001e300000000a00 */
[----:B------:R-:W-:-:S04]  /*85f70*/  @P4 LOP3.LUT R0, R0, 0x8, RZ, 0xfc, !PT ;  /* 0x0000000800004812 */ /* 0x000fc800078efcff */
[----:B------:R-:W-:Y:S02]  /*85f80*/  @P1 LOP3.LUT R12, R12, 0x400, RZ, 0xfc, !PT ;  /* 0x000004000c0c1812 */ /* 0x000fe400078efcff */
[----:B0-----:R-:W-:-:S04]  /*85f90*/  @!P6 IADD3 R120, P2, P5, R24, R18, R5 ;  /* 0x000000121878e210 */ /* 0x001fc80007d5e005 */
[----:B------:R-:W-:Y:S02]  /*85fa0*/  @!P6 IADD3.X R121, R31, R19, R4, P2, P5 ;  /* 0x000000131f79e210 */ /* 0x000fe400017ea404 */
[----:B------:R-:W1:Y:S02]  /*85fb0*/  @!P4 LDC.64 R18, c[0x0][0x5c0] ;  /* 0x00017000ff12cb82 */ /* 0x000e640000000a00 */
[----:B-1----:R-:W-:-:S04]  /*85fc0*/  @!P4 IADD3 R74, P2, P5, R24, R18, R5 ;  /* 0x00000012184ac210 */ /* 0x002fc80007d5e005 */
[----:B------:R-:W-:Y:S02]  /*85fd0*/  @!P4 IADD3.X R75, R31, R19, R4, P2, P5 ;  /* 0x000000131f4bc210 */ /* 0x000fe400017ea404 */
[----:B------:R-:W-:-:S13]  /*85fe0*/  ISETP.LT.OR P4, PT, R29, 0x72, !P3 ;  /* 0x000000721d00780c */ /* 0x000fda0005f81670 */
[----:B------:R-:W0:Y:S01]  /*85ff0*/  @!P4 LDC.64 R18, c[0x0][0x5c0] ;  /* 0x00017000ff12cb82 */ /* 0x000e220000000a00 */
[----:B------:R-:W-:Y:S02]  /*86000*/  ISETP.LT.OR P6, PT, R29, 0x7a, !P3 ;  /* 0x0000007a1d00780c */ /* 0x000fe40005fc1670 */
[----:B------:R-:W-:Y:S02]  /*86010*/  @P4 LOP3.LUT R8, R8, 0x10000, RZ, 0xfc, !PT ;  /* 0x0001000008084812 */ /* 0x000fe400078efcff */
[----:B0-----:R-:W-:-:S04]  /*86020*/  @!P4 IADD3 R124, P2, P5, R24, R18, R5 ;  /* 0x00000012187cc210 */ /* 0x001fc80007d5e005 */
[----:B------:R-:W-:Y:S02]  /*86030*/  @!P4 IADD3.X R125, R31, R19, R4, P2, P5 ;  /* 0x000000131f7dc210 */ /* 0x000fe400017ea404 */
[----:B------:R-:W-:Y:S02]  /*86040*/  ISETP.LT.OR P2, PT, R29, 0xb9, !P0 ;  /* 0x000000b91d00780c */ /* 0x000fe40004741670 */
[----:B------:R-:W-:Y:S02]  /*86050*/  LOP3.LUT P4, RZ, R0, 0x800000, RZ, 0xc0, !PT ;  /* 0x0080000000ff7812 */ /* 0x000fe4000788c0ff */
[----:B------:R-:W-:Y:S02]  /*86060*/  LOP3.LUT R8, R8, 0xfffdffff, RZ, 0xc0, !PT ;  /* 0xfffdffff08087812 */ /* 0x000fe400078ec0ff */
[----:B------:R-:W-:-:S07]  /*86070*/  LOP3.LUT P0, RZ, R0, 0x400, RZ, 0xc0, !PT ;  /* 0x0000040000ff7812 */ /* 0x000fce000780c0ff */
[----:B------:R-:W0:Y:S02]  /*86080*/  @!P2 LDC.64 R18, c[0x0][0x5c0] ;  /* 0x00017000ff12ab82 */ /* 0x000e240000000a00 */
[----:B0-----:R-:W-:-:S05]  /*86090*/  @!P2 IADD3 R18, P5, R24, R18, RZ ;  /* 0x000000121812a210 */ /* 0x001fca0007fbe0ff */
[----:B------:R-:W-:-:S05]  /*860a0*/  @!P2 IMAD.X R19, R31, 0x1, R19, P5 ;  /* 0x000000011f13a824 */ /* 0x000fca00028e0613 */
[----:B------:R0:W-:Y:S02]  /*860b0*/  @!P2 STG.E.U8 desc[UR30][R18.64+0xb8], R237 ;  /* 0x0000b8ed1200a986 */ /* 0x0001e4000c10111e */
[----:B0-----:R-:W0:Y:S02]  /*860c0*/  @!P1 LDC.64 R18, c[0x0][0x5c0] ;  /* 0x00017000ff129b82 */ /* 0x001e240000000a00 */
[----:B0-----:R-:W-:-:S04]  /*860d0*/  @!P1 IADD3 R126, P2, P5, R24, R18, R5 ;  /* 0x00000012187e9210 */ /* 0x001fc80007d5e005 */
[----:B------:R-:W-:Y:S02]  /*860e0*/  @!P1 IADD3.X R127, R31, R19, R4, P2, P5 ;  /* 0x000000131f7f9210 */ /* 0x000fe400017ea404 */
[----:B------:R-:W-:-:S04]  /*860f0*/  ISETP.GE.AND P1, PT, R28, 0x1, PT ;  /* 0x000000011c00780c */ /* 0x000fc80003f26270 */
[----:B------:R-:W-:-:S13]  /*86100*/  ISETP.LT.OR P2, PT, R29, 0xba, !P1 ;  /* 0x000000ba1d00780c */ /* 0x000fda0004f41670 */
[----:B------:R-:W0:Y:S02]  /*86110*/  @!P2 LDC.64 R18, c[0x0][0x5c0] ;  /* 0x00017000ff12ab82 */ /* 0x000e240000000a00 */
[----:B0-----:R-:W-:-:S05]  /*86120*/  @!P2 IADD3 R18, P5, R24, R18, RZ ;  /* 0x000000121812a210 */ /* 0x001fca0007fbe0ff */
[----:B------:R-:W-:-:S05]  /*86130*/  @!P2 IMAD.X R19, R31, 0x1, R19, P5 ;  /* 0x000000011f13a824 */ /* 0x000fca00028e0613 */
[----:B------:R0:W-:Y:S02]  /*86140*/  @!P2 STG.E.U8 desc[UR30][R18.64+0xb9], R20 ;  /* 0x0000b9141200a986 */ /* 0x0001e4000c10111e */
[----:B0-----:R-:W0:Y:S01]  /*86150*/  @!P6 LDC.64 R18, c[0x0][0x5c0] ;  /* 0x00017000ff12eb82 */ /* 0x001e220000000a00 */
[----:B--2---:R-:W-:Y:S02]  /*86160*/  FMUL R20, R30, UR26 ;  /* 0x0000001a1e147c20 */ /* 0x004fe40008400000 */
[----:B------:R-:W2:Y:S01]  /*86170*/  LDL.LU R30, [R1+0xa18] ;  /* 0x000a1800011e7983 */ /* 0x000ea20000300800 */
[----:B0-----:R-:W-:Y:S01]  /*86180*/  @!P6 IADD3 R76, P2, P5, R24, R18, R5 ;  /* 0x00000012184ce210 */ /* 0x001fe20007d5e005 */
[----:B---3--:R-:W-:Y:S01]  /*86190*/  FMUL R18, R128, UR26 ;  /* 0x0000001a80127c20 */ /* 0x008fe20008400000 */
[----:B------:R-:W-:Y:S01]  /*861a0*/  @P6 LOP3.LUT R8, R8, 0x20000, RZ, 0xfc, !PT ;  /* 0x0002000008086812 */ /* 0x000fe200078efcff */
[----:B------:R-:W3:Y:S03]  /*861b0*/  LDL.LU R134, [R1+0xa1c] ;  /* 0x000a1c0001867983 */ /* 0x000ee60000300800 */
[----:B------:R-:W-:Y:S01]  /*861c0*/  F2FP.SATFINITE.E4M3.F32.PACK_AB_MERGE_C R18, RZ, R18, RZ ;  /* 0x00000012ff12723e */ /* 0x000fe200048070ff */
[----:B------:R-:W3:Y:S04]  /*861d0*/  LDL.LU R136, [R1+0xa20] ;  /* 0x000a200001887983 */ /* 0x000ee80000300800 */
[----:B------:R0:W-:Y:S01]  /*861e0*/  @!P4 STG.E.U8 desc[UR30][R52.64+0xb8], R18 ;  /* 0x0000b8123400c986 */ /* 0x0001e2000c10111e */
[----:B------:R-:W-:-:S02]  /*861f0*/  ISETP.LT.OR P4, PT, R29, 0x81, !P3 ;  /* 0x000000811d00780c */ /* 0x000fc40005f81670 */
[----:B------:R-:W-:-:S11]  /*86200*/  @!P6 IADD3.X R77, R31, R19, R4, P2, P5 ;  /* 0x000000131f4de210 */ /* 0x000fd600017ea404 */
[----:B0-----:R-:W0:Y:S01]  /*86210*/  @!P4 LDC.64 R18, c[0x0][0x5c0] ;  /* 0x00017000ff12cb82 */ /* 0x001e220000000a00 */
[----:B------:R-:W-:Y:S02]  /*86220*/  ISETP.LT.OR P6, PT, R29, 0x82, !P3 ;  /* 0x000000821d00780c */ /* 0x000fe40005fc1670 */
[----:B0-----:R-:W-:-:S04]  /*86230*/  @!P4 IADD3 R52, P2, P5, R24, R18, R5 ;  /* 0x000000121834c210 */ /* 0x001fc80007d5e005 */
[----:B------:R-:W-:-:S07]  /*86240*/  @!P4 IADD3.X R53, R31, R19, R4, P2, P5 ;  /* 0x000000131f35c210 */ /* 0x000fce00017ea404 */
[----:B------:R-:W0:Y:S02]  /*86250*/  @!P6 LDC.64 R18, c[0x0][0x5c0] ;  /* 0x00017000ff12eb82 */ /* 0x000e240000000a00 */
[----:B0-----:R-:W-:Y:S01]  /*86260*/  @!P6 IADD3 R128, P2, P5, R24, R18, R5 ;  /* 0x000000121880e210 */ /* 0x001fe20007d5e005 */
[----:B----4-:R-:W-:-:S03]  /*86270*/  FMUL R18, R130, UR26 ;  /* 0x0000001a82127c20 */ /* 0x010fc60008400000 */
[----:B------:R-:W-:Y:S02]  /*86280*/  @!P6 IADD3.X R129, R31, R19, R4, P2, P5 ;  /* 0x000000131f81e210 */ /* 0x000fe400017ea404 */
[----:B------:R-:W-:Y:S02]  /*86290*/  ISETP.LT.OR P2, PT, R29, 0xc1, !P1 ;  /* 0x000000c11d00780c */ /* 0x000fe40004f41670 */
[----:B------:R-:W-:-:S05]  /*862a0*/  F2FP.SATFINITE.E4M3.F32.PACK_AB_MERGE_C R18, RZ, R18, RZ ;  /* 0x00000012ff12723e */ /* 0x000fca00048070ff */
[----:B------:R0:W-:Y:S06]  /*862b0*/  @!P0 STG.E.U8 desc[UR30][R50.64+0xb9], R18 ;  /* 0x0000b91232008986 */ /* 0x0001ec000c10111e */
[----:B0-----:R-:W0:Y:S01]  /*862c0*/  @!P2 LDC.64 R18, c[0x0][0x5c0] ;  /* 0x00017000ff12ab82 */ /* 0x001e220000000a00 */
[----:B------:R-:W-:-:S04]  /*862d0*/  LOP3.LUT R8, R8, 0xfffbffff, RZ, 0xc0, !PT ;  /* 0xfffbffff08087812 */ /* 0x000fc800078ec0ff */
[----:B------:R-:W-:Y:S02]  /*862e0*/  @P6 LOP3.LUT R8, R8, 0x40000, RZ, 0xfc, !PT ;  /* 0x0004000008086812 */ /* 0x000fe400078efcff */
[----:B------:R-:W-:Y:S02]  /*862f0*/  ISETP.LT.OR P6, PT, R29, 0x89, !P3 ;  /* 0x000000891d00780c */ /* 0x000fe40005fc1670 */
[----:B------:R-:W-:Y:S02]  /*86300*/  F2FP.SATFINITE.E4M3.F32.PACK_AB_MERGE_C R20, RZ, R20, RZ ;  /* 0x00000014ff14723e */ /* 0x000fe400048070ff */
[----:B0-----:R-:W-:-:S05]  /*86310*/  @!P2 IADD3 R18, P5, R24, R18, RZ ;  /* 0x000000121812a210 */ /* 0x001fca0007fbe0ff */
[----:B------:R-:W-:-:S05]  /*86320*/  @!P2 IMAD.X R19, R31, 0x1, R19, P5 ;  /* 0x000000011f13a824 */ /* 0x000fca00028e0613 */
[----:B------:R0:W-:Y:S02]  /*86330*/  @!P2 STG.E.U8 desc[UR30][R18.64+0xc0], R20 ;  /* 0x0000c0141200a986 */ /* 0x0001e4000c10111e */
[----:B0-----:R-:W0:Y:S02]  /*86340*/  @!P6 LDC.64 R18, c[0x0][0x5c0] ;  /* 0x00017000ff12eb82 */ /* 0x001e240000000a00 */
[----:B0-----:R-:W-:-:S04]  /*86350*/  @!P6 IADD3 R130, P2, P5, R24, R18, R5 ;  /* 0x000000121882e210 */ /* 0x001fc80007d5e005 */
[----:B------:R-:W-:Y:S02]  /*86360*/  @!P6 IADD3.X R131, R31, R19, R4, P2, P5 ;  /* 0x000000131f83e210 */ /* 0x000fe400017ea404 */
[----:B------:R-:W-:Y:S02]  /*86370*/  ISETP.LT.OR P2, PT, R29, 0xc2, !P1 ;  /* 0x000000c21d00780c */ /* 0x000fe40004f41670 */
[----:B------:R-:W-:-:S11]  /*86380*/  LOP3.LUT R0, R0, 0xff7fffff, RZ, 0xc0, !PT ;  /* 0xff7fffff00007812 */ /* 0x000fd600078ec0ff */
[----:B------:R-:W0:Y:S01]  /*86390*/  @!P2 LDC.64 R18, c[0x0][0x5c0] ;  /* 0x00017000ff12ab82 */ /* 0x000e220000000a00 */
[----:B------:R-:W-:-:S04]  /*863a0*/  @P4 LOP3.LUT R0, R0, 0x800000, RZ, 0xfc, !PT ;  /* 0x0080000000004812 */ /* 0x000fc800078efcff */
[C---:B------:R-:W-:Y:S02]  /*863b0*/  LOP3.LUT P4, RZ, R0.reuse, 0x800, RZ, 0xc0, !PT ;  /* 0x0000080000ff7812 */ /* 0x040fe4000788c0ff */
[C---:B------:R-:W-:Y:S02]  /*863c0*/  LOP3.LUT P0, RZ, R0.reuse, 0x1000000, RZ, 0xc0, !PT ;  /* 0x0100000000ff7812 */ /* 0x040fe4000780c0ff */
[----:B------:R-:W-:Y:S01]  /*863d0*/  LOP3.LUT R0, R0, 0xfffffbff, RZ, 0xc0, !PT ;  /* 0xfffffbff00007812 */ /* 0x000fe200078ec0ff */
[----:B------:R-:W-:-:S03]  /*863e0*/  FMUL R20, R133, UR26 ;  /* 0x0000001a85147c20 */ /* 0x000fc60008400000 */
[----:B------:R-:W-:Y:S02]  /*863f0*/  @P6 LOP3.LUT R0, R0, 0x400, RZ, 0xfc, !PT ;  /* 0x0000040000006812 */ /* 0x000fe400078efcff */
[----:B------:R-:W-:Y:S02]  /*86400*/  ISETP.LT.OR P6, PT, R29, 0x8a, !P3 ;  /* 0x0000008a1d00780c */ /* 0x000fe40005fc1670 */
[----:B------:R-:W-:Y:S02]  /*86410*/  F2FP.SATFINITE.E4M3.F32.PACK_AB_MERGE_C R20, RZ, R20, RZ ;  /* 0x00000014ff14723e */ /* 0x000fe400048070ff */
[----:B0-----:R-:W-:-:S05]  /*86420*/  @!P2 IADD3 R18, P5, R24, R18, RZ ;  /* 0x000000121812a210 */ /* 0x001fca0007fbe0ff */
[----:B------:R-:W-:-:S05]  /*86430*/  @!P2 IMAD.X R19, R31, 0x1, R19, P5 ;  /* 0x000000011f13a824 */ /* 0x000fca00028e0613 */
[----:B------:R0:W-:Y:S02]  /*86440*/  @!P2 STG.E.U8 desc[UR30][R18.64+0xc1], R20 ;  /* 0x0000c1141200a986 */ /* 0x0001e4000c10111e */
[----:B0-----:R-:W0:Y:S02]  /*86450*/  @!P6 LDC.64 R18, c[0x0][0x5c0] ;  /* 0x00017000ff12eb82 */ /* 0x001e240000000a00 */
[----:B0-----:R-:W-:Y:S01]  /*86460*/  @!P6 IADD3 R50, P2, P5, R24, R18, R5 ;  /* 0x000000121832e210 */ /* 0x001fe20007d5e005 */
[----:B------:R-:W-:-:S05]  /*86470*/  FMUL R18, R132, UR26 ;  /* 0x0000001a84127c20 */ /* 0x000fca0008400000 */
[----:B------:R-:W-:-:S05]  /*86480*/  F2FP.SATFINITE.E4M3.F32.PACK_AB_MERGE_C R18, RZ, R18, RZ ;  /* 0x00000012ff12723e */ /* 0x000fca00048070ff */
[----:B------:R0:W-:Y:S01]  /*86490*/  @!P4 STG.E.U8 desc[UR30][R42.64+0xc0], R18 ;  /* 0x0000c0122a00c986 */ /* 0x0001e2000c10111e */
[----:B------:R-:W-:Y:S02]  /*864a0*/  ISETP.LT.OR P4, PT, R29, 0x91, !P3 ;  /* 0x000000911d00780c */ /* 0x000fe40005f81670 */
[----:B------:R-:W-:-:S11]  /*864b0*/  @!P6 IADD3.X R51, R31, R19, R4, P2, P5 ;  /* 0x000000131f33e210 */ /* 0x000fd600017ea404 */
[----:B0-----:R-:W0:Y:S01]  /*864c0*/  @!P4 LDC.64 R18, c[0x0][0x5c0] ;  /* 0x00017000ff12cb82 */ /* 0x001e220000000a00 */
[----:B------:R-:W-:-:S04]  /*864d0*/  LOP3.LUT R8, R8, 0xfff7ffff, RZ, 0xc0, !PT ;  /* 0xfff7ffff08087812 */ /* 0x000fc800078ec0ff */
[----:B------:R-:W-:Y:S02]  /*864e0*/  @P6 LOP3.LUT R8, R8, 0x80000, RZ, 0xfc, !PT ;  /* 0x0008000008086812 */ /* 0x000fe400078efcff */
[----:B------:R-:W-:Y:S02]  /*864f0*/  ISETP.LT.OR P6, PT, R29, 0x92, !P3 ;  /* 0x000000921d00780c */ /* 0x000fe40005fc1670 */
[----:B0-----:R-:W-:-:S04]  /*86500*/  @!P4 IADD3 R42, P2, P5, R24, R18, R5 ;  /* 0x00000012182ac210 */ /* 0x001fc80007d5e005 */
[----:B------:R-:W-:-:S07]  /*86510*/  @!P4 IADD3.X R43, R31, R19, R4, P2, P5 ;  /* 0x000000131f2bc210 */ /* 0x000fce00017ea404 */
[----:B------:R-:W0:Y:S02]  /*86520*/  @!P6 LDC.64 R18, c[0x0][0x5c0] ;  /* 0x00017000ff12eb82 */ /* 0x000e240000000a00 */
[----:B0-----:R-:W-:Y:S01]  /*86530*/  @!P6 IADD3 R132, P2, P5, R24, R18, R5 ;  /* 0x000000121884e210 */ /* 0x001fe20007d5e005 */
[----:B--2---:R-:W-:Y:S02]  /*86540*/  FMUL R18, R30, UR26 ;  /* 0x0000001a1e127c20 */ /* 0x004fe40008400000 */
[----:B------:R-:W2:Y:S01]  /*86550*/  LDL.LU R30, [R1+0xa24] ;  /* 0x000a2400011e7983 */ /* 0x000ea20000300800 */
[----:B------:R-:W-:Y:S02]  /*86560*/  @!P6 IADD3.X R133, R31, R19, R4, P2, P5 ;  /* 0x000000131f85e210 */ /* 0x000fe400017ea404 */
[----:B------:R-:W-:Y:S01]  /*86570*/  ISETP.LT.OR P2, PT, R29, 0xc9, !P1 ;  /* 0x000000c91d00780c */ /* 0x000fe20004f41670 */
[----:B---3--:R-:W-:Y:S01]  /*86580*/  FMUL R20, R134, UR26 ;  /* 0x0000001a86147c20 */ /* 0x008fe20008400000 */
[----:B------:R-:W-:Y:S01]  /*86590*/  F2FP.SATFINITE.E4M3.F32.PACK_AB_MERGE_C R18, RZ, R18, RZ ;  /* 0x00000012ff12723e */ /* 0x000fe200048070ff */
[----:B------:R-:W3:Y:S04]  /*865a0*/  LDL.LU R139, [R1+0xa28] ;  /* 0x000a2800018b7983 */ /* 0x000ee80000300800 */
[----:B------:R0:W-:Y:S01]  /*865b0*/  @!P0 STG.E.U8 desc[UR30][R80.64+0xc1], R18 ;  /* 0x0000c11250008986 */ /* 0x0001e2000c10111e */
[----:B------:R-:W-:-:S02]  /*865c0*/  LOP3.LUT R8, R8, 0xffefffff, RZ, 0xc0, !PT ;  /* 0xffefffff08087812 */ /* 0x000fc400078ec0ff */
[----:B------:R-:W-:Y:S01]  /*865d0*/  F2FP.SATFINITE.E4M3.F32.PACK_AB_MERGE_C R20, RZ, R20, RZ ;  /* 0x00000014ff14723e */ /* 0x000fe200048070ff */
[----:B------:R-:W4:Y:S02]  /*865e0*/  LDL.LU R138, [R1+0xa2c] ;  /* 0x000a2c00018a7983 */ /* 0x000f240000300800 */
[----:B0-----:R-:W0:Y:S01]  /*865f0*/  @!P2 LDC.64 R18, c[0x0][0x5c0] ;  /* 0x00017000ff12ab82 */ /* 0x001e220000000a00 */
[----:B------:R-:W-:Y:S02]  /*86600*/  @P6 LOP3.LUT R8, R8, 0x100000, RZ, 0xfc, !PT ;  /* 0x0010000008086812 */ /* 0x000fe400078efcff */
[----:B------:R-:W-:Y:S02]  /*86610*/  ISETP.LT.OR P6, PT, R29, 0x99, !P3 ;  /* 0x000000991d00780c */ /* 0x000fe40005fc1670 */
        /* <DEDUP_REMOVED lines=22> */
[----:B--2---:R-:W-:Y:S02]  /*86780*/  FMUL R18, R30, UR26 ;  /* 0x0000001a1e127c20 */ /* 0x004fe40008400000 */
[----:B------:R-:W2:Y:S03]  /*86790*/  LDL.LU R30, [R1+0xa30] ;  /* 0x000a3000011e7983 */ /* 0x000ea60000300800 */
[----:B------:R-:W-:Y:S01]  /*867a0*/  F2FP.SATFINITE.E4M3.F32.PACK_AB_MERGE_C R18, RZ, R18, RZ ;  /* 0x00000012ff12723e */ /* 0x000fe200048070ff */
[----:B------:R-:W2:Y:S04]  /*867b0*/  LDL.LU R140, [R1+0xa34] ;  /* 0x000a3400018c7983 */ /* 0x000ea80000300800 */
[----:B------:R0:W-:Y:S01]  /*867c0*/  @!P4 STG.E.U8 desc[UR30][R78.64+0xc8], R18 ;  /* 0x0000c8124e00c986 */ /* 0x0001e2000c10111e */
[----:B------:R-:W-:-:S02]  /*867d0*/  ISETP.LT.OR P4, PT, R29, 0xa1, !P3 ;  /* 0x000000a11d00780c */ /* 0x000fc40005f81670 */
[----:B------:R-:W-:Y:S02]  /*867e0*/  @!P6 IADD3.X R81, R31, R19, R4, P2, P5 ;  /* 0x000000131f51e210 */ /* 0x000fe400017ea404 */
[----:B------:R-:W-:Y:S01]  /*867f0*/  LOP3.LUT R8, R8, 0xffdfffff, RZ, 0xc0, !PT ;  /* 0xffdfffff08087812 */ /* 0x000fe200078ec0ff */
[----:B----4-:R-:W-:Y:S01]  /*86800*/  FMUL R20, R138, UR26 ;  /* 0x0000001a8a147c20 */ /* 0x010fe20008400000 */
[----:B------:R-:W4:Y:S07]  /*86810*/  LDL.LU R142, [R1+0xa38] ;  /* 0x000a3800018e7983 */ /* 0x000f2e0000300800 */
[----:B0-----:R-:W0:Y:S01]  /*86820*/  @!P4 LDC.64 R18, c[0x0][0x5c0] ;  /* 0x00017000ff12cb82 */ /* 0x001e220000000a00 */
[----:B------:R-:W-:-:S02]  /*86830*/  @P6 LOP3.LUT R8, R8, 0x200000, RZ, 0xfc, !PT ;  /* 0x0020000008086812 */ /* 0x000fc400078efcff */
[----:B------:R-:W-:Y:S02]  /*86840*/  ISETP.LT.OR P6, PT, R29, 0xa2, !P3 ;  /* 0x000000a21d00780c */ /* 0x000fe40005fc1670 */
[----:B0-----:R-:W-:-:S04]  /*86850*/  @!P4 IADD3 R78, P2, P5, R24, R18, R5 ;  /* 0x00000012184ec210 */ /* 0x001fc80007d5e005 */
[----:B------:R-:W-:-:S07]  /*86860*/  @!P4 IADD3.X R79, R31, R19, R4, P2, P5 ;  /* 0x000000131f4fc210 */ /* 0x000fce00017ea404 */
[----:B------:R-:W0:Y:S02]  /*86870*/  @!P6 LDC.64 R18, c[0x0][0x5c0] ;  /* 0x00017000ff12eb82 */ /* 0x000e240000000a00 */
[----:B0-----:R-:W-:Y:S01]  /*86880*/  @!P6 IADD3 R136, P2, P5, R24, R18, R5 ;  /* 0x000000121888e210 */ /* 0x001fe20007d5e005 */
[----:B---3--:R-:W-:-:S03]  /*86890*/  FMUL R18, R139, UR26 ;  /* 0x0000001a8b127c20 */ /* 0x008fc60008400000 */
[----:B------:R-:W-:Y:S02]  /*868a0*/  @!P6 IADD3.X R137, R31, R19, R4, P2, P5 ;  /* 0x000000131f89e210 */ /* 0x000fe400017ea404 */
[----:B------:R-:W-:Y:S02]  /*868b0*/  ISETP.LT.OR P2, PT, R29, 0xd1, !P1 ;  /* 0x000000d11d00780c */ /* 0x000fe40004f41670 */
[----:B------:R-:W-:-:S05]  /*868c0*/  F2FP.SATFINITE.E4M3.F32.PACK_AB_MERGE_C R18, RZ, R18, RZ ;  /* 0x00000012ff12723e */ /* 0x000fca00048070ff */
[----:B------:R0:W-:Y:S06]  /*868d0*/  @!P0 STG.E.U8 desc[UR30][R36.64+0xc9], R18 ;  /* 0x0000c91224008986 */ /* 0x0001ec000c10111e */
[----:B0-----:R-:W0:Y:S01]  /*868e0*/  @!P2 LDC.64 R18, c[0x0][0x5c0] ;  /* 0x00017000ff12ab82 */ /* 0x001e220000000a00 */
[----:B------:R-:W-:Y:S02]  /*868f0*/  F2FP.SATFINITE.E4M3.F32.PACK_AB_MERGE_C R20, RZ, R20, RZ ;  /* 0x00000014ff14723e */ /* 0x000fe400048070ff */
[----:B0-----:R-:W-:-:S05]  /*86900*/  @!P2 IADD3 R18, P5, R24, R18, RZ ;  /* 0x000000121812a210 */ /* 0x001fca0007fbe0ff */
[----:B------:R-:W-:-:S05]  /*86910*/  @!P2 IMAD.X R19, R31, 0x1, R19, P5 ;  /* 0x000000011f13a824 */ /* 0x000fca00028e0613 */
[----:B------:R2:W-:Y:S02]  /*86920*/  @!P2 STG.E.U8 desc[UR30][R18.64+0xd0], R20 ;  /* 0x0000d0141200a986 */ /* 0x0005e4000c10111e */
[----:B--2---:R-:W-:Y:S02]  /*86930*/  FMUL R20, R30, UR26 ;  /* 0x0000001a1e147c20 */ /* 0x004fe40008400000 */
[----:B------:R-:W2:Y:S01]  /*86940*/  LDL.LU R30, [R1+0xa3c] ;  /* 0x000a3c00011e7983 */ /* 0x000ea20000300800 */
[----:B------:R-:W-:-:S03]  /*86950*/  LOP3.LUT R8, R8, 0xffbfffff, RZ, 0xc0, !PT ;  /* 0xffbfffff08087812 */ /* 0x000fc600078ec0ff */
[----:B------:R-:W3:Y:S01]  /*86960*/  LDL.LU R145, [R1+0xa40] ;  /* 0x000a400001917983 */ /* 0x000ee20000300800 */
[----:B------:R-:W-:Y:S02]  /*86970*/  @P6 LOP3.LUT R8, R8, 0x400000, RZ, 0xfc, !PT ;  /* 0x0040000008086812 */ /* 0x000fe400078efcff */
[----:B------:R-:W-:Y:S01]  /*86980*/  ISETP.LT.OR P6, PT, R29, 0xa9, !P3 ;  /* 0x000000a91d00780c */ /* 0x000fe20005fc1670 */
[----:B------:R-:W3:-:S12]  /*86990*/  LDL.LU R144, [R1+0xa44] ;  /* 0x000a440001907983 */ /* 0x000ed80000300800 */
[----:B------:R-:W0:Y:S02]  /*869a0*/  @!P6 LDC.64 R18, c[0x0][0x5c0] ;  /* 0x00017000ff12eb82 */ /* 0x000e240000000a00 */
        /* <DEDUP_REMOVED lines=33> */
[----:B------:R-:W-:Y:S01]  /*86bc0*/  F2FP.SATFINITE.E4M3.F32.PACK_AB_MERGE_C R18, RZ, R18, RZ ;  /* 0x00000012ff12723e */ /* 0x000fe200048070ff */
[----:B--2---:R-:W-:Y:S02]  /*86bd0*/  FMUL R20, R30, UR26 ;  /* 0x0000001a1e147c20 */ /* 0x004fe40008400000 */
[----:B------:R-:W2:Y:S04]  /*86be0*/  LDL.LU R30, [R1+0xa48] ;  /* 0x000a4800011e7983 */ /* 0x000ea80000300800 */
[----:B------:R0:W-:Y:S01]  /*86bf0*/  @!P0 STG.E.U8 desc[UR30][R86.64+0xd1], R18 ;  /* 0x0000d11256008986 */ /* 0x0001e2000c10111e */
[----:B------:R-:W-:-:S02]  /*86c00*/  LOP3.LUT R8, R8, 0xfeffffff, RZ, 0xc0, !PT ;  /* 0xfeffffff08087812 */ /* 0x000fc400078ec0ff */
[----:B------:R-:W-:Y:S01]  /*86c10*/  F2FP.SATFINITE.E4M3.F32.PACK_AB_MERGE_C R20, RZ, R20, RZ ;  /* 0x00000014ff14723e */ /* 0x000fe200048070ff */
[----:B------:R-:W4:Y:S01]  /*86c20*/  LDL.LU R146, [R1+0xa4c] ;  /* 0x000a4c0001927983 */ /* 0x000f220000300800 */
[----:B0-----:R-:W0:Y:S01]  /*86c30*/  @!P2 LDC.64 R18, c[0x0][0x5c0] ;  /* 0x00017000ff12ab82 */ /* 0x001e220000000a00 */
[----:B------:R-:W-:Y:S02]  /*86c40*/  @P6 LOP3.LUT R8, R8, 0x1000000, RZ, 0xfc, !PT ;  /* 0x0100000008086812 */ /* 0x000fe400078efcff */
[----:B------:R-:W4:Y:S01]  /*86c50*/  LDL.LU R148, [R1+0xa50] ;  /* 0x000a500001947983 */ /* 0x000f220000300800 */
        /* <DEDUP_REMOVED lines=14> */
[----:B---3--:R-:W-:-:S03]  /*86d40*/  FMUL R20, R145, UR26 ;  /* 0x0000001a91147c20 */ /* 0x008fc60008400000 */
        /* <DEDUP_REMOVED lines=25> */
[----:B------:R-:W3:Y:S01]  /*86ee0*/  LDL.LU R151, [R1+0xa58] ;  /* 0x000a580001977983 */ /* 0x000ee20000300800 */
[----:B------:R-:W-:-:S02]  /*86ef0*/  F2FP.SATFINITE.E4M3.F32.PACK_AB_MERGE_C R18, RZ, R18, RZ ;  /* 0x00000012ff12723e */ /* 0x000fc400048070ff */
[----:B------:R-:W-:Y:S01]  /*86f00*/  LOP3.LUT R8, R8, 0xfbffffff, RZ, 0xc0, !PT ;  /* 0xfbffffff08087812 */ /* 0x000fe200078ec0ff */
[----:B----4-:R-:W-:Y:S01]  /*86f10*/  FMUL R20, R146, UR26 ;  /* 0x0000001a92147c20 */ /* 0x010fe20008400000 */
[----:B------:R-:W-:Y:S01]  /*86f20*/  LOP3.LUT R0, R0, 0xf7ffffff, RZ, 0xc0, !PT ;  /* 0xf7ffffff00007812 */ /* 0x000fe200078ec0ff */
[----:B------:R0:W-:Y:S04]  /*86f30*/  @!P0 STG.E.U8 desc[UR30][R40.64+0xd9], R18 ;  /* 0x0000d91228008986 */ /* 0x0001e8000c10111e */
[----:B------:R-:W4:Y:S02]  /*86f40*/  LDL.LU R150, [R1+0xa5c] ;  /* 0x000a5c0001967983 */ /* 0x000f240000300800 */
[----:B0-----:R-:W0:Y:S01]  /*86f50*/  @!P2 LDC.64 R18, c[0x0][0x5c0] ;  /* 0x00017000ff12ab82 */ /* 0x001e220000000a00 */
[----:B------:R-:W-:-:S02]  /*86f60*/  @P6 LOP3.LUT R8, R8, 0x4000000, RZ, 0xfc, !PT ;  /* 0x0400000008086812 */ /* 0x000fc400078efcff */
        /* <DEDUP_REMOVED lines=8> */
[----:B------:R-:W-:-:S13]  /*86ff0*/  ISETP.LT.OR P2, PT, R29, 0xe2, !P1 ;  /* 0x000000e21d00780c */ /* 0x000fda0004f41670 */
        /* <DEDUP_REMOVED lines=40> */
[----:B------:R0:W-:Y:S01]  /*87280*/  @!P2 STG.E.U8 desc[UR30][R18.64+0xe8], R20 ;  /* 0x0000e8141200a986 */ /* 0x0001e2000c10111e */
[----:B------:R-:W-:-:S04]  /*87290*/  LOP3.LUT R8, R8, 0xefffffff, RZ, 0xc0, !PT ;  /* 0xefffffff08087812 */ /* 0x000fc800078ec0ff */
[----:B------:R-:W-:Y:S02]  /*872a0*/  @P6 LOP3.LUT R8, R8, 0x10000000, RZ, 0xfc, !PT ;  /* 0x1000000008086812 */ /* 0x000fe400078efcff */
[----:B------:R-:W-:-:S13]  /*872b0*/  ISETP.LT.OR P6, PT, R29, 0xd9, !P3 ;  /* 0x000000d91d00780c */ /* 0x000fda0005fc1670 */
[----:B0-----:R-:W0:Y:S01]  /*872c0*/  @!P6 LDC.64 R18, c[0x0][0x5c0] ;  /* 0x00017000ff12eb82 */ /* 0x001e220000000a00 */
[----:B--2---:R-:W-:Y:S02]  /*872d0*/  FMUL R20, R30, UR26 ;  /* 0x0000001a1e147c20 */ /* 0x004fe40008400000 */
[----:B------:R-:W2:Y:S04]  /*872e0*/  LDL.LU R30, [R1+0xa6c] ;  /* 0x000a6c00011e7983 */ /* 0x000ea80000300800 */
[----:B------:R-:W3:Y:S01]  /*872f0*/  LDL.LU R157, [R1+0xa70] ;  /* 0x000a7000019d7983 */ /* 0x000ee20000300800 */
[----:B0-----:R-:W-:-:S03]  /*87300*/  @!P6 IADD3 R150, P2, P5, R24, R18, R5 ;  /* 0x000000121896e210 */ /* 0x001fc60007d5e005 */
[----:B------:R-:W3:Y:S01]  /*87310*/  LDL.LU R156, [R1+0xa74] ;  /* 0x000a7400019c7983 */ /* 0x000ee20000300800 */
        /* <DEDUP_REMOVED lines=24> */
[----:B0-----:R-:W-:-:S04]  /*874a0*/  @!P4 IADD3 R92, P2, P5, R24, R18, R5 ;  /* 0x00000012185cc210 */ /* 0x001fc80007d5e005 */
[----:B------:R-:W-:Y:S02]  /*874b0*/  @!P4 IADD3.X R93, R31, R19, R4, P2, P5 ;  /* 0x000000131f5dc210 */ /* 0x000fe400017ea404 */
[----:B------:R-:W-:-:S13]  /*874c0*/  ISETP.LT.OR P4, PT, R29, 0xe2, !P3 ;  /* 0x000000e21d00780c */ /* 0x000fda0005f81670 */
[----:B------:R-:W0:Y:S02]  /*874d0*/  @!P4 LDC.64 R18, c[0x0][0x5c0] ;  /* 0x00017000ff12cb82 */ /* 0x000e240000000a00 */
[----:B0-----:R-:W-:Y:S01]  /*874e0*/  @!P4 IADD3 R152, P2, P5, R24, R18, R5 ;  /* 0x000000121898c210 */ /* 0x001fe20007d5e005 */
[----:B----4-:R-:W-:-:S03]  /*874f0*/  FMUL R18, R154, UR26 ;  /* 0x0000001a9a127c20 */ /* 0x010fc60008400000 */
[----:B------:R-:W-:Y:S02]  /*87500*/  @!P4 IADD3.X R153, R31, R19, R4, P2, P5 ;  /* 0x000000131f99c210 */ /* 0x000fe400017ea404 */
[----:B------:R-:W-:Y:S02]  /*87510*/  ISETP.LT.OR P2, PT, R29, 0xf1, !P1 ;  /* 0x000000f11d00780c */ /* 0x000fe40004f41670 */
[----:B------:R-:W-:-:S05]  /*87520*/  F2FP.SATFINITE.E4M3.F32.PACK_AB_MERGE_C R18, RZ, R18, RZ ;  /* 0x00000012ff12723e */ /* 0x000fca00048070ff */
[----:B------:R0:W-:Y:S01]  /*87530*/  @!P0 STG.E.U8 desc[UR30][R56.64+0xe9], R18 ;  /* 0x0000e91238008986 */ /* 0x0001e2000c10111e */
[----:B------:R-:W-:-:S05]  /*87540*/  LOP3.LUT R8, R8, 0xdfffffff, RZ, 0xc0, !PT ;  /* 0xdfffffff08087812 */ /* 0x000fca00078ec0ff */
[----:B0-----:R-:W0:Y:S01]  /*87550*/  @!P2 LDC.64 R18, c[0x0][0x5c0] ;  /* 0x00017000ff12ab82 */ /* 0x001e220000000a00 */
[----:B------:R-:W-:Y:S01]  /*87560*/  @P6 LOP3.LUT R8, R8, 0x20000000, RZ, 0xfc, !PT ;  /* 0x2000000008086812 */ /* 0x000fe200078efcff */
[----:B--2---:R-:W-:Y:S02]  /*87570*/  FMUL R20, R30, UR26 ;  /* 0x0000001a1e147c20 */ /* 0x004fe40008400000 */
[----:B------:R-:W2:Y:S01]  /*87580*/  LDL.LU R30, [R1+0xa78] ;  /* 0x000a7800011e7983 */ /* 0x000ea20000300800 */
[----:B------:R-:W-:Y:S02]  /*87590*/  LOP3.LUT R8, R8, 0xbfffffff, RZ, 0xc0, !PT ;  /* 0xbfffffff08087812 */ /* 0x000fe400078ec0ff */
[----:B0-----:R-:W-:Y:S01]  /*875a0*/  @!P2 IADD3 R18, P5, R24, R18, RZ ;  /* 0x000000121812a210 */ /* 0x001fe20007fbe0ff */
[----:B------:R-:W4:Y:S01]  /*875b0*/  LDL.LU R158, [R1+0xa7c] ;  /* 0x000a7c00019e7983 */ /* 0x000f220000300800 */
[----:B------:R-:W-:Y:S02]  /*875c0*/  @P4 LOP3.LUT R8, R8, 0x40000000, RZ, 0xfc, !PT ;  /* 0x4000000008084812 */ /* 0x000fe400078efcff */
[----:B------:R-:W-:Y:S01]  /*875d0*/  ISETP.LT.OR P4, PT, R29, 0xe9, !P3 ;  /* 0x000000e91d00780c */ /* 0x000fe20005f81670 */
[----:B------:R-:W-:Y:S01]  /*875e0*/  @!P2 IMAD.X R19, R31, 0x1, R19, P5 ;  /* 0x000000011f13a824 */ /* 0x000fe200028e0613 */
[----:B------:R-:W-:Y:S01]  /*875f0*/  F2FP.SATFINITE.E4M3.F32.PACK_AB_MERGE_C R20, RZ, R20, RZ ;  /* 0x00000014ff14723e */ /* 0x000fe200048070ff */
[----:B------:R-:W4:Y:S04]  /*87600*/  LDL.LU R160, [R1+0xa80] ;  /* 0x000a800001a07983 */ /* 0x000f280000300800 */
[----:B------:R0:W-:Y:S06]  /*87610*/  @!P2 STG.E.U8 desc[UR30][R18.64+0xf0], R20 ;  /* 0x0000f0141200a986 */ /* 0x0001ec000c10111e */
[----:B0-----:R-:W0:Y:S02]  /*87620*/  @!P4 LDC.64 R18, c[0x0][0x5c0] ;  /* 0x00017000ff12cb82 */ /* 0x001e240000000a00 */
[----:B0-----:R-:W-:-:S04]  /*87630*/  @!P4 IADD3 R154, P2, P5, R24, R18, R5 ;  /* 0x00000012189ac210 */ /* 0x001fc80007d5e005 */
[----:B------:R-:W-:Y:S02]  /*87640*/  @!P4 IADD3.X R155, R31, R19, R4, P2, P5 ;  /* 0x000000131f9bc210 */ /* 0x000fe400017ea404 */
[----:B------:R-:W-:-:S13]  /*87650*/  ISETP.LT.OR P2, PT, R29, 0xf2, !P1 ;  /* 0x000000f21d00780c */ /* 0x000fda0004f41670 */
[----:B------:R-:W0:Y:S01]  /*87660*/  @!P2 LDC.64 R18, c[0x0][0x5c0] ;  /* 0x00017000ff12ab82 */ /* 0x000e220000000a00 */
        /* <DEDUP_REMOVED lines=25> */
[----:B--2---:R-:W-:Y:S02]  /*87800*/  FMUL R18, R30, UR26 ;  /* 0x0000001a1e127c20 */ /* 0x004fe40008400000 */
[----:B------:R-:W2:Y:S01]  /*87810*/  LDL.LU R30, [R1+0xa84] ;  /* 0x000a8400011e7983 */ /* 0x000ea20000300800 */
[----:B------:R-:W-:Y:S02]  /*87820*/  @!P6 IADD3.X R157, R31, R19, R4, P2, P5 ;  /* 0x000000131f9de210 */ /* 0x000fe400017ea404 */
[----:B------:R-:W-:Y:S01]  /*87830*/  ISETP.LT.OR P2, PT, R29, 0xf9, !P1 ;  /* 0x000000f91d00780c */ /* 0x000fe20004f41670 */
[----:B----4-:R-:W-:Y:S01]  /*87840*/  FMUL R20, R158, UR26 ;  /* 0x0000001a9e147c20 */ /* 0x010fe20008400000 */
[----:B------:R-:W-:Y:S01]  /*87850*/  F2FP.SATFINITE.E4M3.F32.PACK_AB_MERGE_C R18, RZ, R18, RZ ;  /* 0x00000012ff12723e */ /* 0x000fe200048070ff */
[----:B------:R-:W3:Y:S04]  /*87860*/  LDL.LU R163, [R1+0xa88] ;  /* 0x000a880001a37983 */ /* 0x000ee80000300800 */
[----:B------:R0:W-:Y:S01]  /*87870*/  @!P0 STG.E.U8 desc[UR30][R104.64+0xf1], R18 ;  /* 0x0000f11268008986 */ /* 0x0001e2000c10111e */
[----:B------:R-:W-:-:S03]  /*87880*/  F2FP.SATFINITE.E4M3.F32.PACK_AB_MERGE_C R20, RZ, R20, RZ ;  /* 0x00000014ff14723e */ /* 0x000fc600048070ff */
[----:B------:R-:W4:Y:S02]  /*87890*/  LDL.LU R162, [R1+0xa8c] ;  /* 0x000a8c0001a27983 */ /* 0x000f240000300800 */
[----:B0-----:R-:W0:Y:S01]  /*878a0*/  @!P2 LDC.64 R18, c[0x0][0x5c0] ;  /* 0x00017000ff12ab82 */ /* 0x001e220000000a00 */
[----:B------:R-:W-:Y:S02]  /*878b0*/  ISETP.LT.OR P0, PT, R29, 0xf9, !P3 ;  /* 0x000000f91d00780c */ /* 0x000fe40005f01670 */
        /* <DEDUP_REMOVED lines=8> */
[----:B------:R-:W-:Y:S01]  /*87940*/  ISETP.LT.OR P1, PT, R29, 0xfa, !P3 ;  /* 0x000000fa1d00780c */ /* 0x000fe20005f21670 */
[----:B------:R-:W-:-:S05]  /*87950*/  FMUL R20, R160, UR26 ;  /* 0x0000001aa0147c20 */ /* 0x000fca0008400000 */
[----:B------:R-:W-:Y:S02]  /*87960*/  F2FP.SATFINITE.E4M3.F32.PACK_AB_MERGE_C R20, RZ, R20, RZ ;  /* 0x00000014ff14723e */ /* 0x000fe400048070ff */
[----:B0-----:R-:W-:-:S05]  /*87970*/  @!P2 IADD3 R18, P5, R24, R18, RZ ;  /* 0x000000121812a210 */ /* 0x001fca0007fbe0ff */
[----:B------:R-:W-:-:S05]  /*87980*/  @!P2 IMAD.X R19, R31, 0x1, R19, P5 ;  /* 0x000000011f13a824 */ /* 0x000fca00028e0613 */
[----:B------:R0:W-:Y:S02]  /*87990*/  @!P2 STG.E.U8 desc[UR30][R18.64+0xf9], R20 ;  /* 0x0000f9141200a986 */ /* 0x0001e4000c10111e */
[----:B0-----:R-:W0:Y:S02]  /*879a0*/  @!P1 LDC.64 R18, c[0x0][0x5c0] ;  /* 0x00017000ff129b82 */ /* 0x001e240000000a00 */
[----:B0-----:R-:W-:Y:S01]  /*879b0*/  @!P1 IADD3 R104, P2, P5, R24, R18, R5 ;  /* 0x0000001218689210 */ /* 0x001fe20007d5e005 */
[----:B--2---:R-:W-:Y:S02]  /*879c0*/  FMUL R18, R30, UR26 ;  /* 0x0000001a1e127c20 */ /* 0x004fe40008400000 */
[----:B------:R-:W2:Y:S01]  /*879d0*/  LDL.LU R30, [R1+0xa90] ;  /* 0x000a9000011e7983 */ /* 0x000ea20000300800 */
[----:B------:R-:W-:Y:S02]  /*879e0*/  LOP3.LUT R16, R16, 0xfdffffff, RZ, 0xc0, !PT ;  /* 0xfdffffff10107812 */ /* 0x000fe400078ec0ff */
[----:B------:R-:W-:Y:S01]  /*879f0*/  @!P1 IADD3.X R105, R31, R19, R4, P2, P5 ;  /* 0x000000131f699210 */ /* 0x000fe200017ea404 */
[----:B------:R-:W2:Y:S01]  /*87a00*/  LDL.LU R164, [R1+0xa94] ;  /* 0x000a940001a47983 */ /* 0x000ea20000300800 */
[----:B------:R-:W-:-:S02]  /*87a10*/  ISETP.GE.AND P2, PT, R28, 0x101, PT ;  /* 0x000001011c00780c */ /* 0x000fc40003f46270 */
[----:B------:R-:W-:Y:S02]  /*87a20*/  LOP3.LUT P0, RZ, R12, 0x2000000, RZ, 0xc0, !PT ;  /* 0x020000000cff7812 */ /* 0x000fe4000780c0ff */
[----:B------:R-:W-:Y:S02]  /*87a30*/  @P3 LOP3.LUT R16, R16, 0x2000000, RZ, 0xfc, !PT ;  /* 0x0200000010103812 */ /* 0x000fe400078efcff */
[----:B------:R-:W-:Y:S02]  /*87a40*/  ISETP.LT.OR P3, PT, R29, 0x1, !P2 ;  /* 0x000000011d00780c */ /* 0x000fe40005761670 */
[----:B------:R-:W-:-:S07]  /*87a50*/  F2FP.SATFINITE.E4M3.F32.PACK_AB_MERGE_C R18, RZ, R18, RZ ;  /* 0x00000012ff12723e */ /* 0x000fce00048070ff */
[----:B------:R0:W-:Y:S04]  /*87a60*/  @!P0 STG.E.U8 desc[UR30][R102.64+0xf8], R18 ;  /* 0x0000f81266008986 */ /* 0x0001e8000c10111e */
[----:B0-----:R-:W0:Y:S01]  /*87a70*/  @!P3 LDC.64 R18, c[0x0][0x5c0] ;  /* 0x00017000ff12bb82 */ /* 0x001e220000000a00 */
[----:B------:R-:W-:-:S04]  /*87a80*/  LOP3.LUT R9, R9, 0xfffffffe, RZ, 0xc0, !PT ;  /* 0xfffffffe09097812 */ /* 0x000fc800078ec0ff */
[----:B------:R-:W-:-:S04]  /*87a90*/  @P6 LOP3.LUT R9, R9, 0x1, RZ, 0xfc, !PT ;  /* 0x0000000109096812 */ /* 0x000fc800078efcff */
[----:B------:R-:W-:-:S04]  /*87aa0*/  LOP3.LUT R9, R9, 0xfffffff7, RZ, 0xc0, !PT ;  /* 0xfffffff709097812 */ /* 0x000fc800078ec0ff */
[----:B------:R-:W-:Y:S02]  /*87ab0*/  @P3 LOP3.LUT R9, R9, 0x8, RZ, 0xfc, !PT ;  /* 0x0000000809093812 */ /* 0x000fe400078efcff */
[----:B0-----:R-:W-:-:S04]  /*87ac0*/  @!P3 IADD3 R102, P0, P5, R24, R18, R7 ;  /* 0x000000121866b210 */ /* 0x001fc80007d1e007 */
[----:B------:R-:W-:Y:S02]  /*87ad0*/  @!P3 IADD3.X R103, R31, R19, R6, P0, P5 ;  /* 0x000000131f67b210 */ /* 0x000fe400007ea406 */
[----:B------:R-:W-:-:S13]  /*87ae0*/  ISETP.LT.OR P3, PT, R29, 0x2, !P2 ;  /* 0x000000021d00780c */ /* 0x000fda0005761670 */
[----:B------:R-:W0:Y:S01]  /*87af0*/  @!P3 LDC.64 R18, c[0x0][0x5c0] ;  /* 0x00017000ff12bb82 */ /* 0x000e220000000a00 */
[----:B------:R-:W-:Y:S02]  /*87b00*/  LOP3.LUT R9, R9, 0xfffffffb, RZ, 0xc0, !PT ;  /* 0xfffffffb09097812 */ /* 0x000fe400078ec0ff */
[----:B------:R-:W-:Y:S02]  /*87b10*/  LOP3.LUT P6, RZ, R0, 0x80000000, RZ, 0xc0, !PT ;  /* 0x8000000000ff7812 */ /* 0x000fe400078cc0ff */
[----:B------:R-:W-:Y:S02]  /*87b20*/  @P3 LOP3.LUT R9, R9, 0x4, RZ, 0xfc, !PT ;  /* 0x0000000409093812 */ /* 0x000fe400078efcff */
[----:B0-----:R-:W-:Y:S01]  /*87b30*/  @!P3 IADD3 R160, P0, P5, R24, R18, R7 ;  /* 0x0000001218a0b210 */ /* 0x001fe20007d1e007 */
[----:B---3--:R-:W-:-:S03]  /*87b40*/  FMUL R18, R163, UR26 ;  /* 0x0000001aa3127c20 */ /* 0x008fc60008400000 */
[----:B------:R-:W-:Y:S02]  /*87b50*/  @!P3 IADD3.X R161, R31, R19, R6, P0, P5 ;  /* 0x000000131fa1b210 */ /* 0x000fe400007ea406 */
[----:B------:R-:W-:Y:S02]  /*87b60*/  ISETP.LT.OR P3, PT, R29, 0x9, !P2 ;  /* 0x000000091d00780c */ /* 0x000fe40005761670 */
[----:B------:R-:W-:-:S05]  /*87b70*/  F2FP.SATFINITE.E4M3.F32.PACK_AB_MERGE_C R18, RZ, R18, RZ ;  /* 0x00000012ff12723e */ /* 0x000fca00048070ff */
[----:B------:R0:W-:Y:S06]  /*87b80*/  @!P6 STG.E.U8 desc[UR30][R90.64+0xf9], R18 ;  /* 0x0000f9125a00e986 */ /* 0x0001ec000c10111e */
[----:B0-----:R-:W0:Y:S01]  /*87b90*/  @!P3 LDC.64 R18, c[0x0][0x5c0] ;  /* 0x00017000ff12bb82 */ /* 0x001e220000000a00 */
[----:B------:R-:W-:Y:S02]  /*87ba0*/  LOP3.LUT R8, R8, 0x7fffffff, RZ, 0xc0, !PT ;  /* 0x7fffffff08087812 */ /* 0x000fe400078ec0ff */
[----:B------:R-:W-:Y:S02]  /*87bb0*/  LOP3.LUT R9, R9, 0xffffffef, RZ, 0xc0, !PT ;  /* 0xffffffef09097812 */ /* 0x000fe400078ec0ff */
[----:B------:R-:W-:-:S02]  /*87bc0*/  @P4 LOP3.LUT R8, R8, 0x80000000, RZ, 0xfc, !PT ;  /* 0x8000000008084812 */ /* 0x000fc400078efcff */
[----:B------:R-:W-:Y:S02]  /*87bd0*/  LOP3.LUT P4, RZ, R12, 0x4000000, RZ, 0xc0, !PT ;  /* 0x040000000cff7812 */ /* 0x000fe4000788c0ff */
[----:B------:R-:W-:Y:S02]  /*87be0*/  @P3 LOP3.LUT R9, R9, 0x10, RZ, 0xfc, !PT ;  /* 0x0000001009093812 */ /* 0x000fe400078efcff */
[----:B0-----:R-:W-:Y:S01]  /*87bf0*/  @!P3 IADD3 R90, P0, P5, R24, R18, R7 ;  /* 0x00000012185ab210 */ /* 0x001fe20007d1e007 */
[----:B----4-:R-:W-:-:S03]  /*87c00*/  FMUL R18, R162, UR26 ;  /* 0x0000001aa2127c20 */ /* 0x010fc60008400000 */
[----:B------:R-:W-:Y:S02]  /*87c10*/  @!P3 IADD3.X R91, R31, R19, R6, P0, P5 ;  /* 0x000000131f5bb210 */ /* 0x000fe400007ea406 */
[----:B------:R-:W-:Y:S02]  /*87c20*/  ISETP.LT.OR P3, PT, R29, 0xa, !P2 ;  /* 0x0000000a1d00780c */ /* 0x000fe40005761670 */
[----:B------:R-:W-:-:S05]  /*87c30*/  F2FP.SATFINITE.E4M3.F32.PACK_AB_MERGE_C R18, RZ, R18, RZ ;  /* 0x00000012ff12723e */ /* 0x000fca00048070ff */
[----:B------:R0:W-:Y:S06]  /*87c40*/  @!P4 STG.E.U8 desc[UR30][R54.64], R18 ;  /* 0x000000123600c986 */ /* 0x0001ec000c10111e */
[----:B0-----:R-:W0:Y:S02]  /*87c50*/  @!P3 LDC.64 R18, c[0x0][0x5c0] ;  /* 0x00017000ff12bb82 */ /* 0x001e240000000a00 */
[----:B0-----:R-:W-:Y:S01]  /*87c60*/  @!P3 IADD3 R54, P0, P4, R24, R18, R7 ;  /* 0x000000121836b210 */ /* 0x001fe20007c1e007 */
[----:B--2---:R-:W-:Y:S02]  /*87c70*/  FMUL R18, R30, UR26 ;  /* 0x0000001a1e127c20 */ /* 0x004fe40008400000 */
[----:B------:R-:W2:Y:S01]  /*87c80*/  LDL.LU R30, [R1+0xa98] ;  /* 0x000a9800011e7983 */ /* 0x000ea20000300800 */
[----:B------:R-:W-:-:S02]  /*87c90*/  @!P3 IADD3.X R55, R31, R19, R6, P0, P4 ;  /* 0x000000131f37b210 */ /* 0x000fc400007e8406 */
[----:B------:R-:W-:Y:S01]  /*87ca0*/  ISETP.GE.AND P0, PT, R28, 0x89, PT ;  /* 0x000000891c00780c */ /* 0x000fe20003f06270 */
[----:B------:R-:W3:Y:S03]  /*87cb0*/  LDL.LU R165, [R1+0xa9c] ;  /* 0x000a9c0001a57983 */ /* 0x000ee60000300800 */
[----:B------:R-:W-:Y:S02]  /*87cc0*/  ISETP.LT.OR P4, PT, R29, 0x1, !P0 ;  /* 0x000000011d00780c */ /* 0x000fe40004781670 */
[----:B------:R-:W-:-:S04]  /*87cd0*/  LOP3.LUT R0, R0, 0x7fffffff, RZ, 0xc0, !PT ;  /* 0x7fffffff00007812 */ /* 0x000fc800078ec0ff */
[----:B------:R-:W-:Y:S02]  /*87ce0*/  @P3 LOP3.LUT R0, R0, 0x80000000, RZ, 0xfc, !PT ;  /* 0x8000000000003812 */ /* 0x000fe400078efcff */
[----:B------:R-:W-:-:S05]  /*87cf0*/  LOP3.LUT P3, RZ, R8, 0x2, RZ, 0xc0, !PT ;  /* 0x0000000208ff7812 */ /* 0x000fca000786c0ff */
[----:B------:R-:W0:Y:S01]  /*87d00*/  @!P4 LDC.64 R20, c[0x0][0x5c0] ;  /* 0x00017000ff14cb82 */ /* 0x000e220000000a00 */
[----:B------:R-:W-:Y:S02]  /*87d10*/  LOP3.LUT R12, R12, 0xfeffffff, RZ, 0xc0, !PT ;  /* 0xfeffffff0c0c7812 */ /* 0x000fe400078ec0ff */
[----:B------:R-:W-:-:S05]  /*87d20*/  LOP3.LUT P1, RZ, R8, 0x1, RZ, 0xc0, !PT ;  /* 0x0000000108ff7812 */ /* 0x000fca000782c0ff */
[----:B------:R-:W-:Y:S02]  /*87d30*/  @P3 LOP3.LUT R12, R12, 0x1000000, RZ, 0xfc, !PT ;  /* 0x010000000c0c3812 */ /* 0x000fe400078efcff */
[----:B------:R-:W-:Y:S02]  /*87d40*/  ISETP.LT.OR P3, PT, R29, 0x11, !P2 ;  /* 0x000000111d00780c */ /* 0x000fe40005761670 */
[----:B------:R-:W-:Y:S02]  /*87d50*/  F2FP.SATFINITE.E4M3.F32.PACK_AB_MERGE_C R18, RZ, R18, RZ ;  /* 0x00000012ff12723e */ /* 0x000fe400048070ff */
[----:B------:R-:W-:-:S03]  /*87d60*/  @!P4 IADD3 R19, P5, P6, R3, R24, R5 ;  /* 0x000000180313c210 */ /* 0x000fc60007ebe005 */
[----:B------:R1:W-:Y:S01]  /*87d70*/  @!P1 STG.E.U8 desc[UR30][R44.64+0x1], R18 ;  /* 0x000001122c009986 */ /* 0x0003e2000c10111e */
[----:B0-----:R-:W-:-:S05]  /*87d80*/  @!P4 IADD3 R20, P1, R19, R20, RZ ;  /* 0x000000141314c210 */ /* 0x001fca0007f3e0ff */
[----:B-1----:R-:W0:Y:S01]  /*87d90*/  @!P3 LDC.64 R18, c[0x0][0x5c0] ;  /* 0x00017000ff12bb82 */ /* 0x002e220000000a00 */
[----:B------:R-:W-:-:S05]  /*87da0*/  @!P4 IADD3.X R25, R2, R31, R4, P5, P6 ;  /* 0x0000001f0219c210 */ /* 0x000fca0002fec404 */
[----:B------:R-:W-:Y:S01]  /*87db0*/  @!P4 IMAD.X R21, R25, 0x1, R21, P1 ;  /* 0x000000011915c824 */ /* 0x000fe200008e0615 */
[----:B0-----:R-:W-:Y:S01]  /*87dc0*/  @!P3 IADD3 R162, P5, P6, R24, R18, R7 ;  /* 0x0000001218a2b210 */ /* 0x001fe20007ebe007 */
[----:B------:R-:W-:Y:S01]  /*87dd0*/  FMUL R18, R164, UR26 ;  /* 0x0000001aa4127c20 */ /* 0x000fe20008400000 */
[----:B------:R-:W-:Y:S01]  /*87de0*/  LOP3.LUT R9, R9, 0xffffffdf, RZ, 0xc0, !PT ;  /* 0xffffffdf09097812 */ /* 0x000fe200078ec0ff */
[----:B------:R-:W4:Y:S03]  /*87df0*/  LDL.LU R164, [R1+0xaa0] ;  /* 0x000aa00001a47983 */ /* 0x000f260000300800 */
[----:B------:R-:W-:-:S05]  /*87e00*/  F2FP.SATFINITE.E4M3.F32.PACK_AB_MERGE_C R18, RZ, R18, RZ ;  /* 0x00000012ff12723e */ /* 0x000fca00048070ff */
[----:B------:R0:W-:Y:S01]  /*87e10*/  @!P4 STG.E.U8 desc[UR30][R20.64], R18 ;  /* 0x000000121400c986 */ /* 0x0001e2000c10111e */
[----:B------:R-:W-:Y:S02]  /*87e20*/  ISETP.LT.OR P4, PT, R29, 0x2, !P0 ;  /* 0x000000021d00780c */ /* 0x000fe40004781670 */
[----:B------:R-:W-:-:S11]  /*87e30*/  @!P3 IADD3.X R163, R31, R19, R6, P5, P6 ;  /* 0x000000131fa3b210 */ /* 0x000fd60002fec406 */
[----:B0-----:R-:W0:Y:S01]  /*87e40*/  @!P4 LDC.64 R18, c[0x0][0x5c0] ;  /* 0x00017000ff12cb82 */ /* 0x001e220000000a00 */
[----:B------:R-:W-:Y:S02]  /*87e50*/  @P3 LOP3.LUT R9, R9, 0x20, RZ, 0xfc, !PT ;  /* 0x0000002009093812 */ /* 0x000fe400078efcff */
[----:B------:R-:W-:Y:S02]  /*87e60*/  ISETP.LT.OR P3, PT, R29, 0x12, !P2 ;  /* 0x000000121d00780c */ /* 0x000fe40005761670 */
[----:B------:R-:W-:-:S04]  /*87e70*/  @!P4 IADD3 R20, P5, P6, R3, R24, R5 ;  /* 0x000000180314c210 */ /* 0x000fc80007ebe005 */
[----:B------:R-:W-:Y:S02]  /*87e80*/  @!P4 IADD3.X R21, R2, R31, R4, P5, P6 ;  /* 0x0000001f0215c210 */ /* 0x000fe40002fec404 */
[----:B0-----:R-:W-:-:S05]  /*87e90*/  @!P4 IADD3 R20, P5, R20, R18, RZ ;  /* 0x000000121414c210 */ /* 0x001fca0007fbe0ff */
[----:B------:R-:W-:Y:S02]  /*87ea0*/  @!P4 IMAD.X R21, R21, 0x1, R19, P5 ;  /* 0x000000011515c824 */ /* 0x000fe400028e0613 */
[----:B------:R-:W0:Y:S02]  /*87eb0*/  @!P3 LDC.64 R18, c[0x0][0x5c0] ;  /* 0x00017000ff12bb82 */ /* 0x000e240000000a00 */
[----:B0-----:R-:W-:Y:S01]  /*87ec0*/  @!P3 IADD3 R44, P5, P6, R24, R18, R7 ;  /* 0x00000012182cb210 */ /* 0x001fe20007ebe007 */
[----:B--2---:R-:W-:Y:S02]  /*87ed0*/  FMUL R18, R30, UR26 ;  /* 0x0000001a1e127c20 */ /* 0x004fe40008400000 */
[----:B------:R-:W2:Y:S01]  /*87ee0*/  LDL.LU R30, [R1+0xaa4] ;  /* 0x000aa400011e7983 */ /* 0x000ea20000300800 */
[----:B------:R-:W-:Y:S02]  /*87ef0*/  @!P3 IADD3.X R45, R31, R19, R6, P5, P6 ;  /* 0x000000131f2db210 */ /* 0x000fe40002fec406 */
[----:B------:R-:W-:Y:S01]  /*87f00*/  ISETP.LT.OR P6, PT, R29, 0x19, !P2 ;  /* 0x000000191d00780c */ /* 0x000fe200057c1670 */
[----:B------:R-:W2:Y:S01]  /*87f10*/  LDL.LU R170, [R1+0xaa8] ;  /* 0x000aa80001aa7983 */ /* 0x000ea20000300800 */
[----:B------:R-:W-:-:S02]  /*87f20*/  F2FP.SATFINITE.E4M3.F32.PACK_AB_MERGE_C R18, RZ, R18, RZ ;  /* 0x00000012ff12723e */ /* 0x000fc400048070ff */
[C---:B------:R-:W-:Y:S01]  /*87f30*/  LOP3.LUT P1, RZ, R8.reuse, 0x4, RZ, 0xc0, !PT ;  /* 0x0000000408ff7812 */ /* 0x040fe2000782c0ff */
[----:B------:R-:W2:Y:S04]  /*87f40*/  LDL.LU R172, [R1+0xaac] ;  /* 0x000aac0001ac7983 */ /* 0x000ea80000300800 */
[----:B------:R0:W-:Y:S04]  /*87f50*/  @!P4 STG.E.U8 desc[UR30][R20.64+0x1], R18 ;  /* 0x000001121400c986 */ /* 0x0001e8000c10111e */
[----:B0-----:R-:W0:Y:S01]  /*87f60*/  @!P6 LDC.64 R18, c[0x0][0x5c0] ;  /* 0x00017000ff12eb82 */ /* 0x001e220000000a00 */
[----:B------:R-:W-:-:S04]  /*87f70*/  LOP3.LUT R8, R8, 0xfffffffe, RZ, 0xc0, !PT ;  /* 0xfffffffe08087812 */ /* 0x000fc800078ec0ff */
[----:B------:R-:W-:Y:S02]  /*87f80*/  @P3 LOP3.LUT R8, R8, 0x1, RZ, 0xfc, !PT ;  /* 0x0000000108083812 */ /* 0x000fe400078efcff */
[----:B------:R-:W-:Y:S02]  /*87f90*/  LOP3.LUT P3, RZ, R12, 0x1000000, RZ, 0xc0, !PT ;  /* 0x010000000cff7812 */ /* 0x000fe4000786c0ff */
[----:B0-----:R-:W-:Y:S01]  /*87fa0*/  @!P6 IADD3 R166, P4, P5, R24, R18, R7 ;  /* 0x0000001218a6e210 */ /* 0x001fe20007d9e007 */
[----:B---3--:R-:W-:-:S05]  /*87fb0*/  FMUL R18, R165, UR26 ;  /* 0x0000001aa5127c20 */ /* 0x008fca0008400000 */
        /* <DEDUP_REMOVED lines=9> */
[----:B------:R-:W-:Y:S02]  /*88050*/  ISETP.LT.OR P4, PT, R29, 0x9, !P0 ;  /* 0x000000091d00780c */ /* 0x000fe40004781670 */
[----:B------:R-:W-:Y:S02]  /*88060*/  LOP3.LUT P3, RZ, R0, 0x2, RZ, 0xc0, !PT ;  /* 0x0000000200ff7812 */ /* 0x000fe4000786c0ff */
[----:B------:R-:W-:-:S09]  /*88070*/  LOP3.LUT R12, R12, 0xff7fffff, RZ, 0xc0, !PT ;  /* 0xff7fffff0c0c7812 */ /* 0x000fd200078ec0ff */
[----:B------:R-:W0:Y:S02]  /*88080*/  @!P4 LDC.64 R20, c[0x0][0x5c0] ;  /* 0x00017000ff14cb82 */ /* 0x000e240000000a00 */
[----:B------:R-:W-:Y:S01]  /*88090*/  @P3 LOP3.LUT R12, R12, 0x800000, RZ, 0xfc, !PT ;  /* 0x008000000c0c3812 */ /* 0x000fe200078efcff */
[----:B----4-:R-:W-:Y:S01]  /*880a0*/  FMUL R18, R164, UR26 ;  /* 0x0000001aa4127c20 */ /* 0x010fe20008400000 */
[----:B------:R-:W-:Y:S02]  /*880b0*/  ISETP.LT.OR P3, PT, R29, 0x21, !P2 ;  /* 0x000000211d00780c */ /* 0x000fe40005761670 */
[----:B------:R-:W-:Y:S02]  /*880c0*/  LOP3.LUT R9, R9, 0xffffffbf, RZ, 0xc0, !PT ;  /* 0xffffffbf09097812 */ /* 0x000fe400078ec0ff */
[----:B------:R-:W-:Y:S02]  /*880d0*/  F2FP.SATFINITE.E4M3.F32.PACK_AB_MERGE_C R18, RZ, R18, RZ ;  /* 0x00000012ff12723e */ /* 0x000fe400048070ff */
[----:B------:R-:W-:-:S02]  /*880e0*/  @P6 LOP3.LUT R9, R9, 0x40, RZ, 0xfc, !PT ;  /* 0x0000004009096812 */ /* 0x000fc400078efcff */
[----:B------:R-:W-:Y:S01]  /*880f0*/  @!P4 IADD3 R19, P5, P6, R3, R24, R5 ;  /* 0x000000180313c210 */ /* 0x000fe20007ebe005 */
[----:B------:R1:W-:Y:S03]  /*88100*/  @!P1 STG.E.U8 desc[UR30][R22.64+0x9], R18 ;  /* 0x0000091216009986 */ /* 0x0003e6000c10111e */
[----:B0-----:R-:W-:Y:S02]  /*88110*/  @!P4 IADD3 R20, P1, R19, R20, RZ ;  /* 0x000000141314c210 */ /* 0x001fe40007f3e0ff */
[----:B-1----:R-:W0:Y:S01]  /*88120*/  @!P3 LDC.64 R18, c[0x0][0x5c0] ;  /* 0x00017000ff12bb82 */ /* 0x002e220000000a00 */
[----:B------:R-:W-:Y:S02]  /*88130*/  @!P4 IADD3.X R25, R2, R31, R4, P5, P6 ;  /* 0x0000001f0219c210 */ /* 0x000fe40002fec404 */
[----:B0-----:R-:W-:Y:S01]  /*88140*/  @!P3 IADD3 R168, P5, P6, R24, R18, R7 ;  /* 0x0000001218a8b210 */ /* 0x001fe20007ebe007 */
[----:B--2---:R-:W-:-:S02]  /*88150*/  FMUL R18, R30, UR26 ;  /* 0x0000001a1e127c20 */ /* 0x004fc40008400000 */
[----:B------:R-:W2:Y:S01]  /*88160*/  LDL.LU R30, [R1+0xab0] ;  /* 0x000ab000011e7983 */ /* 0x000ea20000300800 */
[----:B------:R-:W-:Y:S02]  /*88170*/  @!P4 IMAD.X R21, R25, 0x1, R21, P1 ;  /* 0x000000011915c824 */ /* 0x000fe400008e0615 */
[----:B------:R-:W-:Y:S01]  /*88180*/  F2FP.SATFINITE.E4M3.F32.PACK_AB_MERGE_C R18, RZ, R18, RZ ;  /* 0x00000012ff12723e */ /* 0x000fe200048070ff */
[----:B------:R-:W3:Y:S04]  /*88190*/  LDL.LU R174, [R1+0xab4] ;  /* 0x000ab40001ae7983 */ /* 0x000ee80000300800 */
[----:B------:R0:W-:Y:S01]  /*881a0*/  @!P4 STG.E.U8 desc[UR30][R20.64+0x8], R18 ;  /* 0x000008121400c986 */ /* 0x0001e2000c10111e */
[----:B------:R-:W-:Y:S02]  /*881b0*/  ISETP.LT.OR P4, PT, R29, 0xa, !P0 ;  /* 0x0000000a1d00780c */ /* 0x000fe40004781670 */
[----:B------:R-:W-:-:S11]  /*881c0*/  @!P3 IADD3.X R169, R31, R19, R6, P5, P6 ;  /* 0x000000131fa9b210 */ /* 0x000fd60002fec406 */
[----:B0-----:R-:W0:Y:S01]  /*881d0*/  @!P4 LDC.64 R18, c[0x0][0x5c0] ;  /* 0x00017000ff12cb82 */ /* 0x001e220000000a00 */
[----:B------:R-:W-:-:S04]  /*881e0*/  LOP3.LUT R9, R9, 0xffffff7f, RZ, 0xc0, !PT ;  /* 0xffffff7f09097812 */ /* 0x000fc800078ec0ff */
        /* <DEDUP_REMOVED lines=8> */
[----:B------:R-:W-:-:S03]  /*88270*/  FMUL R18, R170, UR26 ;  /* 0x0000001aaa127c20 */ /* 0x000fc60008400000 */
[----:B------:R-:W-:Y:S02]  /*88280*/  @!P3 IADD3.X R165, R31, R19, R6, P5, P6 ;  /* 0x000000131fa5b210 */ /* 0x000fe40002fec406 */
[----:B------:R-:W-:Y:S02]  /*88290*/  ISETP.LT.OR P6, PT, R29, 0x29, !P2 ;  /* 0x000000291d00780c */ /* 0x000fe400057c1670 */
[----:B------:R-:W-:-:S05]  /*882a0*/  F2FP.SATFINITE.E4M3.F32.PACK_AB_MERGE_C R18, RZ, R18, RZ ;  /* 0x00000012ff12723e */ /* 0x000fca00048070ff */
[----:B------:R0:W-:Y:S06]  /*882b0*/  @!P4 STG.E.U8 desc[UR30][R20.64+0x9], R18 ;  /* 0x000009121400c986 */ /* 0x0001ec000c10111e */
[----:B0-----:R-:W0:Y:S01]  /*882c0*/  @!P6 LDC.64 R18, c[0x0][0x5c0] ;  /* 0x00017000ff12eb82 */ /* 0x001e220000000a00 */
[C---:B------:R-:W-:Y:S02]  /*882d0*/  LOP3.LUT P1, RZ, R8.reuse, 0x8, RZ, 0xc0, !PT ;  /* 0x0000000808ff7812 */ /* 0x040fe4000782c0ff */
[----:B------:R-:W-:-:S04]  /*882e0*/  LOP3.LUT R8, R8, 0xfffffffb, RZ, 0xc0, !PT ;  /* 0xfffffffb08087812 */ /* 0x000fc800078ec0ff */
[----:B------:R-:W-:Y:S02]  /*882f0*/  @P3 LOP3.LUT R8, R8, 0x4, RZ, 0xfc, !PT ;  /* 0x0000000408083812 */ /* 0x000fe400078efcff */
[----:B------:R-:W-:Y:S02]  /*88300*/  LOP3.LUT P3, RZ, R12, 0x800000, RZ, 0xc0, !PT ;  /* 0x008000000cff7812 */ /* 0x000fe4000786c0ff */
[----:B0-----:R-:W-:Y:S01]  /*88310*/  @!P6 IADD3 R170, P4, P5, R24, R18, R7 ;  /* 0x0000001218aae210 */ /* 0x001fe20007d9e007 */
[----:B------:R-:W-:-:S05]  /*88320*/  FMUL R18, R172, UR26 ;  /* 0x0000001aac127c20 */ /* 0x000fca0008400000 */
[----:B------:R-:W-:-:S05]  /*88330*/  F2FP.SATFINITE.E4M3.F32.PACK_AB_MERGE_C R18, RZ, R18, RZ ;  /* 0x00000012ff12723e */ /* 0x000fca00048070ff */
[----:B------:R0:W-:Y:S01]  /*88340*/  @!P3 STG.E.U8 desc[UR30][R60.64+0x10], R18 ;  /* 0x000010123c00b986 */ /* 0x0001e2000c10111e */
[----:B------:R-:W-:Y:S02]  /*88350*/  ISETP.LT.OR P3, PT, R29, 0x2a, !P2 ;  /* 0x0000002a1d00780c */ /* 0x000fe40005761670 */
[----:B------:R-:W-:-:S11]  /*88360*/  @!P6 IADD3.X R171, R31, R19, R6, P4, P5 ;  /* 0x000000131fabe210 */ /* 0x000fd600027ea406 */
[----:B0-----:R-:W0:Y:S02]  /*88370*/  @!P3 LDC.64 R18, c[0x0][0x5c0] ;  /* 0x00017000ff12bb82 */ /* 0x001e240000000a00 */
[----:B0-----:R-:W-:Y:S01]  /*88380*/  @!P3 IADD3 R60, P4, P5, R24, R18, R7 ;  /* 0x00000012183cb210 */ /* 0x001fe20007d9e007 */
[----:B--2---:R-:W-:Y:S02]  /*88390*/  FMUL R18, R30, UR26 ;  /* 0x0000001a1e127c20 */ /* 0x004fe40008400000 */
[----:B------:R-:W2:Y:S01]  /*883a0*/  LDL.LU R30, [R1+0xab8] ;  /* 0x000ab800011e7983 */ /* 0x000ea20000300800 */
[----:B------:R-:W-:Y:S02]  /*883b0*/  @!P3 IADD3.X R61, R31, R19, R6, P4, P5 ;  /* 0x000000131f3db210 */ /* 0x000fe400027ea406 */
[----:B------:R-:W-:Y:S01]  /*883c0*/  ISETP.LT.OR P4, PT, R29, 0x11, !P0 ;  /* 0x000000111d00780c */ /* 0x000fe20004781670 */
[----:B------:R-:W4:Y:S01]  /*883d0*/  LDL.LU R177, [R1+0xabc] ;  /* 0x000abc0001b17983 */ /* 0x000f220000300800 */
[----:B------:R-:W-:-:S02]  /*883e0*/  LOP3.LUT R0, R0, 0xfffffffd, RZ, 0xc0, !PT ;  /* 0xfffffffd00007812 */ /* 0x000fc400078ec0ff */
[----:B------:R-:W-:Y:S01]  /*883f0*/  LOP3.LUT R12, R12, 0xffbfffff, RZ, 0xc0, !PT ;  /* 0xffbfffff0c0c7812 */ /* 0x000fe200078ec0ff */
[----:B------:R-:W4:Y:S01]  /*88400*/  LDL.LU R176, [R1+0xac0] ;  /* 0x000ac00001b07983 */ /* 0x000f220000300800 */
[----:B------:R-:W-:-:S04]  /*88410*/  @P3 LOP3.LUT R0, R0, 0x2, RZ, 0xfc, !PT ;  /* 0x0000000200003812 */ /* 0x000fc800078efcff */
[----:B------:R-:W-:-:S03]  /*88420*/  LOP3.LUT P3, RZ, R0, 0x8000, RZ, 0xc0, !PT ;  /* 0x0000800000ff7812 */ /* 0x000fc6000786c0ff */
[----:B------:R-:W0:Y:S01]  /*88430*/  @!P4 LDC.64 R20, c[0x0][0x5c0] ;  /* 0x00017000ff14cb82 */ /* 0x000e220000000a00 */
[----:B------:R-:W-:Y:S02]  /*88440*/  LOP3.LUT R9, R9, 0xfffffeff, RZ, 0xc0, !PT ;  /* 0xfffffeff09097812 */ /* 0x000fe400078ec0ff */
[----:B------:R-:W-:-:S07]  /*88450*/  F2FP.SATFINITE.E4M3.F32.PACK_AB_MERGE_C R18, RZ, R18, RZ ;  /* 0x00000012ff12723e */ /* 0x000fce00048070ff */
[----:B------:R-:W-:Y:S02]  /*88460*/  @P3 LOP3.LUT R12, R12, 0x400000, RZ, 0xfc, !PT ;  /* 0x004000000c0c3812 */ /* 0x000fe400078efcff */
[----:B------:R-:W-:Y:S02]  /*88470*/  ISETP.LT.OR P3, PT, R29, 0x31, !P2 ;  /* 0x000000311d00780c */ /* 0x000fe40005761670 */
[----:B------:R-:W-:Y:S02]  /*88480*/  @P6 LOP3.LUT R9, R9, 0x100, RZ, 0xfc, !PT ;  /* 0x0000010009096812 */ /* 0x000fe400078efcff */
[----:B------:R-:W-:Y:S01]  /*88490*/  @!P4 IADD3 R19, P5, P6, R3, R24, R5 ;  /* 0x000000180313c210 */ /* 0x000fe20007ebe005 */
[----:B------:R1:W-:Y:S03]  /*884a0*/  @!P1 STG.E.U8 desc[UR30][R38.64+0x11], R18 ;  /* 0x0000111226009986 */ /* 0x0003e6000c10111e */
[----:B0-----:R-:W-:-:S05]  /*884b0*/  @!P4 IADD3 R20, P1, R19, R20, RZ ;  /* 0x000000141314c210 */ /* 0x001fca0007f3e0ff */
[----:B-1----:R-:W0:Y:S01]  /*884c0*/  @!P3 LDC.64 R18, c[0x0][0x5c0] ;  /* 0x00017000ff12bb82 */ /* 0x002e220000000a00 */
[----:B------:R-:W-:-:S05]  /*884d0*/  @!P4 IADD3.X R22, R2, R31, R4, P5, P6 ;  /* 0x0000001f0216c210 */ /* 0x000fca0002fec404 */
[----:B------:R-:W-:Y:S01]  /*884e0*/  @!P4 IMAD.X R21, R22, 0x1, R21, P1 ;  /* 0x000000011615c824 */ /* 0x000fe200008e0615 */
        /* <DEDUP_REMOVED lines=15> */
[----:B0-----:R-:W-:-:S04]  /*885e0*/  @!P3 IADD3 R38, P5, P6, R24, R18, R7 ;  /* 0x000000121826b210 */ /* 0x001fc80007ebe007 */
[----:B------:R-:W-:Y:S01]  /*885f0*/  @!P3 IADD3.X R39, R31, R19, R6, P5, P6 ;  /* 0x000000131f27b210 */ /* 0x000fe20002fec406 */
[----:B--2---:R-:W-:Y:S02]  /*88600*/  FMUL R18, R30, UR26 ;  /* 0x0000001a1e127c20 */ /* 0x004fe40008400000 */
[----:B------:R-:W2:Y:S01]  /*88610*/  LDL.LU R30, [R1+0xac4] ;  /* 0x000ac400011e7983 */ /* 0x000ea20000300800 */
[----:B------:R-:W-:Y:S02]  /*88620*/  ISETP.LT.OR P6, PT, R29, 0x39, !P2 ;  /* 0x000000391d00780c */ /* 0x000fe400057c1670 */
[----:B------:R-:W-:Y:S01]  /*88630*/  F2FP.SATFINITE.E4M3.F32.PACK_AB_MERGE_C R18, RZ, R18, RZ ;  /* 0x00000012ff12723e */ /* 0x000fe200048070ff */
[----:B------:R-:W3:Y:S04]  /*88640*/  LDL.LU R178, [R1+0xac8] ;  /* 0x000ac80001b27983 */ /* 0x000ee80000300800 */
[----:B------:R0:W-:Y:S01]  /*88650*/  @!P4 STG.E.U8 desc[UR30][R20.64+0x11], R18 ;  /* 0x000011121400c986 */ /* 0x0001e2000c10111e */
[----:B------:R-:W-:-:S02]  /*88660*/  LOP3.LUT P1, RZ, R8, 0x10, RZ, 0xc0, !PT ;  /* 0x0000001008ff7812 */ /* 0x000fc4000782c0ff */
[----:B------:R-:W-:Y:S01]  /*88670*/  LOP3.LUT R0, R0, 0xffff7fff, RZ, 0xc0, !PT ;  /* 0xffff7fff00007812 */ /* 0x000fe200078ec0ff */
[----:B------:R-:W3:Y:S02]  /*88680*/  LDL.LU R180, [R1+0xacc] ;  /* 0x000acc0001b47983 */ /* 0x000ee40000300800 */
[----:B0-----:R-:W0:Y:S01]  /*88690*/  @!P6 LDC.64 R18, c[0x0][0x5c0] ;  /* 0x00017000ff12eb82 */ /* 0x001e220000000a00 */
[----:B------:R-:W-:-:S04]  /*886a0*/  LOP3.LUT R8, R8, 0xfffffff7, RZ, 0xc0, !PT ;  /* 0xfffffff708087812 */ /* 0x000fc800078ec0ff */
[----:B------:R-:W-:Y:S02]  /*886b0*/  @P3 LOP3.LUT R8, R8, 0x8, RZ, 0xfc, !PT ;  /* 0x0000000808083812 */ /* 0x000fe400078efcff */
[----:B------:R-:W-:Y:S02]  /*886c0*/  LOP3.LUT P3, RZ, R12, 0x400000, RZ, 0xc0, !PT ;  /* 0x004000000cff7812 */ /* 0x000fe4000786c0ff */
[----:B0-----:R-:W-:Y:S01]  /*886d0*/  @!P6 IADD3 R174, P4, P5, R24, R18, R7 ;  /* 0x0000001218aee210 */ /* 0x001fe20007d9e007 */
[----:B----4-:R-:W-:-:S05]  /*886e0*/  FMUL R18, R177, UR26 ;  /* 0x0000001ab1127c20 */ /* 0x010fca0008400000 */
[----:B------:R-:W-:-:S05]  /*886f0*/  F2FP.SATFINITE.E4M3.F32.PACK_AB_MERGE_C R18, RZ, R18, RZ ;  /* 0x00000012ff12723e */ /* 0x000fca00048070ff */
[----:B------:R0:W-:Y:S01]  /*88700*/  @!P3 STG.E.U8 desc[UR30][R64.64+0x18], R18 ;  /* 0x000018124000b986 */ /* 0x0001e2000c10111e */
[----:B------:R-:W-:Y:S02]  /*88710*/  ISETP.LT.OR P3, PT, R29, 0x3a, !P2 ;  /* 0x0000003a1d00780c */ /* 0x000fe40005761670 */
[----:B------:R-:W-:-:S11]  /*88720*/  @!P6 IADD3.X R175, R31, R19, R6, P4, P5 ;  /* 0x000000131fafe210 */ /* 0x000fd600027ea406 */
[----:B0-----:R-:W0:Y:S01]  /*88730*/  @!P3 LDC.64 R18, c[0x0][0x5c0] ;  /* 0x00017000ff12bb82 */ /* 0x001e220000000a00 */
        /* <DEDUP_REMOVED lines=8> */
[----:B------:R-:W-:Y:S01]  /*887c0*/  FMUL R18, R176, UR26 ;  /* 0x0000001ab0127c20 */ /* 0x000fe20008400000 */
        /* <DEDUP_REMOVED lines=9> */
[----:B0-----:R-:W-:-:S03]  /*88860*/  @!P3 IADD3 R176, P5, P6, R24, R18, R7 ;  /* 0x0000001218b0b210 */ /* 0x001fc60007ebe007 */
[----:B------:R-:W-:Y:S02]  /*88870*/  @!P4 IMAD.X R21, R22, 0x1, R21, P1 ;  /* 0x000000011615c824 */ /* 0x000fe400008e0615 */
[----:B--2---:R-:W-:Y:S02]  /*88880*/  FMUL R18, R30, UR26 ;  /* 0x0000001a1e127c20 */ /* 0x004fe40008400000 */
[----:B------:R-:W2:Y:S03]  /*88890*/  LDL.LU R30, [R1+0xad0] ;  /* 0x000ad000011e7983 */ /* 0x000ea60000300800 */
[----:B------:R-:W-:Y:S01]  /*888a0*/  F2FP.SATFINITE.E4M3.F32.PACK_AB_MERGE_C R18, RZ, R18, RZ ;  /* 0x00000012ff12723e */ /* 0x000fe200048070ff */
[----:B------:R-:W4:Y:S04]  /*888b0*/  LDL.LU R182, [R1+0xad4] ;  /* 0x000ad40001b67983 */ /* 0x000f280000300800 */
[----:B------:R0:W-:Y:S01]  /*888c0*/  @!P4 STG.E.U8 desc[UR30][R20.64+0x18], R18 ;  /* 0x000018121400c986 */ /* 0x0001e2000c10111e */
[----:B------:R-:W-:-:S02]  /*888d0*/  ISETP.LT.OR P4, PT, R29, 0x1a, !P0 ;  /* 0x0000001a1d00780c */ /* 0x000fc40004781670 */
        /* <DEDUP_REMOVED lines=33> */
[----:B------:R-:W3:Y:S01]  /*88af0*/  LDL.LU R185, [R1+0xadc] ;  /* 0x000adc0001b97983 */ /* 0x000ee20000300800 */
[----:B------:R-:W-:-:S02]  /*88b00*/  LOP3.LUT R0, R0, 0xfffdffff, RZ, 0xc0, !PT ;  /* 0xfffdffff00007812 */ /* 0x000fc400078ec0ff */
[----:B------:R-:W-:Y:S01]  /*88b10*/  LOP3.LUT R12, R12, 0xffefffff, RZ, 0xc0, !PT ;  /* 0xffefffff0c0c7812 */ /* 0x000fe200078ec0ff */
[----:B------:R-:W3:Y:S01]  /*88b20*/  LDL.LU R184, [R1+0xae0] ;  /* 0x000ae00001b87983 */ /* 0x000ee20000300800 */
        /* <DEDUP_REMOVED lines=15> */
[----:B----4-:R-:W-:-:S05]  /*88c20*/  FMUL R18, R182, UR26 ;  /* 0x0000001ab6127c20 */ /* 0x010fca0008400000 */
        /* <DEDUP_REMOVED lines=19> */
[----:B------:R-:W4:Y:S04]  /*88d60*/  LDL.LU R186, [R1+0xae8] ;  /* 0x000ae80001ba7983 */ /* 0x000f280000300800 */
[----:B------:R0:W-:Y:S01]  /*88d70*/  @!P4 STG.E.U8 desc[UR30][R20.64+0x21], R18 ;  /* 0x000021121400c986 */ /* 0x0001e2000c10111e */
[----:B------:R-:W-:-:S02]  /*88d80*/  LOP3.LUT P1, RZ, R8, 0x40, RZ, 0xc0, !PT ;  /* 0x0000004008ff7812 */ /* 0x000fc4000782c0ff */
[----:B------:R-:W-:Y:S01]  /*88d90*/  LOP3.LUT R0, R0, 0xfffeffff, RZ, 0xc0, !PT ;  /* 0xfffeffff00007812 */ /* 0x000fe200078ec0ff */
[----:B------:R-:W4:Y:S02]  /*88da0*/  LDL.LU R188, [R1+0xaec] ;  /* 0x000aec0001bc7983 */ /* 0x000f240000300800 */
        /* <DEDUP_REMOVED lines=34> */
[----:B------:R-:W3:Y:S04]  /*88fd0*/  LDL.LU R190, [R1+0xaf4] ;  /* 0x000af40001be7983 */ /* 0x000ee80000300800 */
        /* <DEDUP_REMOVED lines=39> */
[----:B------:R-:W-:Y:S02]  /*89250*/  @P3 LOP3.LUT R8, R8, 0x80, RZ, 0xfc, !PT ;  /* 0x0000008008083812 */ /* 0x000fe400078efcff */
[----:B------:R-:W-:-:S05]  /*89260*/  LOP3.LUT P3, RZ, R0, 0x40000, RZ, 0xc0, !PT ;  /* 0x0004000000ff7812 */ /* 0x000fca000786c0ff */
[----:B------:R-:W0:Y:S01]  /*89270*/  @!P4 LDC.64 R20, c[0x0][0x5c0] ;  /* 0x00017000ff14cb82 */ /* 0x000e220000000a00 */
[----:B------:R-:W-:-:S07]  /*89280*/  LOP3.LUT R9, R9, 0xfffeffff, RZ, 0xc0, !PT ;  /* 0xfffeffff09097812 */ /* 0x000fce00078ec0ff */
[----:B------:R-:W-:Y:S02]  /*89290*/  @P3 LOP3.LUT R12, R12, 0x40000, RZ, 0xfc, !PT ;  /* 0x000400000c0c3812 */ /* 0x000fe400078efcff */
[----:B------:R-:W-:Y:S02]  /*892a0*/  ISETP.LT.OR P3, PT, R29, 0x71, !P2 ;  /* 0x000000711d00780c */ /* 0x000fe40005761670 */
[----:B------:R-:W-:Y:S02]  /*892b0*/  @P6 LOP3.LUT R9, R9, 0x10000, RZ, 0xfc, !PT ;  /* 0x0001000009096812 */ /* 0x000fe400078efcff */
[----:B------:R-:W-:Y:S02]  /*892c0*/  F2FP.SATFINITE.E4M3.F32.PACK_AB_MERGE_C R18, RZ, R18, RZ ;  /* 0x00000012ff12723e */ /* 0x000fe400048070ff */
[----:B------:R-:W-:-:S03]  /*892d0*/  @!P4 IADD3 R19, P5, P6, R3, R24, R5 ;  /* 0x000000180313c210 */ /* 0x000fc60007ebe005 */
[----:B------:R1:W-:Y:S01]  /*892e0*/  @!P1 STG.E.U8 desc[UR30][R66.64+0x31], R18 ;  /* 0x0000311242009986 */ /* 0x0003e2000c10111e */
[----:B0-----:R-:W-:-:S03]  /*892f0*/  @!P4 IADD3 R20, P1, R19, R20, RZ ;  /* 0x000000141314c210 */ /* 0x001fc60007f3e0ff */
        /* <DEDUP_REMOVED lines=25> */
[C---:B------:R-:W-:Y:S01]  /*89490*/  LOP3.LUT P1, RZ, R8.reuse, 0x200, RZ, 0xc0, !PT ;  /* 0x0000020008ff7812 */ /* 0x040fe2000782c0ff */
[----:B------:R-:W3:Y:S04]  /*894a0*/  LDL.LU R196, [R1+0xb0c] ;  /* 0x000b0c0001c47983 */ /* 0x000ee80000300800 */
[----:B------:R0:W-:Y:S04]  /*894b0*/  @!P4 STG.E.U8 desc[UR30][R20.64+0x31], R18 ;  /* 0x000031121400c986 */ /* 0x0001e8000c10111e */
        /* <DEDUP_REMOVED lines=10> */
[----:B0-----:R-:W0:Y:S02]  /*89560*/  @!P3 LDC.64 R18, c[0x0][0x5c0] ;  /* 0x00017000ff12bb82 */ /* 0x001e240000000a00 */
        /* <DEDUP_REMOVED lines=9> */
[----:B------:R-:W-:Y:S02]  /*89600*/  @!P4 IADD3 R19, P5, P6, R3, R24, R5 ;  /* 0x000000180313c210 */ /* 0x000fe40007ebe005 */
[----:B------:R-:W-:-:S05]  /*89610*/  F2FP.SATFINITE.E4M3.F32.PACK_AB_MERGE_C R18, RZ, R18, RZ ;  /* 0x00000012ff12723e */ /* 0x000fca00048070ff */
[----:B------:R1:W-:Y:S01]  /*89620*/  @!P1 STG.E.U8 desc[UR30][R62.64+0x39], R18 ;  /* 0x000039123e009986 */ /* 0x0003e2000c10111e */
[----:B0-----:R-:W-:-:S03]  /*89630*/  @!P4 IADD3 R20, P1, R19, R20, RZ ;  /* 0x000000141314c210 */ /* 0x001fc60007f3e0ff */
[----:B-1----:R-:W0:Y:S01]  /*89640*/  @!P3 LDC.64 R18, c[0x0][0x5c0] ;  /* 0x00017000ff12bb82 */ /* 0x002e220000000a00 */
[----:B------:R-:W-:Y:S02]  /*89650*/  @!P4 IADD3.X R22, R2, R31, R4, P5, P6 ;  /* 0x0000001f0216c210 */ /* 0x000fe40002fec404 */
[----:B0-----:R-:W-:Y:S01]  /*89660*/  @!P3 IADD3 R192, P5, P6, R24, R18, R7 ;  /* 0x0000001218c0b210 */ /* 0x001fe20007ebe007 */
[----:B--2---:R-:W-:Y:S02]  /*89670*/  FMUL R18, R30, UR26 ;  /* 0x0000001a1e127c20 */ /* 0x004fe40008400000 */
[----:B------:R-:W2:Y:S01]  /*89680*/  LDL.LU R30, [R1+0xb10] ;  /* 0x000b1000011e7983 */ /* 0x000ea20000300800 */
[----:B------:R-:W-:Y:S02]  /*89690*/  @!P4 IMAD.X R21, R22, 0x1, R21, P1 ;  /* 0x000000011615c824 */ /* 0x000fe400008e0615 */
[----:B------:R-:W-:Y:S01]  /*896a0*/  F2FP.SATFINITE.E4M3.F32.PACK_AB_MERGE_C R18, RZ, R18, RZ ;  /* 0x00000012ff12723e */ /* 0x000fe200048070ff */
[----:B------:R-:W4:Y:S04]  /*896b0*/  LDL.LU R199, [R1+0xb14] ;  /* 0x000b140001c77983 */ /* 0x000f280000300800 */
[----:B------:R0:W-:Y:S01]  /*896c0*/  @!P4 STG.E.U8 desc[UR30][R20.64+0x38], R18 ;  /* 0x000038121400c986 */ /* 0x0001e2000c10111e */
[----:B------:R-:W-:-:S02]  /*896d0*/  ISETP.LT.OR P4, PT, R29, 0x3a, !P0 ;  /* 0x0000003a1d00780c */ /* 0x000fc40004781670 */
[----:B------:R-:W-:Y:S01]  /*896e0*/  @!P3 IADD3.X R193, R31, R19, R6, P5, P6 ;  /* 0x000000131fc1b210 */ /* 0x000fe20002fec406 */
[----:B------:R-:W4:Y:S10]  /*896f0*/  LDL.LU R198, [R1+0xb18] ;  /* 0x000b180001c67983 */ /* 0x000f340000300800 */
[----:B0-----:R-:W0:Y:S01]  /*89700*/  @!P4 LDC.64 R18, c[0x0][0x5c0] ;  /* 0x00017000ff12cb82 */ /* 0x001e220000000a00 */
[----:B------:R-:W-:-:S02]  /*89710*/  ISETP.LT.OR P3, PT, R29, 0x82, !P2 ;  /* 0x000000821d00780c */ /* 0x000fc40005761670 */
        /* <DEDUP_REMOVED lines=20> */
[----:B0-----:R-:W-:-:S04]  /*89860*/  @!P3 IADD3 R110, P4, P5, R24, R18, R7 ;  /* 0x00000012186eb210 */ /* 0x001fc80007d9e007 */
[----:B------:R-:W-:Y:S02]  /*89870*/  @!P3 IADD3.X R111, R31, R19, R6, P4, P5 ;  /* 0x000000131f6fb210 */ /* 0x000fe400027ea406 */
[----:B------:R-:W-:Y:S01]  /*89880*/  ISETP.LT.OR P4, PT, R29, 0x41, !P0 ;  /* 0x000000411d00780c */ /* 0x000fe20004781670 */
[----:B--2---:R-:W-:Y:S01]  /*89890*/  FMUL R18, R30, UR26 ;  /* 0x0000001a1e127c20 */ /* 0x004fe20008400000 */
[----:B------:R-:W-:Y:S01]  /*898a0*/  LOP3.LUT P3, RZ, R0, 0x80, RZ, 0xc0, !PT ;  /* 0x0000008000ff7812 */ /* 0x000fe2000786c0ff */
[----:B------:R-:W2:Y:S10]  /*898b0*/  LDL.LU R30, [R1+0xb1c] ;  /* 0x000b1c00011e7983 */ /* 0x000eb40000300800 */
[----:B------:R-:W0:Y:S01]  /*898c0*/  @!P4 LDC.64 R20, c[0x0][0x5c0] ;  /* 0x00017000ff14cb82 */ /* 0x000e220000000a00 */
[----:B------:R-:W-:-:S02]  /*898d0*/  LOP3.LUT R12, R12, 0xfffeffff, RZ, 0xc0, !PT ;  /* 0xfffeffff0c0c7812 */ /* 0x000fc400078ec0ff */
[----:B------:R-:W-:Y:S01]  /*898e0*/  LOP3.LUT P1, RZ, R8, 0x400, RZ, 0xc0, !PT ;  /* 0x0000040008ff7812 */ /* 0x000fe2000782c0ff */
[----:B------:R-:W3:Y:S01]  /*898f0*/  LDL.LU R200, [R1+0xb20] ;  /* 0x000b200001c87983 */ /* 0x000ee20000300800 */
[----:B------:R-:W-:Y:S02]  /*89900*/  F2FP.SATFINITE.E4M3.F32.PACK_AB_MERGE_C R18, RZ, R18, RZ ;  /* 0x00000012ff12723e */ /* 0x000fe400048070ff */
[----:B------:R-:W-:Y:S01]  /*89910*/  @!P4 IADD3 R19, P5, P6, R3, R24, R5 ;  /* 0x000000180313c210 */ /* 0x000fe20007ebe005 */
[----:B------:R-:W3:Y:S01]  /*89920*/  LDL.LU R202, [R1+0xb24] ;  /* 0x000b240001ca7983 */ /* 0x000ee20000300800 */
[----:B------:R-:W-:Y:S02]  /*89930*/  @P3 LOP3.LUT R12, R12, 0x10000, RZ, 0xfc, !PT ;  /* 0x000100000c0c3812 */ /* 0x000fe400078efcff */
[----:B------:R-:W-:-:S05]  /*89940*/  ISETP.LT.OR P3, PT, R29, 0x91, !P2 ;  /* 0x000000911d00780c */ /* 0x000fca0005761670 */
[----:B------:R1:W-:Y:S01]  /*89950*/  @!P1 STG.E.U8 desc[UR30][R48.64+0x41], R18 ;  /* 0x0000411230009986 */ /* 0x0003e2000c10111e */
[----:B0-----:R-:W-:-:S07]  /*89960*/  @!P4 IADD3 R20, P1, R19, R20, RZ ;  /* 0x000000141314c210 */ /* 0x001fce0007f3e0ff */
        /* <DEDUP_REMOVED lines=22> */
[----:B0-----:R-:W0:Y:S02]  /*89ad0*/  @!P6 LDC.64 R18, c[0x0][0x5c0] ;  /* 0x00017000ff12eb82 */ /* 0x001e240000000a00 */
[----:B0-----:R-:W-:Y:S02]  /*89ae0*/  @!P6 IADD3 R198, P4, P5, R24, R18, R7 ;  /* 0x0000001218c6e210 */ /* 0x001fe40007d9e007 */
[----:B------:R-:W-:Y:S01]  /*89af0*/  LOP3.LUT P3, RZ, R12, 0x10000, RZ, 0xc0, !PT ;  /* 0x000100000cff7812 */ /* 0x000fe2000786c0ff */
[----:B--2---:R-:W-:-:S02]  /*89b00*/  FMUL R18, R30, UR26 ;  /* 0x0000001a1e127c20 */ /* 0x004fc40008400000 */
[----:B------:R-:W2:Y:S03]  /*89b10*/  LDL.LU R30, [R1+0xb28] ;  /* 0x000b2800011e7983 */ /* 0x000ea60000300800 */
[----:B------:R-:W-:Y:S01]  /*89b20*/  F2FP.SATFINITE.E4M3.F32.PACK_AB_MERGE_C R18, RZ, R18, RZ ;  /* 0x00000012ff12723e */ /* 0x000fe200048070ff */
[----:B------:R-:W4:Y:S06]  /*89b30*/  LDL.LU R205, [R1+0xb2c] ;  /* 0x000b2c0001cd7983 */ /* 0x000f2c0000300800 */
[----:B------:R0:W-:Y:S01]  /*89b40*/  @!P3 STG.E.U8 desc[UR30][R112.64+0x48], R18 ;  /* 0x000048127000b986 */ /* 0x0001e2000c10111e */
[----:B------:R-:W-:-:S02]  /*89b50*/  ISETP.LT.OR P3, PT, R29, 0x9a, !P2 ;  /* 0x0000009a1d00780c */ /* 0x000fc40005761670 */
[----:B------:R-:W-:Y:S01]  /*89b60*/  @!P6 IADD3.X R199, R31, R19, R6, P4, P5 ;  /* 0x000000131fc7e210 */ /* 0x000fe200027ea406 */
[----:B------:R-:W4:Y:S10]  /*89b70*/  LDL.LU R204, [R1+0xb30] ;  /* 0x000b300001cc7983 */ /* 0x000f340000300800 */
[----:B0-----:R-:W0:Y:S02]  /*89b80*/  @!P3 LDC.64 R18, c[0x0][0x5c0] ;  /* 0x00017000ff12bb82 */ /* 0x001e240000000a00 */
[----:B0-----:R-:W-:-:S04]  /*89b90*/  @!P3 IADD3 R112, P4, P5, R24, R18, R7 ;  /* 0x000000121870b210 */ /* 0x001fc80007d9e007 */
[----:B------:R-:W-:Y:S02]  /*89ba0*/  @!P3 IADD3.X R113, R31, R19, R6, P4, P5 ;  /* 0x000000131f71b210 */ /* 0x000fe400027ea406 */
[----:B------:R-:W-:Y:S02]  /*89bb0*/  ISETP.LT.OR P4, PT, R29, 0x49, !P0 ;  /* 0x000000491d00780c */ /* 0x000fe40004781670 */
[----:B------:R-:W-:Y:S02]  /*89bc0*/  LOP3.LUT P3, RZ, R0, 0x200, RZ, 0xc0, !PT ;  /* 0x0000020000ff7812 */ /* 0x000fe4000786c0ff */
[----:B------:R-:W-:-:S09]  /*89bd0*/  LOP3.LUT R12, R12, 0xffff7fff, RZ, 0xc0, !PT ;  /* 0xffff7fff0c0c7812 */ /* 0x000fd200078ec0ff */
[----:B------:R-:W0:Y:S01]  /*89be0*/  @!P4 LDC.64 R20, c[0x0][0x5c0] ;  /* 0x00017000ff14cb82 */ /* 0x000e220000000a00 */
[----:B------:R-:W-:Y:S02]  /*89bf0*/  LOP3.LUT P1, RZ, R8, 0x800, RZ, 0xc0, !PT ;  /* 0x0000080008ff7812 */ /* 0x000fe4000782c0ff */
[----:B------:R-:W-:Y:S01]  /*89c00*/  @P3 LOP3.LUT R12, R12, 0x8000, RZ, 0xfc, !PT ;  /* 0x000080000c0c3812 */ /* 0x000fe200078efcff */
[----:B---3--:R-:W-:Y:S01]  /*89c10*/  FMUL R18, R200, UR26 ;  /* 0x0000001ac8127c20 */ /* 0x008fe20008400000 */
[----:B------:R-:W-:Y:S02]  /*89c20*/  ISETP.LT.OR P3, PT, R29, 0xa1, !P2 ;  /* 0x000000a11d00780c */ /* 0x000fe40005761670 */
[----:B------:R-:W-:Y:S02]  /*89c30*/  @!P4 IADD3 R19, P5, P6, R3, R24, R5 ;  /* 0x000000180313c210 */ /* 0x000fe40007ebe005 */
[----:B------:R-:W-:-:S05]  /*89c40*/  F2FP.SATFINITE.E4M3.F32.PACK_AB_MERGE_C R18, RZ, R18, RZ ;  /* 0x00000012ff12723e */ /* 0x000fca00048070ff */
[----:B------:R1:W-:Y:S01]  /*89c50*/  @!P1 STG.E.U8 desc[UR30][R34.64+0x49], R18 ;  /* 0x0000491222009986 */ /* 0x0003e2000c10111e */
[----:B0-----:R-:W-:-:S03]  /*89c60*/  @!P4 IADD3 R20, P1, R19, R20, RZ ;  /* 0x000000141314c210 */ /* 0x001fc60007f3e0ff */
[----:B-1----:R-:W0:Y:S01]  /*89c70*/  @!P3 LDC.64 R18, c[0x0][0x5c0] ;  /* 0x00017000ff12bb82 */ /* 0x002e220000000a00 */
[----:B------:R-:W-:-:S05]  /*89c80*/  @!P4 IADD3.X R22, R2, R31, R4, P5, P6 ;  /* 0x0000001f0216c210 */ /* 0x000fca0002fec404 */
[----:B------:R-:W-:Y:S01]  /*89c90*/  @!P4 IMAD.X R21, R22, 0x1, R21, P1 ;  /* 0x000000011615c824 */ /* 0x000fe200008e0615 */
[----:B0-----:R-:W-:Y:S01]  /*89ca0*/  @!P3 IADD3 R200, P5, P6, R24, R18, R7 ;  /* 0x0000001218c8b210 */ /* 0x001fe20007ebe007 */
[----:B------:R-:W-:-:S05]  /*89cb0*/  FMUL R18, R202, UR26 ;  /* 0x0000001aca127c20 */ /* 0x000fca0008400000 */
        /* <DEDUP_REMOVED lines=18> */
[----:B------:R-:W-:Y:S01]  /*89de0*/  LOP3.LUT P3, RZ, R12, 0x8000, RZ, 0xc0, !PT ;  /* 0x000080000cff7812 */ /* 0x000fe2000786c0ff */
[----:B------:R-:W3:Y:S04]  /*89df0*/  LDL.LU R210, [R1+0xb3c] ;  /* 0x000b3c0001d27983 */ /* 0x000ee80000300800 */
[----:B------:R0:W-:Y:S04]  /*89e00*/  @!P4 STG.E.U8 desc[UR30][R20.64+0x49], R18 ;  /* 0x000049121400c986 */ /* 0x0001e8000c10111e */
[----:B0-----:R-:W0:Y:S02]  /*89e10*/  @!P6 LDC.64 R18, c[0x0][0x5c0] ;  /* 0x00017000ff12eb82 */ /* 0x001e240000000a00 */
        /* <DEDUP_REMOVED lines=23> */
[----:B0-----:R-:W-:-:S03]  /*89f90*/  @!P3 IADD3 R206, P5, P6, R24, R18, R7 ;  /* 0x0000001218ceb210 */ /* 0x001fc60007ebe007 */
[----:B------:R-:W-:Y:S02]  /*89fa0*/  @!P4 IMAD.X R21, R22, 0x1, R21, P1 ;  /* 0x000000011615c824 */ /* 0x000fe400008e0615 */
[----:B--2---:R-:W-:Y:S02]  /*89fb0*/  FMUL R18, R30, UR26 ;  /* 0x0000001a1e127c20 */ /* 0x004fe40008400000 */
[----:B------:R-:W2:Y:S04]  /*89fc0*/  LDL.LU R30, [R1+0xb40] ;  /* 0x000b4000011e7983 */ /* 0x000ea80000300800 */
[----:B------:R-:W4:Y:S01]  /*89fd0*/  LDL.LU R213, [R1+0xb44] ;  /* 0x000b440001d57983 */ /* 0x000f220000300800 */
[----:B------:R-:W-:Y:S02]  /*89fe0*/  F2FP.SATFINITE.E4M3.F32.PACK_AB_MERGE_C R18, RZ, R18, RZ ;  /* 0x00000012ff12723e */ /* 0x000fe400048070ff */
[----:B------:R-:W-:Y:S01]  /*89ff0*/  @!P3 IADD3.X R207, R31, R19, R6, P5, P6 ;  /* 0x000000131fcfb210 */ /* 0x000fe20002fec406 */
[----:B------:R-:W4:Y:S04]  /*8a000*/  LDL.LU R212, [R1+0xb48] ;  /* 0x000b480001d47983 */ /* 0x000f280000300800 */
[----:B------:R0:W-:Y:S01]  /*8a010*/  @!P4 STG.E.U8 desc[UR30][R20.64+0x50], R18 ;  /* 0x000050121400c986 */ /* 0x0001e2000c10111e */
[----:B------:R-:W-:-:S13]  /*8a020*/  ISETP.LT.OR P4, PT, R29, 0x52, !P0 ;  /* 0x000000521d00780c */ /* 0x000fda0004781670 */
        /* <DEDUP_REMOVED lines=29> */
[----:B------:R-:W-:Y:S02]  /*8a200*/  @P3 LOP3.LUT R12, R12, 0x2000, RZ, 0xfc, !PT ;  /* 0x000020000c0c3812 */ /* 0x000fe400078efcff */
[----:B------:R-:W-:Y:S02]  /*8a210*/  ISETP.LT.OR P3, PT, R29, 0xc1, !P2 ;  /* 0x000000c11d00780c */ /* 0x000fe40005761670 */
[----:B------:R-:W-:-:S04]  /*8a220*/  @!P4 IADD3 R19, P5, P6, R3, R24, R5 ;  /* 0x000000180313c210 */ /* 0x000fc80007ebe005 */
[----:B------:R-:W-:Y:S01]  /*8a230*/  @!P4 IADD3.X R22, R2, R31, R4, P5, P6 ;  /* 0x0000001f0216c210 */ /* 0x000fe20002fec404 */
[----:B--2---:R-:W-:Y:S02]  /*8a240*/  FMUL R18, R30, UR26 ;  /* 0x0000001a1e127c20 */ /* 0x004fe40008400000 */
[----:B------:R-:W2:Y:S03]  /*8a250*/  LDL.LU R30, [R1+0xb4c] ;  /* 0x000b4c00011e7983 */ /* 0x000ea60000300800 */
[----:B------:R-:W-:-:S05]  /*8a260*/  F2FP.SATFINITE.E4M3.F32.PACK_AB_MERGE_C R18, RZ, R18, RZ ;  /* 0x00000012ff12723e */ /* 0x000fca00048070ff */
[----:B------:R1:W-:Y:S01]  /*8a270*/  @!P1 STG.E.U8 desc[UR30][R46.64+0x59], R18 ;  /* 0x000059122e009986 */ /* 0x0003e2000c10111e */
[----:B0-----:R-:W-:Y:S02]  /*8a280*/  @!P4 IADD3 R20, P1, R19, R20, RZ ;  /* 0x000000141314c210 */ /* 0x001fe40007f3e0ff */
[----:B-1----:R-:W0:Y:S02]  /*8a290*/  @!P3 LDC.64 R18, c[0x0][0x5c0] ;  /* 0x00017000ff12bb82 */ /* 0x002e240000000a00 */
[----:B0-----:R-:W-:Y:S01]  /*8a2a0*/  @!P3 IADD3 R210, P5, P6, R24, R18, R7 ;  /* 0x0000001218d2b210 */ /* 0x001fe20007ebe007 */
[----:B----4-:R-:W-:Y:S02]  /*8a2b0*/  FMUL R18, R213, UR26 ;  /* 0x0000001ad5127c20 */ /* 0x010fe40008400000 */
[----:B------:R-:W3:Y:S01]  /*8a2c0*/  LDL.LU R213, [R1+0xb50] ;  /* 0x000b500001d57983 */ /* 0x000ee20000300800 */
[----:B------:R-:W-:Y:S02]  /*8a2d0*/  @!P4 IMAD.X R21, R22, 0x1, R21, P1 ;  /* 0x000000011615c824 */ /* 0x000fe400008e0615 */
        /* <DEDUP_REMOVED lines=12> */
[----:B------:R-:W-:Y:S02]  /*8a3a0*/  FMUL R18, R212, UR26 ;  /* 0x0000001ad4127c20 */ /* 0x000fe40008400000 */
[----:B------:R-:W4:Y:S01]  /*8a3b0*/  LDL.LU R212, [R1+0xb54] ;  /* 0x000b540001d47983 */ /* 0x000f220000300800 */
[----:B------:R-:W-:Y:S02]  /*8a3c0*/  @!P3 IADD3.X R47, R31, R19, R6, P5, P6 ;  /* 0x000000131f2fb210 */ /* 0x000fe40002fec406 */
[----:B------:R-:W-:-:S02]  /*8a3d0*/  ISETP.LT.OR P6, PT, R29, 0xc9, !P2 ;  /* 0x000000c91d00780c */ /* 0x000fc400057c1670 */
[----:B------:R-:W-:-:S05]  /*8a3e0*/  F2FP.SATFINITE.E4M3.F32.PACK_AB_MERGE_C R18, RZ, R18, RZ ;  /* 0x00000012ff12723e */ /* 0x000fca00048070ff */
[----:B------:R0:W-:Y:S06]  /*8a3f0*/  @!P4 STG.E.U8 desc[UR30][R20.64+0x59], R18 ;  /* 0x000059121400c986 */ /* 0x0001ec000c10111e */
[----:B0-----:R-:W0:Y:S01]  /*8a400*/  @!P6 LDC.64 R18, c[0x0][0x5c0] ;  /* 0x00017000ff12eb82 */ /* 0x001e220000000a00 */
[----:B------:R-:W-:Y:S02]  /*8a410*/  LOP3.LUT P3, RZ, R12, 0x2000, RZ, 0xc0, !PT ;  /* 0x000020000cff7812 */ /* 0x000fe4000786c0ff */
[----:B0-----:R-:W-:-:S04]  /*8a420*/  @!P6 IADD3 R232, P4, P5, R24, R18, R7 ;  /* 0x0000001218e8e210 */ /* 0x001fc80007d9e007 */
[----:B------:R-:W-:Y:S02]  /*8a430*/  @!P6 IADD3.X R233, R31, R19, R6, P4, P5 ;  /* 0x000000131fe9e210 */ /* 0x000fe400027ea406 */
[----:B------:R-:W-:Y:S02]  /*8a440*/  LOP3.LUT R12, R12, 0xffffefff, RZ, 0xc0, !PT ;  /* 0xffffefff0c0c7812 */ /* 0x000fe400078ec0ff */
[----:B------:R-:W-:Y:S01]  /*8a450*/  LOP3.LUT P1, RZ, R8, 0x4000, RZ, 0xc0, !PT ;  /* 0x0000400008ff7812 */ /* 0x000fe2000782c0ff */
[----:B--2---:R-:W-:Y:S02]  /*8a460*/  FMUL R18, R30, UR26 ;  /* 0x0000001a1e127c20 */ /* 0x004fe40008400000 */
[----:B------:R-:W2:Y:S03]  /*8a470*/  LDL.LU R30, [R1+0xb58] ;  /* 0x000b5800011e7983 */ /* 0x000ea60000300800 */
[----:B------:R-:W-:-:S05]  /*8a480*/  F2FP.SATFINITE.E4M3.F32.PACK_AB_MERGE_C R18, RZ, R18, RZ ;  /* 0x00000012ff12723e */ /* 0x000fca00048070ff */
[----:B------:R0:W-:Y:S01]  /*8a490*/  @!P3 STG.E.U8 desc[UR30][R70.64+0x60], R18 ;  /* 0x000060124600b986 */ /* 0x0001e2000c10111e */
[----:B------:R-:W-:-:S13]  /*8a4a0*/  ISETP.LT.OR P3, PT, R29, 0xca, !P2 ;  /* 0x000000ca1d00780c */ /* 0x000fda0005761670 */
[----:B0-----:R-:W0:Y:S02]  /*8a4b0*/  @!P3 LDC.64 R18, c[0x0][0x5c0] ;  /* 0x00017000ff12bb82 */ /* 0x001e240000000a00 */
[----:B0-----:R-:W-:Y:S01]  /*8a4c0*/  @!P3 IADD3 R70, P4, P5, R24, R18, R7 ;  /* 0x000000121846b210 */ /* 0x001fe20007d9e007 */
[----:B---3--:R-:W-:Y:S02]  /*8a4d0*/  FMUL R18, R213, UR26 ;  /* 0x0000001ad5127c20 */ /* 0x008fe40008400000 */
[----:B------:R-:W3:Y:S01]  /*8a4e0*/  LDL.LU R213, [R1+0xb5c] ;  /* 0x000b5c0001d57983 */ /* 0x000ee20000300800 */
[----:B------:R-:W-:Y:S02]  /*8a4f0*/  @!P3 IADD3.X R71, R31, R19, R6, P4, P5 ;  /* 0x000000131f47b210 */ /* 0x000fe400027ea406 */
[----:B------:R-:W-:Y:S02]  /*8a500*/  ISETP.LT.OR P4, PT, R29, 0x61, !P0 ;  /* 0x000000611d00780c */ /* 0x000fe40004781670 */
[----:B------:R-:W-:-:S11]  /*8a510*/  LOP3.LUT P3, RZ, R0, 0x100, RZ, 0xc0, !PT ;  /* 0x0000010000ff7812 */ /* 0x000fd6000786c0ff */
[----:B------:R-:W0:Y:S02]  /*8a520*/  @!P4 LDC.64 R20, c[0x0][0x5c0] ;  /* 0x00017000ff14cb82 */ /* 0x000e240000000a00 */
[----:B------:R-:W-:Y:S02]  /*8a530*/  @P3 LOP3.LUT R12, R12, 0x1000, RZ, 0xfc, !PT ;  /* 0x000010000c0c3812 */ /* 0x000fe400078efcff */
[----:B------:R-:W-:Y:S02]  /*8a540*/  ISETP.LT.OR P3, PT, R29, 0xd1, !P2 ;  /* 0x000000d11d00780c */ /* 0x000fe40005761670 */
[----:B------:R-:W-:Y:S02]  /*8a550*/  F2FP.SATFINITE.E4M3.F32.PACK_AB_MERGE_C R18, RZ, R18, RZ ;  /* 0x00000012ff12723e */ /* 0x000fe400048070ff */
[----:B------:R-:W-:-:S03]  /*8a560*/  @!P4 IADD3 R19, P5, P6, R3, R24, R5 ;  /* 0x000000180313c210 */ /* 0x000fc60007ebe005 */
[----:B------:R1:W-:Y:S01]  /*8a570*/  @!P1 STG.E.U8 desc[UR30][R118.64+0x61], R18 ;  /* 0x0000611276009986 */ /* 0x0003e2000c10111e */
[----:B0-----:R-:W-:-:S05]  /*8a580*/  @!P4 IADD3 R20, P1, R19, R20, RZ ;  /* 0x000000141314c210 */ /* 0x001fca0007f3e0ff */
[----:B-1----:R-:W0:Y:S01]  /*8a590*/  @!P3 LDC.64 R18, c[0x0][0x5c0] ;  /* 0x00017000ff12bb82 */ /* 0x002e220000000a00 */
[----:B------:R-:W-:Y:S02]  /*8a5a0*/  @!P4 IADD3.X R22, R2, R31, R4, P5, P6 ;  /* 0x0000001f0216c210 */ /* 0x000fe40002fec404 */
[----:B0-----:R-:W-:-:S04]  /*8a5b0*/  @!P3 IADD3 R114, P5, P6, R24, R18, R7 ;  /* 0x000000121872b210 */ /* 0x001fc80007ebe007 */
[----:B------:R-:W-:-:S05]  /*8a5c0*/  @!P3 IADD3.X R115, R31, R19, R6, P5, P6 ;  /* 0x000000131f73b210 */ /* 0x000fca0002fec406 */
[----:B------:R-:W-:Y:S01]  /*8a5d0*/  @!P3 STL.64 [R1+0xe0], R114 ;  /* 0x0000e0720100b387 */ /* 0x000fe20000100a00 */
[----:B----4-:R-:W-:-:S03]  /*8a5e0*/  FMUL R18, R212, UR26 ;  /* 0x0000001ad4127c20 */ /* 0x010fc60008400000 */
[----:B------:R-:W4:Y:S01]  /*8a5f0*/  LDL.LU R212, [R1+0xb60] ;  /* 0x000b600001d47983 */ /* 0x000f220000300800 */
[----:B------:R-:W-:Y:S01]  /*8a600*/  @!P4 IMAD.X R21, R22, 0x1, R21, P1 ;  /* 0x000000011615c824 */ /* 0x000fe200008e0615 */
[----:B------:R-:W-:-:S05]  /*8a610*/  F2FP.SATFINITE.E4M3.F32.PACK_AB_MERGE_C R18, RZ, R18, RZ ;  /* 0x00000012ff12723e */ /* 0x000fca00048070ff */
        /* <DEDUP_REMOVED lines=9> */
[----:B0-----:R-:W-:-:S04]  /*8a6b0*/  @!P3 IADD3 R22, P5, P6, R24, R18, R7 ;  /* 0x000000121816b210 */ /* 0x001fc80007ebe007 */
[----:B------:R-:W-:-:S05]  /*8a6c0*/  @!P3 IADD3.X R23, R31, R19, R6, P5, P6 ;  /* 0x000000131f17b210 */ /* 0x000fca0002fec406 */
[----:B------:R-:W-:Y:S01]  /*8a6d0*/  @!P3 STL.64 [R1+0x68], R22 ;  /* 0x000068160100b387 */ /* 0x000fe20000100a00 */
[----:B------:R-:W-:Y:S02]  /*8a6e0*/  ISETP.LT.OR P6, PT, R29, 0xd9, !P2 ;  /* 0x000000d91d00780c */ /* 0x000fe400057c1670 */
[----:B------:R-:W-:Y:S01]  /*8a6f0*/  LOP3.LUT P3, RZ, R12, 0x1000, RZ, 0xc0, !PT ;  /* 0x000010000cff7812 */ /* 0x000fe2000786c0ff */
[----:B--2---:R-:W-:Y:S02]  /*8a700*/  FMUL R18, R30, UR26 ;  /* 0x0000001a1e127c20 */ /* 0x004fe40008400000 */
[----:B------:R-:W2:Y:S03]  /*8a710*/  LDL.LU R30, [R1+0xb64] ;  /* 0x000b6400011e7983 */ /* 0x000ea60000300800 */
[----:B------:R-:W-:-:S05]  /*8a720*/  F2FP.SATFINITE.E4M3.F32.PACK_AB_MERGE_C R18, RZ, R18, RZ ;  /* 0x00000012ff12723e */ /* 0x000fca00048070ff */
[----:B------:R0:W-:Y:S02]  /*8a730*/  @!P4 STG.E.U8 desc[UR30][R20.64+0x61], R18 ;  /* 0x000061121400c986 */ /* 0x0001e4000c10111e */
[----:B0-----:R-:W0:Y:S02]  /*8a740*/  @!P6 LDC.64 R18, c[0x0][0x5c0] ;  /* 0x00017000ff12eb82 */ /* 0x001e240000000a00 */
[----:B0-----:R-:W-:Y:S01]  /*8a750*/  @!P6 IADD3 R22, P4, P5, R24, R18, R7 ;  /* 0x000000121816e210 */ /* 0x001fe20007d9e007 */
[----:B---3--:R-:W-:-:S05]  /*8a760*/  FMUL R18, R213, UR26 ;  /* 0x0000001ad5127c20 */ /* 0x008fca0008400000 */
[----:B------:R-:W-:-:S05]  /*8a770*/  F2FP.SATFINITE.E4M3.F32.PACK_AB_MERGE_C R18, RZ, R18, RZ ;  /* 0x00000012ff12723e */ /* 0x000fca00048070ff */
[----:B------:R0:W-:Y:S01]  /*8a780*/  @!P3 STG.E.U8 desc[UR30][R122.64+0x68], R18 ;  /* 0x000068127a00b986 */ /* 0x0001e2000c10111e */
[----:B------:R-:W-:Y:S02]  /*8a790*/  ISETP.LT.OR P3, PT, R29, 0xda, !P2 ;  /* 0x000000da1d00780c */ /* 0x000fe40005761670 */
[----:B------:R-:W-:-:S11]  /*8a7a0*/  @!P6 IADD3.X R23, R31, R19, R6, P4, P5 ;  /* 0x000000131f17e210 */ /* 0x000fd600027ea406 */
[----:B0-----:R-:W0:Y:S01]  /*8a7b0*/  @!P3 LDC.64 R18, c[0x0][0x5c0] ;  /* 0x00017000ff12bb82 */ /* 0x001e220000000a00 */
[----:B------:R-:W-:Y:S01]  /*8a7c0*/  @!P6 STL.64 [R1+0x170], R22 ;  /* 0x000170160100e387 */ /* 0x000fe20000100a00 */
[----:B0-----:R-:W-:-:S04]  /*8a7d0*/  @!P3 IADD3 R20, P4, P5, R24, R18, R7 ;  /* 0x000000121814b210 */ /* 0x001fc80007d9e007 */
[----:B------:R-:W-:-:S05]  /*8a7e0*/  @!P3 IADD3.X R21, R31, R19, R6, P4, P5 ;  /* 0x000000131f15b210 */ /* 0x000fca00027ea406 */
[----:B------:R0:W-:Y:S04]  /*8a7f0*/  @!P3 STL.64 [R1+0x150], R20 ;  /* 0x000150140100b387 */ /* 0x0001e80000100a00 */
[----:B------:R-:W3:Y:S01]  /*8a800*/  LDL.LU R214, [R1+0xb68] ;  /* 0x000b680001d67983 */ /* 0x000ee20000300800 */
[----:B------:R-:W-:Y:S02]  /*8a810*/  ISETP.LT.OR P4, PT, R29, 0x69, !P0 ;  /* 0x000000691d00780c */ /* 0x000fe40004781670 */
[----:B------:R-:W-:Y:S01]  /*8a820*/  LOP3.LUT P3, RZ, R0, 0x8, RZ, 0xc0, !PT ;  /* 0x0000000800ff7812 */ /* 0x000fe2000786c0ff */
[----:B------:R-:W3:Y:S01]  /*8a830*/  LDL.LU R213, [R1+0xb6c] ;  /* 0x000b6c0001d57983 */ /* 0x000ee20000300800 */
[----:B------:R-:W-:-:S09]  /*8a840*/  LOP3.LUT R12, R12, 0xfffff7ff, RZ, 0xc0, !PT ;  /* 0xfffff7ff0c0c7812 */ /* 0x000fd200078ec0ff */
[----:B0-----:R-:W0:Y:S01]  /*8a850*/  @!P4 LDC.64 R20, c[0x0][0x5c0] ;  /* 0x00017000ff14cb82 */ /* 0x001e220000000a00 */
[----:B------:R-:W-:Y:S02]  /*8a860*/  LOP3.LUT P1, RZ, R8, 0x8000, RZ, 0xc0, !PT ;  /* 0x0000800008ff7812 */ /* 0x000fe4000782c0ff */
[----:B------:R-:W-:Y:S01]  /*8a870*/  @P3 LOP3.LUT R12, R12, 0x800, RZ, 0xfc, !PT ;  /* 0x000008000c0c3812 */ /* 0x000fe200078efcff */
[----:B----4-:R-:W-:Y:S01]  /*8a880*/  FMUL R18, R212, UR26 ;  /* 0x0000001ad4127c20 */ /* 0x010fe20008400000 */
[----:B------:R-:W-:Y:S02]  /*8a890*/  ISETP.LT.OR P3, PT, R29, 0xe1, !P2 ;  /* 0x000000e11d00780c */ /* 0x000fe40005761670 */
[----:B------:R-:W-:Y:S02]  /*8a8a0*/  @!P4 IADD3 R19, P5, P6, R3, R24, R5 ;  /* 0x000000180313c210 */ /* 0x000fe40007ebe005 */
[----:B------:R-:W-:-:S05]  /*8a8b0*/  F2FP.SATFINITE.E4M3.F32.PACK_AB_MERGE_C R18, RZ, R18, RZ ;  /* 0x00000012ff12723e */ /* 0x000fca00048070ff */
[----:B------:R1:W-:Y:S01]  /*8a8c0*/  @!P1 STG.E.U8 desc[UR30][R120.64+0x69], R18 ;  /* 0x0000691278009986 */ /* 0x0003e2000c10111e */
[----:B0-----:R-:W-:-:S03]  /*8a8d0*/  @!P4 IADD3 R20, P1, R19, R20, RZ ;  /* 0x000000141314c210 */ /* 0x001fc60007f3e0ff */
[----:B-1----:R-:W0:Y:S01]  /*8a8e0*/  @!P3 LDC.64 R18, c[0x0][0x5c0] ;  /* 0x00017000ff12bb82 */ /* 0x002e220000000a00 */
[----:B------:R-:W-:Y:S02]  /*8a8f0*/  @!P4 IADD3.X R22, R2, R31, R4, P5, P6 ;  /* 0x0000001f0216c210 */ /* 0x000fe40002fec404 */
[----:B0-----:R-:W-:-:S04]  /*8a900*/  @!P3 IADD3 R114, P5, P6, R24, R18, R7 ;  /* 0x000000121872b210 */ /* 0x001fc80007ebe007 */
[----:B------:R-:W-:-:S05]  /*8a910*/  @!P3 IADD3.X R115, R31, R19, R6, P5, P6 ;  /* 0x000000131f73b210 */ /* 0x000fca0002fec406 */
[----:B------:R-:W-:Y:S04]  /*8a920*/  @!P3 STL.64 [R1+0x250], R114 ;  /* 0x000250720100b387 */ /* 0x000fe80000100a00 */
[----:B------:R-:W4:Y:S01]  /*8a930*/  LDL.LU R212, [R1+0xb70] ;  /* 0x000b700001d47983 */ /* 0x000f220000300800 */
[----:B------:R-:W-:Y:S01]  /*8a940*/  @!P4 IMAD.X R21, R22, 0x1, R21, P1 ;  /* 0x000000011615c824 */ /* 0x000fe200008e0615 */
[----:B------:R-:W-:Y:S01]  /*8a950*/  ISETP.LT.OR P3, PT, R29, 0xe2, !P2 ;  /* 0x000000e21d00780c */ /* 0x000fe20005761670 */
[----:B--2---:R-:W-:Y:S02]  /*8a960*/  FMUL R18, R30, UR26 ;  /* 0x0000001a1e127c20 */ /* 0x004fe40008400000 */
[----:B------:R-:W2:Y:S03]  /*8a970*/  LDL.LU R30, [R1+0xb74] ;  /* 0x000b7400011e7983 */ /* 0x000ea60000300800 */
[----:B------:R-:W-:-:S05]  /*8a980*/  F2FP.SATFINITE.E4M3.F32.PACK_AB_MERGE_C R18, RZ, R18, RZ ;  /* 0x00000012ff12723e */ /* 0x000fca00048070ff */
[----:B------:R0:W-:Y:S01]  /*8a990*/  @!P4 STG.E.U8 desc[UR30][R20.64+0x68], R18 ;  /* 0x000068121400c986 */ /* 0x0001e2000c10111e */
[----:B------:R-:W-:-:S13]  /*8a9a0*/  ISETP.LT.OR P4, PT, R29, 0x6a, !P0 ;  /* 0x0000006a1d00780c */ /* 0x000fda0004781670 */
[----:B0-----:R-:W0:Y:S01]  /*8a9b0*/  @!P4 LDC.64 R18, c[0x0][0x5c0] ;  /* 0x00017000ff12cb82 */ /* 0x001e220000000a00 */
[----:B------:R-:W-:-:S04]  /*8a9c0*/  @!P4 IADD3 R20, P5, P6, R3, R24, R5 ;  /* 0x000000180314c210 */ /* 0x000fc80007ebe005 */
[----:B------:R-:W-:Y:S02]  /*8a9d0*/  @!P4 IADD3.X R21, R2, R31, R4, P5, P6 ;  /* 0x0000001f0215c210 */ /* 0x000fe40002fec404 */
[----:B0-----:R-:W-:-:S05]  /*8a9e0*/  @!P4 IADD3 R20, P5, R20, R18, RZ ;  /* 0x000000121414c210 */ /* 0x001fca0007fbe0ff */
[----:B------:R-:W-:Y:S02]  /*8a9f0*/  @!P4 IMAD.X R21, R21, 0x1, R19, P5 ;  /* 0x000000011515c824 */ /* 0x000fe400028e0613 */
[----:B------:R-:W0:Y:S02]  /*8aa00*/  @!P3 LDC.64 R18, c[0x0][0x5c0] ;  /* 0x00017000ff12bb82 */ /* 0x000e240000000a00 */
[----:B0-----:R-:W-:-:S04]  /*8aa10*/  @!P3 IADD3 R22, P5, P6, R24, R18, R7 ;  /* 0x000000121816b210 */ /* 0x001fc80007ebe007 */
[----:B------:R-:W-:Y:S02]  /*8aa20*/  @!P3 IADD3.X R23, R31, R19, R6, P5, P6 ;  /* 0x000000131f17b210 */ /* 0x000fe40002fec406 */
[----:B------:R-:W-:Y:S01]  /*8aa30*/  ISETP.LT.OR P6, PT, R29, 0xe9, !P2 ;  /* 0x000000e91d00780c */ /* 0x000fe200057c1670 */
[----:B---3--:R-:W-:-:S05]  /*8aa40*/  FMUL R18, R214, UR26 ;  /* 0x0000001ad6127c20 */ /* 0x008fca0008400000 */
[----:B------:R-:W-:-:S05]  /*8aa50*/  F2FP.SATFINITE.E4M3.F32.PACK_AB_MERGE_C R18, RZ, R18, RZ ;  /* 0x00000012ff12723e */ /* 0x000fca00048070ff */
[----:B------:R0:W-:Y:S02]  /*8aa60*/  @!P4 STG.E.U8 desc[UR30][R20.64+0x69], R18 ;  /* 0x000069121400c986 */ /* 0x0001e4000c10111e */
[----:B0-----:R-:W0:Y:S02]  /*8aa70*/  @!P6 LDC.64 R18, c[0x0][0x5c0] ;  /* 0x00017000ff12eb82 */ /* 0x001e240000000a00 */
[----:B------:R0:W-:Y:S01]  /*8aa80*/  @!P3 STL.64 [R1+0x1c8], R22 ;  /* 0x0001c8160100b387 */ /* 0x0001e20000100a00 */
[----:B------:R-:W-:Y:S02]  /*8aa90*/  LOP3.LUT P3, RZ, R12, 0x800, RZ, 0xc0, !PT ;  /* 0x000008000cff7812 */ /* 0x000fe4000786c0ff */
[----:B0-----:R-:W-:Y:S01]  /*8aaa0*/  @!P6 IADD3 R22, P4, P5, R24, R18, R7 ;  /* 0x000000121816e210 */ /* 0x001fe20007d9e007 */
[----:B------:R-:W-:-:S05]  /*8aab0*/  FMUL R18, R213, UR26 ;  /* 0x0000001ad5127c20 */ /* 0x000fca0008400000 */
[----:B------:R-:W-:-:S05]  /*8aac0*/  F2FP.SATFINITE.E4M3.F32.PACK_AB_MERGE_C R18, RZ, R18, RZ ;  /* 0x00000012ff12723e */ /* 0x000fca00048070ff */
[----:B------:R0:W-:Y:S01]  /*8aad0*/  @!P3 STG.E.U8 desc[UR30][R74.64+0x70], R18 ;  /* 0x000070124a00b986 */ /* 0x0001e2000c10111e */
[----:B------:R-:W-:Y:S02]  /*8aae0*/  ISETP.LT.OR P3, PT, R29, 0xea, !P2 ;  /* 0x000000ea1d00780c */ /* 0x000fe40005761670 */
[----:B------:R-:W-:-:S05]  /*8aaf0*/  @!P6 IADD3.X R23, R31, R19, R6, P4, P5 ;  /* 0x000000131f17e210 */ /* 0x000fca00027ea406 */
[----:B------:R-:W-:Y:S04]  /*8ab00*/  @!P6 STL.64 [R1+0x2c8], R22 ;  /* 0x0002c8160100e387 */ /* 0x000fe80000100a00 */
[----:B------:R-:W3:Y:S02]  /*8ab10*/  LDL.LU R213, [R1+0xb78] ;  /* 0x000b780001d57983 */ /* 0x000ee40000300800 */
[----:B0-----:R-:W0:Y:S02]  /*8ab20*/  @!P3 LDC.64 R18, c[0x0][0x5c0] ;  /* 0x00017000ff12bb82 */ /* 0x001e240000000a00 */
[----:B0-----:R-:W-:-:S04]  /*8ab30*/  @!P3 IADD3 R20, P4, P5, R24, R18, R7 ;  /* 0x000000121814b210 */ /* 0x001fc80007d9e007 */
[----:B------:R-:W-:Y:S01]  /*8ab40*/  @!P3 IADD3.X R21, R31, R19, R6, P4, P5 ;  /* 0x000000131f15b210 */ /* 0x000fe200027ea406 */
[----:B----4-:R-:W-:-:S04]  /*8ab50*/  FMUL R18, R212, UR26 ;  /* 0x0000001ad4127c20 */ /* 0x010fc80008400000 */
[----:B------:R0:W-:Y:S04]  /*8ab60*/  @!P3 STL.64 [R1+0x2b8], R20 ;  /* 0x0002b8140100b387 */ /* 0x0001e80000100a00 */
[----:B------:R-:W4:Y:S01]  /*8ab70*/  LDL.LU R212, [R1+0xb7c] ;  /* 0x000b7c0001d47983 */ /* 0x000f220000300800 */
[----:B------:R-:W-:Y:S02]  /*8ab80*/  ISETP.LT.OR P4, PT, R29, 0x71, !P0 ;  /* 0x000000711d00780c */ /* 0x000fe40004781670 */
[----:B------:R-:W-:-:S11]  /*8ab90*/  LOP3.LUT P1, RZ, R8, 0x10000, RZ, 0xc0, !PT ;  /* 0x0001000008ff7812 */ /* 0x000fd6000782c0ff */
[----:B0-----:R-:W0:Y:S01]  /*8aba0*/  @!P4 LDC.64 R20, c[0x0][0x5c0] ;  /* 0x00017000ff14cb82 */ /* 0x001e220000000a00 */
        /* <DEDUP_REMOVED lines=10> */
[----:B--2---:R-:W-:-:S03]  /*8ac50*/  FMUL R18, R30, UR26 ;  /* 0x0000001a1e127c20 */ /* 0x004fc60008400000 */
[----:B------:R-:W2:Y:S01]  /*8ac60*/  LDL.LU R30, [R1+0xb80] ;  /* 0x000b8000011e7983 */ /* 0x000ea20000300800 */
        /* <DEDUP_REMOVED lines=12> */
[----:B------:R-:W-:Y:S02]  /*8ad30*/  @!P1 IADD3.X R23, R31, R19, R6, P5, P6 ;  /* 0x000000131f179210 */ /* 0x000fe40002fec406 */
[----:B------:R-:W-:-:S03]  /*8ad40*/  ISETP.LT.OR P6, PT, R29, 0xf9, !P2 ;  /* 0x000000f91d00780c */ /* 0x000fc600057c1670 */
[----:B------:R-:W-:Y:S01]  /*8ad50*/  @!P1 STL.64 [R1+0x2f0], R22 ;  /* 0x0002f01601009387 */ /* 0x000fe20000100a00 */
[----:B------:R-:W-:Y:S02]  /*8ad60*/  LOP3.LUT R10, R10, 0xfffffffb, RZ, 0xc0, !PT ;  /* 0xfffffffb0a0a7812 */ /* 0x000fe400078ec0ff */
[----:B------:R-:W-:Y:S01]  /*8ad70*/  LOP3.LUT P1, RZ, R12, 0x400, RZ, 0xc0, !PT ;  /* 0x000004000cff7812 */ /* 0x000fe2000782c0ff */
[----:B---3--:R-:W-:-:S05]  /*8ad80*/  FMUL R18, R213, UR26 ;  /* 0x0000001ad5127c20 */ /* 0x008fca0008400000 */
[----:B------:R-:W-:-:S05]  /*8ad90*/  F2FP.SATFINITE.E4M3.F32.PACK_AB_MERGE_C R18, RZ, R18, RZ ;  /* 0x00000012ff12723e */ /* 0x000fca00048070ff */
[----:B------:R0:W-:Y:S02]  /*8ada0*/  @!P4 STG.E.U8 desc[UR30][R20.64+0x71], R18 ;  /* 0x000071121400c986 */ /* 0x0001e4000c10111e */
[----:B0-----:R-:W0:Y:S02]  /*8adb0*/  @!P6 LDC.64 R18, c[0x0][0x5c0] ;  /* 0x00017000ff12eb82 */ /* 0x001e240000000a00 */
[----:B0-----:R-:W-:Y:S01]  /*8adc0*/  @!P6 IADD3 R22, P4, P5, R24, R18, R7 ;  /* 0x000000121816e210 */ /* 0x001fe20007d9e007 */
[----:B----4-:R-:W-:Y:S02]  /*8add0*/  FMUL R18, R212, UR26 ;  /* 0x0000001ad4127c20 */ /* 0x010fe40008400000 */
[----:B------:R-:W3:Y:S01]  /*8ade0*/  LDL.LU R212, [R1+0xb84] ;  /* 0x000b840001d47983 */ /* 0x000ee20000300800 */
[----:B------:R-:W-:Y:S02]  /*8adf0*/  @!P6 IADD3.X R23, R31, R19, R6, P4, P5 ;  /* 0x000000131f17e210 */ /* 0x000fe400027ea406 */
[----:B------:R-:W-:-:S03]  /*8ae00*/  @P6 LOP3.LUT R10, R10, 0x4, RZ, 0xfc, !PT ;  /* 0x000000040a0a6812 */ /* 0x000fc600078efcff */
[----:B------:R-:W-:Y:S01]  /*8ae10*/  @!P6 STL.64 [R1+0x350], R22 ;  /* 0x000350160100e387 */ /* 0x000fe20000100a00 */
[----:B------:R-:W-:Y:S02]  /*8ae20*/  ISETP.LT.OR P6, PT, R29, 0xfa, !P2 ;  /* 0x000000fa1d00780c */ /* 0x000fe400057c1670 */
[----:B------:R-:W-:-:S05]  /*8ae30*/  F2FP.SATFINITE.E4M3.F32.PACK_AB_MERGE_C R18, RZ, R18, RZ ;  /* 0x00000012ff12723e */ /* 0x000fca00048070ff */
[----:B------:R0:W-:Y:S06]  /*8ae40*/  @!P1 STG.E.U8 desc[UR30][R126.64+0x78], R18 ;  /* 0x000078127e009986 */ /* 0x0001ec000c10111e */
[----:B0-----:R-:W0:Y:S02]  /*8ae50*/  @!P6 LDC.64 R18, c[0x0][0x5c0] ;  /* 0x00017000ff12eb82 */ /* 0x001e240000000a00 */
[----:B0-----:R-:W-:-:S04]  /*8ae60*/  @!P6 IADD3 R20, P4, P5, R24, R18, R7 ;  /* 0x000000121814e210 */ /* 0x001fc80007d9e007 */
[----:B------:R-:W-:-:S05]  /*8ae70*/  @!P6 IADD3.X R21, R31, R19, R6, P4, P5 ;  /* 0x000000131f15e210 */ /* 0x000fca00027ea406 */
[----:B------:R0:W-:Y:S01]  /*8ae80*/  @!P6 STL.64 [R1+0x338], R20 ;  /* 0x000338140100e387 */ /* 0x0001e20000100a00 */
[----:B--2---:R-:W-:-:S03]  /*8ae90*/  FMUL R18, R30, UR26 ;  /* 0x0000001a1e127c20 */ /* 0x004fc60008400000 */
[----:B------:R-:W2:Y:S01]  /*8aea0*/  LDL.LU R30, [R1+0xb88] ;  /* 0x000b8800011e7983 */ /* 0x000ea20000300800 */
[----:B------:R-:W-:Y:S02]  /*8aeb0*/  ISETP.LT.OR P4, PT, R29, 0x79, !P0 ;  /* 0x000000791d00780c */ /* 0x000fe40004781670 */
[----:B------:R-:W-:Y:S01]  /*8aec0*/  LOP3.LUT R0, R0, 0xffbfffff, RZ, 0xc0, !PT ;  /* 0xffbfffff00007812 */ /* 0x000fe200078ec0ff */
[----:B------:R-:W4:Y:S01]  /*8aed0*/  LDL.LU R213, [R1+0xb8c] ;  /* 0x000b8c0001d57983 */ /* 0x000f220000300800 */
[----:B------:R-:W-:Y:S02]  /*8aee0*/  LOP3.LUT R15, R15, 0xefffffff, RZ, 0xc0, !PT ;  /* 0xefffffff0f0f7812 */ /* 0x000fe400078ec0ff */
[----:B------:R-:W-:Y:S02]  /*8aef0*/  @P6 LOP3.LUT R0, R0, 0x400000, RZ, 0xfc, !PT ;  /* 0x0040000000006812 */ /* 0x000fe400078efcff */
[----:B------:R-:W-:Y:S02]  /*8af00*/  @P2 LOP3.LUT R15, R15, 0x10000000, RZ, 0xfc, !PT ;  /* 0x100000000f0f2812 */ /* 0x000fe400078efcff */
[----:B------:R-:W-:-:S03]  /*8af10*/  LOP3.LUT P2, RZ, R0, 0x800000, RZ, 0xc0, !PT ;  /* 0x0080000000ff7812 */ /* 0x000fc6000784c0ff */
[----:B0-----:R-:W0:Y:S01]  /*8af20*/  @!P4 LDC.64 R20, c[0x0][0x5c0] ;  /* 0x00017000ff14cb82 */ /* 0x001e220000000a00 */
[C---:B------:R-:W-:Y:S02]  /*8af30*/  LOP3.LUT P1, RZ, R12.reuse, 0x200, RZ, 0xc0, !PT ;  /* 0x000002000cff7812 */ /* 0x040fe4000782c0ff */
        /* <DEDUP_REMOVED lines=13> */
[----:B------:R-:W-:Y:S01]  /*8b010*/  @!P4 IMAD.X R21, R22, 0x1, R21, P3 ;  /* 0x000000011615c824 */ /* 0x000fe200018e0615 */
[----:B------:R-:W-:-:S04]  /*8b020*/  LOP3.LUT R10, R10, 0xfffffff7, RZ, 0xc0, !PT ;  /* 0xfffffff70a0a7812 */ /* 0x000fc800078ec0ff */
[----:B------:R-:W-:Y:S02]  /*8b030*/  @P2 LOP3.LUT R10, R10, 0x8, RZ, 0xfc, !PT ;  /* 0x000000080a0a2812 */ /* 0x000fe400078efcff */
[----:B------:R-:W-:Y:S01]  /*8b040*/  ISETP.LT.OR P2, PT, R29, 0x102, !P1 ;  /* 0x000001021d00780c */ /* 0x000fe20004f41670 */
[----:B---3--:R-:W-:Y:S02]  /*8b050*/  FMUL R18, R212, UR26 ;  /* 0x0000001ad4127c20 */ /* 0x008fe40008400000 */
[----:B------:R-:W3:Y:S03]  /*8b060*/  LDL.LU R212, [R1+0xb90] ;  /* 0x000b900001d47983 */ /* 0x000ee60000300800 */
        /* <DEDUP_REMOVED lines=10> */
[----:B------:R-:W-:Y:S01]  /*8b110*/  @!P2 IADD3.X R23, R31, R19, R2, P5, P6 ;  /* 0x000000131f17a210 */ /* 0x000fe20002fec402 */
[----:B--2---:R-:W-:-:S04]  /*8b120*/  FMUL R18, R30, UR26 ;  /* 0x0000001a1e127c20 */ /* 0x004fc80008400000 */
[----:B------:R-:W-:Y:S04]  /*8b130*/  @!P2 STL.64 [R1+0x330], R22 ;  /* 0x000330160100a387 */ /* 0x000fe80000100a00 */
[----:B------:R-:W2:Y:S01]  /*8b140*/  LDL.LU R30, [R1+0xb94] ;  /* 0x000b9400011e7983 */ /* 0x000ea20000300800 */
        /* <DEDUP_REMOVED lines=18> */
[----:B------:R0:W-:Y:S01]  /*8b270*/  @!P2 STL.64 [R1+0x328], R20 ;  /* 0x000328140100a387 */ /* 0x0001e20000100a00 */
[----:B------:R-:W-:Y:S02]  /*8b280*/  ISETP.LT.OR P4, PT, R29, 0x81, !P0 ;  /* 0x000000811d00780c */ /* 0x000fe40004781670 */
[----:B------:R-:W-:-:S04]  /*8b290*/  LOP3.LUT R0, R0, 0xff7fffff, RZ, 0xc0, !PT ;  /* 0xff7fffff00007812 */ /* 0x000fc800078ec0ff */
[----:B------:R-:W-:-:S04]  /*8b2a0*/  @P2 LOP3.LUT R0, R0, 0x800000, RZ, 0xfc, !PT ;  /* 0x0080000000002812 */ /* 0x000fc800078efcff */
[----:B------:R-:W-:-:S03]  /*8b2b0*/  LOP3.LUT P2, RZ, R0, 0x400, RZ, 0xc0, !PT ;  /* 0x0000040000ff7812 */ /* 0x000fc6000784c0ff */
[----:B0-----:R-:W0:Y:S01]  /*8b2c0*/  @!P4 LDC.64 R20, c[0x0][0x5c0] ;  /* 0x00017000ff14cb82 */ /* 0x001e220000000a00 */
[----:B------:R-:W-:Y:S02]  /*8b2d0*/  LOP3.LUT R12, R12, 0xffffff7f, RZ, 0xc0, !PT ;  /* 0xffffff7f0c0c7812 */ /* 0x000fe400078ec0ff */
[----:B------:R-:W-:-:S07]  /*8b2e0*/  LOP3.LUT R10, R10, 0xffffffef, RZ, 0xc0, !PT ;  /* 0xffffffef0a0a7812 */ /* 0x000fce00078ec0ff */
[----:B------:R-:W-:Y:S02]  /*8b2f0*/  @P2 LOP3.LUT R12, R12, 0x80, RZ, 0xfc, !PT ;  /* 0x000000800c0c2812 */ /* 0x000fe400078efcff */
[----:B------:R-:W-:Y:S02]  /*8b300*/  ISETP.LT.OR P2, PT, R29, 0x111, !P1 ;  /* 0x000001111d00780c */ /* 0x000fe40004f41670 */
[----:B------:R-:W-:Y:S02]  /*8b310*/  @P6 LOP3.LUT R10, R10, 0x10, RZ, 0xfc, !PT ;  /* 0x000000100a0a6812 */ /* 0x000fe400078efcff */
[----:B------:R-:W-:Y:S01]  /*8b320*/  @!P4 IADD3 R19, P5, P6, R3, R24, R5 ;  /* 0x000000180313c210 */ /* 0x000fe20007ebe005 */
[----:B---3--:R-:W-:Y:S02]  /*8b330*/  FMUL R18, R212, UR26 ;  /* 0x0000001ad4127c20 */ /* 0x008fe40008400000 */
[----:B------:R-:W3:Y:S04]  /*8b340*/  LDL.LU R212, [R1+0xb98] ;  /* 0x000b980001d47983 */ /* 0x000ee80000300800 */
[----:B------:R-:W4:Y:S01]  /*8b350*/  LDL.LU R213, [R1+0xb9c] ;  /* 0x000b9c0001d57983 */ /* 0x000f220000300800 */
[----:B------:R-:W-:-:S05]  /*8b360*/  F2FP.SATFINITE.E4M3.F32.PACK_AB_MERGE_C R18, RZ, R18, RZ ;  /* 0x00000012ff12723e */ /* 0x000fca00048070ff */
[----:B------:R1:W-:Y:S01]  /*8b370*/  @!P3 STG.E.U8 desc[UR30][R128.64+0x81], R18 ;  /* 0x000081128000b986 */ /* 0x0003e2000c10111e */
[----:B0-----:R-:W-:Y:S02]  /*8b380*/  @!P4 IADD3 R20, P3, R19, R20, RZ ;  /* 0x000000141314c210 */ /* 0x001fe40007f7e0ff */
        /* <DEDUP_REMOVED lines=24> */
[C---:B------:R-:W-:Y:S02]  /*8b510*/  LOP3.LUT P3, RZ, R8.reuse, 0x80000, RZ, 0xc0, !PT ;  /* 0x0008000008ff7812 */ /* 0x040fe4000786c0ff */
[----:B------:R-:W-:-:S04]  /*8b520*/  LOP3.LUT R8, R8, 0xfffbffff, RZ, 0xc0, !PT ;  /* 0xfffbffff08087812 */ /* 0x000fc800078ec0ff */
[----:B------:R-:W-:Y:S02]  /*8b530*/  @P2 LOP3.LUT R8, R8, 0x40000, RZ, 0xfc, !PT ;  /* 0x0004000008082812 */ /* 0x000fe400078efcff */
[----:B------:R-:W-:Y:S01]  /*8b540*/  LOP3.LUT P2, RZ, R12, 0x80, RZ, 0xc0, !PT ;  /* 0x000000800cff7812 */ /* 0x000fe2000784c0ff */
[----:B---3--:R-:W-:Y:S02]  /*8b550*/  FMUL R18, R212, UR26 ;  /* 0x0000001ad4127c20 */ /* 0x008fe40008400000 */
[----:B------:R-:W3:Y:S03]  /*8b560*/  LDL.LU R212, [R1+0xba4] ;  /* 0x000ba40001d47983 */ /* 0x000ee60000300800 */
[----:B------:R-:W-:-:S05]  /*8b570*/  F2FP.SATFINITE.E4M3.F32.PACK_AB_MERGE_C R18, RZ, R18, RZ ;  /* 0x00000012ff12723e */ /* 0x000fca00048070ff */
[----:B------:R0:W-:Y:S02]  /*8b580*/  @!P4 STG.E.U8 desc[UR30][R20.64+0x81], R18 ;  /* 0x000081121400c986 */ /* 0x0001e4000c10111e */
[----:B0-----:R-:W0:Y:S02]  /*8b590*/  @!P6 LDC.64 R18, c[0x0][0x5c0] ;  /* 0x00017000ff12eb82 */ /* 0x001e240000000a00 */
        /* <DEDUP_REMOVED lines=9> */
[----:B------:R-:W-:Y:S01]  /*8b630*/  @!P2 IADD3.X R21, R31, R19, R2, P4, P5 ;  /* 0x000000131f15a210 */ /* 0x000fe200027ea402 */
[----:B--2---:R-:W-:-:S04]  /*8b640*/  FMUL R18, R30, UR26 ;  /* 0x0000001a1e127c20 */ /* 0x004fc80008400000 */
[----:B------:R0:W-:Y:S04]  /*8b650*/  @!P2 STL.64 [R1+0x300], R20 ;  /* 0x000300140100a387 */ /* 0x0001e80000100a00 */
[----:B------:R-:W2:Y:S01]  /*8b660*/  LDL.LU R30, [R1+0xba8] ;  /* 0x000ba800011e7983 */ /* 0x000ea20000300800 */
[----:B------:R-:W-:Y:S02]  /*8b670*/  ISETP.LT.OR P4, PT, R29, 0x89, !P0 ;  /* 0x000000891d00780c */ /* 0x000fe40004781670 */
[----:B------:R-:W-:Y:S01]  /*8b680*/  LOP3.LUT R0, R0, 0xfffffbff, RZ, 0xc0, !PT ;  /* 0xfffffbff00007812 */ /* 0x000fe200078ec0ff */
[----:B------:R-:W4:Y:S03]  /*8b690*/  LDL.LU R213, [R1+0xbac] ;  /* 0x000bac0001d57983 */ /* 0x000f260000300800 */
        /* <DEDUP_REMOVED lines=35> */
[----:B--2---:R-:W-:-:S03]  /*8b8d0*/  FMUL R18, R30, UR26 ;  /* 0x0000001a1e127c20 */ /* 0x004fc60008400000 */
        /* <DEDUP_REMOVED lines=81> */
[----:B--2---:R-:W-:-:S03]  /*8bdf0*/  FMUL R18, R30, UR26 ;  /* 0x0000001a1e127c20 */ /* 0x004fc60008400000 */
        /* <DEDUP_REMOVED lines=263> */
[----:B0-----:R-:W-:-:S04]  /*8ce70*/  @!P2 IADD3 R36, P5, P6, R24, R18, R3 ;  /* 0x000000121824a210 */ /* 0x001fc80007ebe003 */
[----:B------:R-:W-:-:S05]  /*8ce80*/  @!P2 IADD3.X R37, R31, R19, R2, P5, P6 ;  /* 0x000000131f25a210 */ /* 0x000fca0002fec402 */
[----:B------:R-:W-:Y:S01]  /*8ce90*/  @!P2 STL.64 [R1+0xd8], R36 ;  /* 0x0000d8240100a387 */ /* 0x000fe20000100a00 */
        /* <DEDUP_REMOVED lines=16> */
[----:B------:R-:W-:Y:S04]  /*8cfa0*/  @!P2 STL.64 [R1+0x38], R22 ;  /* 0x000038160100a387 */ /* 0x000fe80000100a00 */
[----:B------:R-:W-:Y:S01]  /*8cfb0*/  STL [R1+0x14ac], R12 ;  /* 0x0014ac0c01007387 */ /* 0x000fe20000100800 */
[----:B--2---:R-:W-:-:S03]  /*8cfc0*/  FMUL R18, R30, UR26 ;  /* 0x0000001a1e127c20 */ /* 0x004fc60008400000 */
[----:B------:R-:W2:Y:S01]  /*8cfd0*/  LDL.LU R30, [R1+0xc14] ;  /* 0x000c1400011e7983 */ /* 0x000ea20000300800 */
[----:B------:R-:W-:Y:S02]  /*8cfe0*/  ISETP.LT.OR P6, PT, R29, 0x189, !P1 ;  /* 0x000001891d00780c */ /* 0x000fe40004fc1670 */
[----:B------:R-:W-:-:S05]  /*8cff0*/  F2FP.SATFINITE.E4M3.F32.PACK_AB_MERGE_C R18, RZ, R18, RZ ;  /* 0x00000012ff12723e */ /* 0x000fca00048070ff */
[----:B------:R0:W-:Y:S06]  /*8d000*/  @!P4 STG.E.U8 desc[UR30][R20.64+0xb9], R18 ;  /* 0x0000b9121400c986 */ /* 0x0001ec000c10111e */
        /* <DEDUP_REMOVED lines=21> */
[----:B------:R-:W-:Y:S02]  /*8d160*/  LOP3.LUT P3, RZ, R8, 0x4000000, RZ, 0xc0, !PT ;  /* 0x0400000008ff7812 */ /* 0x000fe4000786c0ff */
[----:B------:R-:W-:-:S05]  /*8d170*/  LOP3.LUT R14, R14, 0xfff7ffff, RZ, 0xc0, !PT ;  /* 0xfff7ffff0e0e7812 */ /* 0x000fca00078ec0ff */
        /* <DEDUP_REMOVED lines=32> */
[----:B------:R-:W-:Y:S02]  /*8d380*/  ISETP.LT.OR P6, PT, R29, 0x199, !P1 ;  /* 0x000001991d00780c */ /* 0x000fe40004fc1670 */
        /* <DEDUP_REMOVED lines=21> */
[----:B------:R-:W-:-:S04]  /*8d4e0*/  LOP3.LUT R0, R0, 0xffffefff, RZ, 0xc0, !PT ;  /* 0xffffefff00007812 */ /* 0x000fc800078ec0ff */
[----:B------:R-:W-:-:S04]  /*8d4f0*/  @P2 LOP3.LUT R0, R0, 0x1000, RZ, 0xfc, !PT ;  /* 0x0000100000002812 */ /* 0x000fc800078efcff */
[----:B------:R-:W-:-:S03]  /*8d500*/  LOP3.LUT P2, RZ, R0, 0x2000, RZ, 0xc0, !PT ;  /* 0x0000200000ff7812 */ /* 0x000fc6000784c0ff */
[----:B------:R-:W0:Y:S01]  /*8d510*/  @!P4 LDC.64 R20, c[0x0][0x5c0] ;  /* 0x00017000ff14cb82 */ /* 0x000e220000000a00 */
[----:B------:R-:W-:Y:S02]  /*8d520*/  LOP3.LUT R16, R16, 0xbfffffff, RZ, 0xc0, !PT ;  /* 0xbfffffff10107812 */ /* 0x000fe400078ec0ff */
[----:B------:R-:W-:Y:S02]  /*8d530*/  LOP3.LUT P3, RZ, R8, 0x8000000, RZ, 0xc0, !PT ;  /* 0x0800000008ff7812 */ /* 0x000fe4000786c0ff */
[----:B------:R-:W-:-:S05]  /*8d540*/  LOP3.LUT R14, R14, 0xfbffffff, RZ, 0xc0, !PT ;  /* 0xfbffffff0e0e7812 */ /* 0x000fca00078ec0ff */
        /* <DEDUP_REMOVED lines=11> */
[----:B------:R-:W-:Y:S02]  /*8d600*/  @!P2 IADD3.X R227, R31, R19, R2, P5, P6 ;  /* 0x000000131fe3a210 */ /* 0x000fe40002fec402 */
        /* <DEDUP_REMOVED lines=18> */
[----:B------:R-:W-:-:S02]  /*8d730*/  ISETP.LT.OR P6, PT, R29, 0x1a9, !P1 ;  /* 0x000001a91d00780c */ /* 0x000fc40004fc1670 */
[----:B------:R-:W-:-:S05]  /*8d740*/  F2FP.SATFINITE.E4M3.F32.PACK_AB_MERGE_C R18, RZ, R18, RZ ;  /* 0x00000012ff12723e */ /* 0x000fca00048070ff */
[----:B------:R0:W-:Y:S06]  /*8d750*/  @!P4 STG.E.U8 desc[UR30][R20.64+0xc9], R18 ;  /* 0x0000c9121400c986 */ /* 0x0001ec000c10111e */
[----:B0-----:R-:W0:Y:S01]  /*8d760*/  @!P6 LDC.64 R18, c[0x0][0x5c0] ;  /* 0x00017000ff12eb82 */ /* 0x001e220000000a00 */
[----:B------:R-:W-:-:S04]  /*8d770*/  LOP3.LUT R14, R14, 0xf7ffffff, RZ, 0xc0, !PT ;  /* 0xf7ffffff0e0e7812 */ /* 0x000fc800078ec0ff */
[----:B------:R-:W-:Y:S02]  /*8d780*/  @P2 LOP3.LUT R14, R14, 0x8000000, RZ, 0xfc, !PT ;  /* 0x080000000e0e2812 */ /* 0x000fe400078efcff */
[----:B------:R-:W-:Y:S02]  /*8d790*/  LOP3.LUT P2, RZ, R16, 0x40000000, RZ, 0xc0, !PT ;  /* 0x4000000010ff7812 */ /* 0x000fe4000784c0ff */
[----:B0-----:R-:W-:Y:S01]  /*8d7a0*/  @!P6 IADD3 R142, P4, P5, R24, R18, R3 ;  /* 0x00000012188ee210 */ /* 0x001fe20007d9e003 */
[----:B----4-:R-:W-:Y:S02]  /*8d7b0*/  FMUL R18, R213, UR26 ;  /* 0x0000001ad5127c20 */ /* 0x010fe40008400000 */
[----:B------:R-:W4:Y:S03]  /*8d7c0*/  LDL.LU R213, [R1+0xc38] ;  /* 0x000c380001d57983 */ /* 0x000f260000300800 */
        /* <DEDUP_REMOVED lines=16> */
[----:B------:R-:W-:-:S04]  /*8d8d0*/  LOP3.LUT R17, R17, 0xfffffffd, RZ, 0xc0, !PT ;  /* 0xfffffffd11117812 */ /* 0x000fc800078ec0ff */
[----:B------:R-:W-:Y:S02]  /*8d8e0*/  @P6 LOP3.LUT R17, R17, 0x2, RZ, 0xfc, !PT ;  /* 0x0000000211116812 */ /* 0x000fe400078efcff */
[----:B------:R-:W-:-:S04]  /*8d8f0*/  @!P4 IADD3 R19, P5, P6, R3, R24, R5 ;  /* 0x000000180313c210 */ /* 0x000fc80007ebe005 */
[----:B------:R-:W-:Y:S01]  /*8d900*/  @!P4 IADD3.X R22, R2, R31, R4, P5, P6 ;  /* 0x0000001f0216c210 */ /* 0x000fe20002fec404 */
[----:B---3--:R-:W-:Y:S02]  /*8d910*/  FMUL R18, R212, UR26 ;  /* 0x0000001ad4127c20 */ /* 0x008fe40008400000 */
[----:B------:R-:W3:Y:S03]  /*8d920*/  LDL.LU R212, [R1+0xc3c] ;  /* 0x000c3c0001d47983 */ /* 0x000ee60000300800 */
[----:B------:R-:W-:-:S05]  /*8d930*/  F2FP.SATFINITE.E4M3.F32.PACK_AB_MERGE_C R18, RZ, R18, RZ ;  /* 0x00000012ff12723e */ /* 0x000fca00048070ff */
[----:B------:R1:W-:Y:S01]  /*8d940*/  @!P3 STG.E.U8 desc[UR30][R148.64+0xd1], R18 ;  /* 0x0000d1129400b986 */ /* 0x0003e2000c10111e */
[----:B0-----:R-:W-:Y:S02]  /*8d950*/  @!P4 IADD3 R20, P3, R19, R20, RZ ;  /* 0x000000141314c210 */ /* 0x001fe40007f7e0ff */
[----:B-1----:R-:W0:Y:S02]  /*8d960*/  @!P2 LDC.64 R18, c[0x0][0x5c0] ;  /* 0x00017000ff12ab82 */ /* 0x002e240000000a00 */
[----:B0-----:R-:W-:Y:S01]  /*8d970*/  @!P2 IADD3 R220, P5, P6, R24, R18, R3 ;  /* 0x0000001218dca210 */ /* 0x001fe20007ebe003 */
[----:B--2---:R-:W-:Y:S02]  /*8d980*/  FMUL R18, R30, UR26 ;  /* 0x0000001a1e127c20 */ /* 0x004fe40008400000 */
[----:B------:R-:W2:Y:S01]  /*8d990*/  LDL.LU R30, [R1+0xc40] ;  /* 0x000c4000011e7983 */ /* 0x000ea20000300800 */
[----:B------:R-:W-:Y:S02]  /*8d9a0*/  @!P4 IMAD.X R21, R22, 0x1, R21, P3 ;  /* 0x000000011615c824 */ /* 0x000fe400018e0615 */
        /* <DEDUP_REMOVED lines=14> */
[----:B----4-:R-:W-:Y:S02]  /*8da90*/  FMUL R18, R213, UR26 ;  /* 0x0000001ad5127c20 */ /* 0x010fe40008400000 */
[----:B------:R-:W4:Y:S01]  /*8daa0*/  LDL.LU R213, [R1+0xc44] ;  /* 0x000c440001d57983 */ /* 0x000f220000300800 */
        /* <DEDUP_REMOVED lines=8> */
[----:B0-----:R-:W-:-:S04]  /*8db30*/  @!P6 IADD3 R214, P4, P5, R24, R18, R3 ;  /* 0x0000001218d6e210 */ /* 0x001fc80007d9e003 */
[----:B------:R-:W-:Y:S01]  /*8db40*/  @!P6 IADD3.X R215, R31, R19, R2, P4, P5 ;  /* 0x000000131fd7e210 */ /* 0x000fe200027ea402 */
[----:B---3--:R-:W-:-:S05]  /*8db50*/  FMUL R18, R212, UR26 ;  /* 0x0000001ad4127c20 */ /* 0x008fca0008400000 */
[----:B------:R-:W-:-:S05]  /*8db60*/  F2FP.SATFINITE.E4M3.F32.PACK_AB_MERGE_C R18, RZ, R18, RZ ;  /* 0x00000012ff12723e */ /* 0x000fca00048070ff */
[----:B------:R0:W-:Y:S01]  /*8db70*/  @!P2 STG.E.U8 desc[UR30][R150.64+0xd8], R18 ;  /* 0x0000d8129600a986 */ /* 0x0001e2000c10111e */
[----:B------:R-:W-:-:S13]  /*8db80*/  ISETP.LT.OR P2, PT, R29, 0x1ba, !P1 ;  /* 0x000001ba1d00780c */ /* 0x000fda0004f41670 */
[----:B0-----:R-:W0:Y:S02]  /*8db90*/  @!P2 LDC.64 R18, c[0x0][0x5c0] ;  /* 0x00017000ff12ab82 */ /* 0x001e240000000a00 */
[----:B0-----:R-:W-:Y:S01]  /*8dba0*/  @!P2 IADD3 R140, P4, P5, R24, R18, R3 ;  /* 0x00000012188ca210 */ /* 0x001fe20007d9e003 */
[----:B--2---:R-:W-:Y:S02]  /*8dbb0*/  FMUL R18, R30, UR26 ;  /* 0x0000001a1e127c20 */ /* 0x004fe40008400000 */
[----:B------:R-:W2:Y:S01]  /*8dbc0*/  LDL.LU R30, [R1+0xc48] ;  /* 0x000c4800011e7983 */ /* 0x000ea20000300800 */
[----:B------:R-:W-:Y:S02]  /*8dbd0*/  LOP3.LUT R17, R17, 0xfffffdff, RZ, 0xc0, !PT ;  /* 0xfffffdff11117812 */ /* 0x000fe400078ec0ff */
[----:B------:R-:W-:Y:S01]  /*8dbe0*/  @!P2 IADD3.X R141, R31, R19, R2, P4, P5 ;  /* 0x000000131f8da210 */ /* 0x000fe200027ea402 */
[----:B------:R-:W3:Y:S01]  /*8dbf0*/  LDL.LU R212, [R1+0xc4c] ;  /* 0x000c4c0001d47983 */ /* 0x000ee20000300800 */
[----:B------:R-:W-:-:S02]  /*8dc00*/  ISETP.LT.OR P4, PT, R29, 0xd9, !P0 ;  /* 0x000000d91d00780c */ /* 0x000fc40004781670 */
[----:B------:R-:W-:Y:S01]  /*8dc10*/  @P6 LOP3.LUT R17, R17, 0x200, RZ, 0xfc, !PT ;  /* 0x0000020011116812 */ /* 0x000fe200078efcff */
[----:B------:R-:W3:Y:S03]  /*8dc20*/  LDL.LU R222, [R1+0xc50] ;  /* 0x000c500001de7983 */ /* 0x000ee60000300800 */
[----:B------:R-:W-:-:S04]  /*8dc30*/  LOP3.LUT R17, R17, 0xfffffeff, RZ, 0xc0, !PT ;  /* 0xfffffeff11117812 */ /* 0x000fc800078ec0ff */
[----:B------:R-:W-:Y:S02]  /*8dc40*/  @P2 LOP3.LUT R17, R17, 0x100, RZ, 0xfc, !PT ;  /* 0x0000010011112812 */ /* 0x000fe400078efcff */
[----:B------:R-:W-:Y:S01]  /*8dc50*/  LOP3.LUT P2, RZ, R0, 0x20000000, RZ, 0xc0, !PT ;  /* 0x2000000000ff7812 */ /* 0x000fe2000784c0ff */
[----:B------:R-:W0:Y:S01]  /*8dc60*/  @!P4 LDC.64 R20, c[0x0][0x5c0] ;  /* 0x00017000ff14cb82 */ /* 0x000e220000000a00 */
[----:B------:R-:W-:Y:S02]  /*8dc70*/  LOP3.LUT R16, R16, 0xefffffff, RZ, 0xc0, !PT ;  /* 0xefffffff10107812 */ /* 0x000fe400078ec0ff */
[----:B------:R-:W-:Y:S02]  /*8dc80*/  LOP3.LUT P3, RZ, R8, 0x20000000, RZ, 0xc0, !PT ;  /* 0x2000000008ff7812 */ /* 0x000fe4000786c0ff */
[----:B------:R-:W-:-:S07]  /*8dc90*/  F2FP.SATFINITE.E4M3.F32.PACK_AB_MERGE_C R18, RZ, R18, RZ ;  /* 0x00000012ff12723e */ /* 0x000fce00048070ff */
[----:B------:R-:W-:Y:S02]  /*8dca0*/  @P2 LOP3.LUT R16, R16, 0x10000000, RZ, 0xfc, !PT ;  /* 0x1000000010102812 */ /* 0x000fe400078efcff */
[----:B------:R-:W-:Y:S02]  /*8dcb0*/  ISETP.LT.OR P2, PT, R29, 0x1c1, !P1 ;  /* 0x000001c11d00780c */ /* 0x000fe40004f41670 */
[----:B------:R-:W-:Y:S01]  /*8dcc0*/  @!P4 IADD3 R19, P5, P6, R3, R24, R5 ;  /* 0x000000180313c210 */ /* 0x000fe20007ebe005 */
[----:B------:R1:W-:Y:S03]  /*8dcd0*/  @!P3 STG.E.U8 desc[UR30][R94.64+0xd9], R18 ;  /* 0x0000d9125e00b986 */ /* 0x0003e6000c10111e */
        /* <DEDUP_REMOVED lines=26> */
[----:B------:R0:W-:Y:S06]  /*8de80*/  @!P4 STG.E.U8 desc[UR30][R20.64+0xd9], R18 ;  /* 0x0000d9121400c986 */ /* 0x0001ec000c10111e */
        /* <DEDUP_REMOVED lines=12> */
[----:B------:R-:W-:-:S04]  /*8df50*/  @P6 LOP3.LUT R17, R17, 0x20000, RZ, 0xfc, !PT ;  /* 0x0002000011116812 */ /* 0x000fc800078efcff */
[----:B------:R-:W-:Y:S02]  /*8df60*/  LOP3.LUT R17, R17, 0xfffeffff, RZ, 0xc0, !PT ;  /* 0xfffeffff11117812 */ /* 0x000fe400078ec0ff */
[----:B0-----:R-:W-:-:S04]  /*8df70*/  @!P2 IADD3 R212, P4, P5, R24, R18, R3 ;  /* 0x0000001218d4a210 */ /* 0x001fc80007d9e003 */
[----:B------:R-:W-:Y:S02]  /*8df80*/  @!P2 IADD3.X R213, R31, R19, R2, P4, P5 ;  /* 0x000000131fd5a210 */ /* 0x000fe400027ea402 */
[----:B------:R-:W-:Y:S02]  /*8df90*/  ISETP.LT.OR P4, PT, R29, 0xe1, !P0 ;  /* 0x000000e11d00780c */ /* 0x000fe40004781670 */
[----:B------:R-:W-:Y:S02]  /*8dfa0*/  @P2 LOP3.LUT R17, R17, 0x10000, RZ, 0xfc, !PT ;  /* 0x0001000011112812 */ /* 0x000fe400078efcff */
[----:B------:R-:W-:Y:S02]  /*8dfb0*/  LOP3.LUT P2, RZ, R0, 0x20, RZ, 0xc0, !PT ;  /* 0x0000002000ff7812 */ /* 0x000fe4000784c0ff */
[----:B------:R-:W-:-:S07]  /*8dfc0*/  LOP3.LUT R16, R16, 0xf7ffffff, RZ, 0xc0, !PT ;  /* 0xf7ffffff10107812 */ /* 0x000fce00078ec0ff */
[----:B------:R-:W0:Y:S01]  /*8dfd0*/  @!P4 LDC.64 R20, c[0x0][0x5c0] ;  /* 0x00017000ff14cb82 */ /* 0x000e220000000a00 */
[----:B------:R-:W-:Y:S01]  /*8dfe0*/  FMUL R18, R222, UR26 ;  /* 0x0000001ade127c20 */ /* 0x000fe20008400000 */
[----:B------:R-:W-:Y:S01]  /*8dff0*/  LOP3.LUT P3, RZ, R8, 0x40000000, RZ, 0xc0, !PT ;  /* 0x4000000008ff7812 */ /* 0x000fe2000786c0ff */
[----:B------:R-:W3:Y:S01]  /*8e000*/  LDL.LU R222, [R1+0xc5c] ;  /* 0x000c5c0001de7983 */ /* 0x000ee20000300800 */
[----:B------:R-:W-:Y:S02]  /*8e010*/  @P2 LOP3.LUT R16, R16, 0x8000000, RZ, 0xfc, !PT ;  /* 0x0800000010102812 */ /* 0x000fe400078efcff */
[----:B------:R-:W-:Y:S02]  /*8e020*/  ISETP.LT.OR P2, PT, R29, 0x1d1, !P1 ;  /* 0x000001d11d00780c */ /* 0x000fe40004f41670 */
[----:B------:R-:W-:Y:S02]  /*8e030*/  F2FP.SATFINITE.E4M3.F32.PACK_AB_MERGE_C R18, RZ, R18, RZ ;  /* 0x00000012ff12723e */ /* 0x000fe400048070ff */
[----:B------:R-:W-:-:S05]  /*8e040*/  @!P4 IADD3 R19, P5, P6, R3, R24, R5 ;  /* 0x000000180313c210 */ /* 0x000fca0007ebe005 */
[----:B------:R1:W-:Y:S01]  /*8e050*/  @!P3 STG.E.U8 desc[UR30][R152.64+0xe1], R18 ;  /* 0x0000e1129800b986 */ /* 0x0003e2000c10111e */
[----:B0-----:R-:W-:-:S03]  /*8e060*/  @!P4 IADD3 R20, P3, R19, R20, RZ ;  /* 0x000000141314c210 */ /* 0x001fc60007f7e0ff */
        /* <DEDUP_REMOVED lines=8> */
[----:B------:R-:W-:Y:S02]  /*8e0f0*/  F2FP.SATFINITE.E4M3.F32.PACK_AB_MERGE_C R18, RZ, R18, RZ ;  /* 0x00000012ff12723e */ /* 0x000fe400048070ff */
[----:B------:R-:W2:Y:S04]  /*8e100*/  LDL.LU R235, [R1+0xc64] ;  /* 0x000c640001eb7983 */ /* 0x000ea80000300800 */
        /* <DEDUP_REMOVED lines=28> */
[----:B------:R-:W-:Y:S01]  /*8e2d0*/  @!P6 STL.64 [R1], R22 ;  /* 0x000000160100e387 */ /* 0x000fe20000100a00 */
[----:B0-----:R-:W-:Y:S01]  /*8e2e0*/  @!P2 IADD3 R222, P4, P5, R24, R18, R3 ;  /* 0x0000001218dea210 */ /* 0x001fe20007d9e003 */
[----:B--2---:R-:W-:Y:S02]  /*8e2f0*/  FMUL R18, R30, UR26 ;  /* 0x0000001a1e127c20 */ /* 0x004fe40008400000 */
[----:B------:R-:W2:Y:S01]  /*8e300*/  LDL.LU R30, [R1+0xc68] ;  /* 0x000c6800011e7983 */ /* 0x000ea20000300800 */
[----:B------:R-:W-:Y:S02]  /*8e310*/  @!P2 IADD3.X R223, R31, R19, R2, P4, P5 ;  /* 0x000000131fdfa210 */ /* 0x000fe400027ea402 */
[----:B------:R-:W-:Y:S01]  /*8e320*/  ISETP.LT.OR P4, PT, R29, 0xe9, !P0 ;  /* 0x000000e91d00780c */ /* 0x000fe20004781670 */
[----:B------:R-:W3:Y:S01]  /*8e330*/  LDL.LU R234, [R1+0xc6c] ;  /* 0x000c6c0001ea7983 */ /* 0x000ee20000300800 */
        /* <DEDUP_REMOVED lines=17> */
[----:B------:R-:W-:Y:S01]  /*8e450*/  @!P2 IADD3.X R37, R31, R19, R2, P5, P6 ;  /* 0x000000131f25a210 */ /* 0x000fe20002fec402 */
[----:B------:R-:W-:-:S04]  /*8e460*/  FMUL R18, R235, UR26 ;  /* 0x0000001aeb127c20 */ /* 0x000fc80008400000 */
[----:B------:R-:W-:Y:S04]  /*8e470*/  @!P2 STL.64 [R1+0x48], R36 ;  /* 0x000048240100a387 */ /* 0x000fe80000100a00 */
[----:B------:R-:W4:Y:S01]  /*8e480*/  LDL.LU R235, [R1+0xc70] ;  /* 0x000c700001eb7983 */ /* 0x000f220000300800 */
        /* <DEDUP_REMOVED lines=16> */
[----:B--2---:R-:W-:Y:S02]  /*8e590*/  FMUL R18, R30, UR26 ;  /* 0x0000001a1e127c20 */ /* 0x004fe40008400000 */
[----:B------:R-:W2:Y:S03]  /*8e5a0*/  LDL.LU R30, [R1+0xc74] ;  /* 0x000c7400011e7983 */ /* 0x000ea60000300800 */
[----:B------:R-:W-:-:S05]  /*8e5b0*/  F2FP.SATFINITE.E4M3.F32.PACK_AB_MERGE_C R18, RZ, R18, RZ ;  /* 0x00000012ff12723e */ /* 0x000fca00048070ff */
[----:B------:R0:W-:Y:S02]  /*8e5c0*/  @!P4 STG.E.U8 desc[UR30][R20.64+0xe9], R18 ;  /* 0x0000e9121400c986 */ /* 0x0001e4000c10111e */
[----:B0-----:R-:W0:Y:S01]  /*8e5d0*/  @!P6 LDC.64 R18, c[0x0][0x5c0] ;  /* 0x00017000ff12eb82 */ /* 0x001e220000000a00 */
[----:B------:R-:W-:-:S04]  /*8e5e0*/  LOP3.LUT R17, R17, 0xfbffffff, RZ, 0xc0, !PT ;  /* 0xfbffffff11117812 */ /* 0x000fc800078ec0ff */
[----:B------:R-:W-:Y:S02]  /*8e5f0*/  @P2 LOP3.LUT R17, R17, 0x4000000, RZ, 0xfc, !PT ;  /* 0x0400000011112812 */ /* 0x000fe400078efcff */
[----:B------:R-:W-:Y:S02]  /*8e600*/  LOP3.LUT P2, RZ, R16, 0x4000000, RZ, 0xc0, !PT ;  /* 0x0400000010ff7812 */ /* 0x000fe4000784c0ff */
[----:B0-----:R-:W-:Y:S01]  /*8e610*/  @!P6 IADD3 R22, P4, P5, R24, R18, R3 ;  /* 0x000000121816e210 */ /* 0x001fe20007d9e003 */
[----:B---3--:R-:W-:Y:S02]  /*8e620*/  FMUL R18, R234, UR26 ;  /* 0x0000001aea127c20 */ /* 0x008fe40008400000 */
[----:B------:R-:W3:Y:S03]  /*8e630*/  LDL.LU R234, [R1+0xc78] ;  /* 0x000c780001ea7983 */ /* 0x000ee60000300800 */
[----:B------:R-:W-:-:S05]  /*8e640*/  F2FP.SATFINITE.E4M3.F32.PACK_AB_MERGE_C R18, RZ, R18, RZ ;  /* 0x00000012ff12723e */ /* 0x000fca00048070ff */
[----:B------:R0:W-:Y:S01]  /*8e650*/  @!P2 STG.E.U8 desc[UR30][R96.64+0xf0], R18 ;  /* 0x0000f0126000a986 */ /* 0x0001e2000c10111e */
[----:B------:R-:W-:Y:S02]  /*8e660*/  ISETP.LT.OR P2, PT, R29, 0x1ea, !P1 ;  /* 0x000001ea1d00780c */ /* 0x000fe40004f41670 */
[----:B------:R-:W-:-:S11]  /*8e670*/  @!P6 IADD3.X R23, R31, R19, R2, P4, P5 ;  /* 0x000000131f17e210 */ /* 0x000fd600027ea402 */
[----:B0-----:R-:W0:Y:S01]  /*8e680*/  @!P2 LDC.64 R18, c[0x0][0x5c0] ;  /* 0x00017000ff12ab82 */ /* 0x001e220000000a00 */
[----:B------:R-:W-:Y:S01]  /*8e690*/  @!P6 STL.64 [R1+0x28], R22 ;  /* 0x000028160100e387 */ /* 0x000fe20000100a00 */
[----:B0-----:R-:W-:Y:S01]  /*8e6a0*/  @!P2 IADD3 R236, P4, P5, R24, R18, R3 ;  /* 0x0000001218eca210 */ /* 0x001fe20007d9e003 */
[----:B----4-:R-:W-:Y:S02]  /*8e6b0*/  FMUL R18, R235, UR26 ;  /* 0x0000001aeb127c20 */ /* 0x010fe40008400000 */
[----:B------:R-:W4:Y:S01]  /*8e6c0*/  LDL.LU R235, [R1+0xc7c] ;  /* 0x000c7c0001eb7983 */ /* 0x000f220000300800 */
[----:B------:R-:W-:Y:S02]  /*8e6d0*/  @!P2 IADD3.X R237, R31, R19, R2, P4, P5 ;  /* 0x000000131feda210 */ /* 0x000fe400027ea402 */
[----:B------:R-:W-:Y:S02]  /*8e6e0*/  ISETP.LT.OR P4, PT, R29, 0xf1, !P0 ;  /* 0x000000f11d00780c */ /* 0x000fe40004781670 */
[----:B------:R-:W-:-:S02]  /*8e6f0*/  LOP3.LUT P3, RZ, R9, 0x1, RZ, 0xc0, !PT ;  /* 0x0000000109ff7812 */ /* 0x000fc4000786c0ff */
[----:B------:R-:W-:-:S09]  /*8e700*/  F2FP.SATFINITE.E4M3.F32.PACK_AB_MERGE_C R18, RZ, R18, RZ ;  /* 0x00000012ff12723e */ /* 0x000fd200048070ff */
[----:B------:R-:W0:Y:S02]  /*8e710*/  @!P4 LDC.64 R20, c[0x0][0x5c0] ;  /* 0x00017000ff14cb82 */ /* 0x000e240000000a00 */
[----:B------:R1:W-:Y:S01]  /*8e720*/  @!P3 STG.E.U8 desc[UR30][R156.64+0xf1], R18 ;  /* 0x0000f1129c00b986 */ /* 0x0003e2000c10111e */
[----:B------:R-:W-:Y:S02]  /*8e730*/  ISETP.LT.OR P3, PT, R29, 0x1f1, !P1 ;  /* 0x000001f11d00780c */ /* 0x000fe40004f61670 */
[----:B------:R-:W-:Y:S02]  /*8e740*/  LOP3.LUT R15, R15, 0xfffffffe, RZ, 0xc0, !PT ;  /* 0xfffffffe0f0f7812 */ /* 0x000fe400078ec0ff */
[----:B------:R-:W-:Y:S02]  /*8e750*/  LOP3.LUT R17, R17, 0x7fffffff, RZ, 0xc0, !PT ;  /* 0x7fffffff11117812 */ /* 0x000fe400078ec0ff */
[----:B------:R-:W-:Y:S02]  /*8e760*/  @P6 LOP3.LUT R15, R15, 0x1, RZ, 0xfc, !PT ;  /* 0x000000010f0f6812 */ /* 0x000fe400078efcff */
[----:B------:R-:W-:-:S02]  /*8e770*/  @!P4 IADD3 R19, P5, P6, R3, R24, R5 ;  /* 0x000000180313c210 */ /* 0x000fc40007ebe005 */
[----:B------:R-:W-:Y:S02]  /*8e780*/  @P2 LOP3.LUT R17, R17, 0x80000000, RZ, 0xfc, !PT ;  /* 0x8000000011112812 */ /* 0x000fe400078efcff */
[----:B0-----:R-:W-:Y:S02]  /*8e790*/  @!P4 IADD3 R20, P2, R19, R20, RZ ;  /* 0x000000141314c210 */ /* 0x001fe40007f5e0ff */
[----:B-1----:R-:W0:Y:S01]  /*8e7a0*/  @!P3 LDC.64 R18, c[0x0][0x5c0] ;  /* 0x00017000ff12bb82 */ /* 0x002e220000000a00 */
[----:B------:R-:W-:Y:S02]  /*8e7b0*/  @!P4 IADD3.X R22, R2, R31, R4, P5, P6 ;  /* 0x0000001f0216c210 */ /* 0x000fe40002fec404 */
[----:B0-----:R-:W-:-:S04]  /*8e7c0*/  @!P3 IADD3 R36, P5, P6, R24, R18, R3 ;  /* 0x000000121824b210 */ /* 0x001fc80007ebe003 */
[----:B------:R-:W-:-:S05]  /*8e7d0*/  @!P3 IADD3.X R37, R31, R19, R2, P5, P6 ;  /* 0x000000131f25b210 */ /* 0x000fca0002fec402 */
[----:B------:R-:W-:Y:S01]  /*8e7e0*/  @!P3 STL.64 [R1+0x80], R36 ;  /* 0x000080240100b387 */ /* 0x000fe20000100a00 */
[----:B------:R-:W-:Y:S02]  /*8e7f0*/  @!P4 IMAD.X R21, R22, 0x1, R21, P2 ;  /* 0x000000011615c824 */ /* 0x000fe400010e0615 */
[----:B--2---:R-:W-:Y:S02]  /*8e800*/  FMUL R18, R30, UR26 ;  /* 0x0000001a1e127c20 */ /* 0x004fe40008400000 */
[----:B------:R-:W2:Y:S03]  /*8e810*/  LDL.LU R30, [R1+0xc80] ;  /* 0x000c8000011e7983 */ /* 0x000ea60000300800 */
        /* <DEDUP_REMOVED lines=11> */
[----:B---3--:R-:W-:Y:S02]  /*8e8d0*/  FMUL R18, R234, UR26 ;  /* 0x0000001aea127c20 */ /* 0x008fe40008400000 */
[----:B------:R-:W3:Y:S01]  /*8e8e0*/  LDL.LU R234, [R1+0xc84] ;  /* 0x000c840001ea7983 */ /* 0x000ee20000300800 */
[----:B------:R-:W-:Y:S02]  /*8e8f0*/  @!P2 IADD3.X R157, R31, R19, R2, P5, P6 ;  /* 0x000000131f9da210 */ /* 0x000fe40002fec402 */
[----:B------:R-:W-:-:S02]  /*8e900*/  ISETP.LT.OR P6, PT, R29, 0x1f9, !P1 ;  /* 0x000001f91d00780c */ /* 0x000fc40004fc1670 */
        /* <DEDUP_REMOVED lines=8> */
[----:B------:R-:W-:Y:S02]  /*8e990*/  ISETP.LT.OR P2, PT, R29, 0xf9, !P3 ;  /* 0x000000f91d00780c */ /* 0x000fe40005f41670 */
        /* <DEDUP_REMOVED lines=11> */
[----:B------:R-:W4:Y:S01]  /*8ea50*/  LDL.LU R235, [R1+0xc88] ;  /* 0x000c880001eb7983 */ /* 0x000f220000300800 */
[----:B------:R-:W-:Y:S01]  /*8ea60*/  LOP3.LUT R17, R17, 0xbfffffff, RZ, 0xc0, !PT ;  /* 0xbfffffff11117812 */ /* 0x000fe200078ec0ff */
[----:B--2---:R-:W-:Y:S02]  /*8ea70*/  FMUL R18, R30, UR26 ;  /* 0x0000001a1e127c20 */ /* 0x004fe40008400000 */
[----:B------:R-:W2:Y:S01]  /*8ea80*/  LDL.LU R30, [R1+0xc8c] ;  /* 0x000c8c00011e7983 */ /* 0x000ea20000300800 */
[----:B------:R-:W-:Y:S02]  /*8ea90*/  ISETP.LT.OR P1, PT, R29, 0xf9, !P0 ;  /* 0x000000f91d00780c */ /* 0x000fe40004721670 */
[----:B------:R-:W-:-:S04]  /*8eaa0*/  @P6 LOP3.LUT R17, R17, 0x40000000, RZ, 0xfc, !PT ;  /* 0x4000000011116812 */ /* 0x000fc800078efcff */
[----:B------:R-:W-:-:S04]  /*8eab0*/  LOP3.LUT R17, R17, 0xefffffff, RZ, 0xc0, !PT ;  /* 0xefffffff11117812 */ /* 0x000fc800078ec0ff */
[----:B------:R-:W-:Y:S02]  /*8eac0*/  @P2 LOP3.LUT R17, R17, 0x10000000, RZ, 0xfc, !PT ;  /* 0x1000000011112812 */ /* 0x000fe400078efcff */
[----:B------:R-:W-:Y:S01]  /*8ead0*/  ISETP.LT.OR P2, PT, R29, 0xfa, !P3 ;  /* 0x000000fa1d00780c */ /* 0x000fe20005f41670 */
[----:B0-----:R-:W0:Y:S01]  /*8eae0*/  @!P1 LDC.64 R20, c[0x0][0x5c0] ;  /* 0x00017000ff149b82 */ /* 0x001e220000000a00 */
[----:B------:R-:W-:Y:S02]  /*8eaf0*/  F2FP.SATFINITE.E4M3.F32.PACK_AB_MERGE_C R18, RZ, R18, RZ ;  /* 0x00000012ff12723e */ /* 0x000fe400048070ff */
[----:B------:R-:W-:-:S09]  /*8eb00*/  @!P1 IADD3 R19, P4, P5, R3, R24, R5 ;  /* 0x0000001803139210 */ /* 0x000fd20007d9e005 */
[----:B------:R1:W-:Y:S01]  /*8eb10*/  @!P2 STG.E.U8 desc[UR30][R104.64+0xf9], R18 ;  /* 0x0000f9126800a986 */ /* 0x0003e2000c10111e */
[----:B------:R-:W-:Y:S02]  /*8eb20*/  ISETP.LT.OR P2, PT, R29, 0x101, !P3 ;  /* 0x000001011d00780c */ /* 0x000fe40005f41670 */
[----:B------:R-:W-:Y:S02]  /*8eb30*/  @!P1 IADD3.X R22, R2, R31, R4, P4, P5 ;  /* 0x0000001f02169210 */ /* 0x000fe400027ea404 */
[----:B0-----:R-:W-:-:S09]  /*8eb40*/  @!P1 IADD3 R20, P4, R19, R20, RZ ;  /* 0x0000001413149210 */ /* 0x001fd20007f9e0ff */
[----:B-1----:R-:W0:Y:S01]  /*8eb50*/  @!P2 LDC.64 R18, c[0x0][0x5c0] ;  /* 0x00017000ff12ab82 */ /* 0x002e220000000a00 */
[----:B------:R-:W-:Y:S01]  /*8eb60*/  @!P1 IMAD.X R21, R22, 0x1, R21, P4 ;  /* 0x0000000116159824 */ /* 0x000fe200020e0615 */
        /* <DEDUP_REMOVED lines=15> */
[----:B------:R-:W0:Y:S01]  /*8ec60*/  @!P0 LDC.64 R18, c[0x0][0x5c0] ;  /* 0x00017000ff128b82 */ /* 0x000e220000000a00 */
[----:B------:R-:W-:-:S04]  /*8ec70*/  LOP3.LUT R17, R17, 0xfdffffff, RZ, 0xc0, !PT ;  /* 0xfdffffff11117812 */ /* 0x000fc800078ec0ff */
[----:B------:R-:W-:-:S04]  /*8ec80*/  @P2 LOP3.LUT R17, R17, 0x2000000, RZ, 0xfc, !PT ;  /* 0x0200000011112812 */ /* 0x000fc800078efcff */
[----:B------:R-:W-:-:S04]  /*8ec90*/  LOP3.LUT R17, R17, 0xff7fffff, RZ, 0xc0, !PT ;  /* 0xff7fffff11117812 */ /* 0x000fc800078ec0ff */
[----:B------:R-:W-:Y:S02]  /*8eca0*/  @P0 LOP3.LUT R17, R17, 0x800000, RZ, 0xfc, !PT ;  /* 0x0080000011110812 */ /* 0x000fe400078efcff */
[----:B0-----:R-:W-:-:S04]  /*8ecb0*/  @!P0 IADD3 R130, P4, P5, R24, R18, R5 ;  /* 0x0000001218828210 */ /* 0x001fc80007d9e005 */
[----:B------:R-:W-:Y:S02]  /*8ecc0*/  @!P0 IADD3.X R131, R31, R19, R4, P4, P5 ;  /* 0x000000131f838210 */ /* 0x000fe400027ea404 */
[----:B------:R-:W-:Y:S01]  /*8ecd0*/  ISETP.LT.OR P0, PT, R29, 0x109, !P3 ;  /* 0x000001091d00780c */ /* 0x000fe20005f01670 */
[----:B----4-:R-:W-:-:S05]  /*8ece0*/  FMUL R18, R235, UR26 ;  /* 0x0000001aeb127c20 */ /* 0x010fca0008400000 */
[----:B------:R-:W-:-:S05]  /*8ecf0*/  F2FP.SATFINITE.E4M3.F32.PACK_AB_MERGE_C R18, RZ, R18, RZ ;  /* 0x00000012ff12723e */ /* 0x000fca00048070ff */
[----:B------:R0:W-:Y:S02]  /*8ed00*/  @!P1 STG.E.U8 desc[UR30][R20.64+0xf9], R18 ;  /* 0x0000f91214009986 */ /* 0x0001e4000c10111e */
[----:B0-----:R-:W0:Y:S02]  /*8ed10*/  @!P0 LDC.64 R18, c[0x0][0x5c0] ;  /* 0x00017000ff128b82 */ /* 0x001e240000000a00 */
[----:B0-----:R-:W-:Y:S01]  /*8ed20*/  @!P0 IADD3 R154, P1, P4, R24, R18, R5 ;  /* 0x00000012189a8210 */ /* 0x001fe20007c3e005 */
[----:B--2---:R-:W-:Y:S02]  /*8ed30*/  FMUL R18, R30, UR26 ;  /* 0x0000001a1e127c20 */ /* 0x004fe40008400000 */
[----:B------:R-:W2:Y:S01]  /*8ed40*/  LDL.LU R30, [R1+0xc94] ;  /* 0x000c9400011e7983 */ /* 0x000ea20000300800 */
[----:B------:R-:W-:Y:S02]  /*8ed50*/  LOP3.LUT R17, R17, 0xffbfffff, RZ, 0xc0, !PT ;  /* 0xffbfffff11117812 */ /* 0x000fe400078ec0ff */
[----:B------:R-:W-:-:S02]  /*8ed60*/  LOP3.LUT P6, RZ, R9, 0x8, RZ, 0xc0, !PT ;  /* 0x0000000809ff7812 */ /* 0x000fc400078cc0ff */
[----:B------:R-:W-:Y:S02]  /*8ed70*/  @P0 LOP3.LUT R17, R17, 0x400000, RZ, 0xfc, !PT ;  /* 0x0040000011110812 */ /* 0x000fe400078efcff */
[----:B------:R-:W-:Y:S02]  /*8ed80*/  @!P0 IADD3.X R155, R31, R19, R4, P1, P4 ;  /* 0x000000131f9b8210 */ /* 0x000fe40000fe8404 */
[----:B------:R-:W-:Y:S02]  /*8ed90*/  ISETP.LT.OR P0, PT, R29, 0x10a, !P3 ;  /* 0x0000010a1d00780c */ /* 0x000fe40005f01670 */
[----:B------:R-:W-:-:S05]  /*8eda0*/  F2FP.SATFINITE.E4M3.F32.PACK_AB_MERGE_C R18, RZ, R18, RZ ;  /* 0x00000012ff12723e */ /* 0x000fca00048070ff */
[----:B------:R0:W-:Y:S06]  /*8edb0*/  @!P6 STG.E.U8 desc[UR30][R102.64], R18 ;  /* 0x000000126600e986 */ /* 0x0001ec000c10111e */
        /* <DEDUP_REMOVED lines=8> */
[----:B---3--:R-:W-:Y:S02]  /*8ee40*/  FMUL R18, R234, UR26 ;  /* 0x0000001aea127c20 */ /* 0x008fe40008400000 */
[----:B------:R-:W3:Y:S01]  /*8ee50*/  LDL.LU R234, [R1+0xc98] ;  /* 0x000c980001ea7983 */ /* 0x000ee20000300800 */
[----:B------:R-:W-:-:S05]  /*8ee60*/  @!P0 IADD3.X R21, R31, R19, R4, P1, P4 ;  /* 0x000000131f158210 */ /* 0x000fca0000fe8404 */
[----:B------:R-:W-:Y:S04]  /*8ee70*/  @!P0 STL.64 [R1+0x78], R20 ;  /* 0x0000781401008387 */ /* 0x000fe80000100a00 */
[----:B------:R-:W4:Y:S01]  /*8ee80*/  LDL.LU R114, [R1+0xc9c] ;  /* 0x000c9c0001727983 */ /* 0x000f220000300800 */
[----:B------:R-:W-:Y:S02]  /*8ee90*/  ISETP.GE.AND P1, PT, R28, 0x109, PT ;  /* 0x000001091c00780c */ /* 0x000fe40003f26270 */
[----:B------:R-:W-:Y:S02]  /*8eea0*/  LOP3.LUT P2, RZ, R9, 0x4, RZ, 0xc0, !PT ;  /* 0x0000000409ff7812 */ /* 0x000fe4000784c0ff */
[----:B------:R-:W-:Y:S02]  /*8eeb0*/  ISETP.LT.OR P5, PT, R29, 0x1, !P1 ;  /* 0x000000011d00780c */ /* 0x000fe40004fa1670 */
[----:B------:R-:W-:-:S09]  /*8eec0*/  F2FP.SATFINITE.E4M3.F32.PACK_AB_MERGE_C R18, RZ, R18, RZ ;  /* 0x00000012ff12723e */ /* 0x000fd200048070ff */
[----:B------:R0:W-:Y:S02]  /*8eed0*/  @!P2 STG.E.U8 desc[UR30][R160.64+0x1], R18 ;  /* 0x00000112a000a986 */ /* 0x0001e4000c10111e */
[----:B0-----:R-:W0:Y:S01]  /*8eee0*/  @!P5 LDC.64 R18, c[0x0][0x5c0] ;  /* 0x00017000ff12db82 */ /* 0x001e220000000a00 */
[----:B------:R-:W-:-:S04]  /*8eef0*/  @!P5 IADD3 R20, P4, P6, R3, R24, R7 ;  /* 0x000000180314d210 */ /* 0x000fc80007e9e007 */
[----:B------:R-:W-:Y:S02]  /*8ef00*/  @!P5 IADD3.X R21, R2, R31, R6, P4, P6 ;  /* 0x0000001f0215d210 */ /* 0x000fe400027ec406 */
[----:B0-----:R-:W-:Y:S02]  /*8ef10*/  @!P5 IADD3 R18, P4, R20, R18, RZ ;  /* 0x000000121412d210 */ /* 0x001fe40007f9e0ff */
[----:B------:R-:W-:-:S04]  /*8ef20*/  LOP3.LUT R17, R17, 0xfff7ffff, RZ, 0xc0, !PT ;  /* 0xfff7ffff11117812 */ /* 0x000fc800078ec0ff */
[----:B------:R-:W-:Y:S02]  /*8ef30*/  @P0 LOP3.LUT R17, R17, 0x80000, RZ, 0xfc, !PT ;  /* 0x0008000011110812 */ /* 0x000fe400078efcff */
[----:B------:R-:W-:Y:S02]  /*8ef40*/  LOP3.LUT P0, RZ, R9, 0x10, RZ, 0xc0, !PT ;  /* 0x0000001009ff7812 */ /* 0x000fe4000780c0ff */
[----:B------:R-:W-:Y:S01]  /*8ef50*/  LOP3.LUT R16, R16, 0xff7fffff, RZ, 0xc0, !PT ;  /* 0xff7fffff10107812 */ /* 0x000fe200078ec0ff */
[----:B------:R-:W-:Y:S02]  /*8ef60*/  @!P5 IMAD.X R19, R21, 0x1, R19, P4 ;  /* 0x000000011513d824 */ /* 0x000fe400020e0613 */
[----:B--2---:R-:W-:Y:S02]  /*8ef70*/  FMUL R20, R30, UR26 ;  /* 0x0000001a1e147c20 */ /* 0x004fe40008400000 */
[----:B------:R-:W2:Y:S06]  /*8ef80*/  LDL.LU R30, [R1+0xca0] ;  /* 0x000ca000011e7983 */ /* 0x000eac0000300800 */
[----:B------:R-:W-:-:S02]  /*8ef90*/  @P0 LOP3.LUT R16, R16, 0x800000, RZ, 0xfc, !PT ;  /* 0x0080000010100812 */ /* 0x000fc400078efcff */
[----:B------:R-:W-:Y:S01]  /*8efa0*/  ISETP.LT.OR P4, PT, R29, 0x2, !P1 ;  /* 0x000000021d00780c */ /* 0x000fe20004f81670 */
[----:B------:R-:W2:Y:S01]  /*8efb0*/  LDL.LU R115, [R1+0xca4] ;  /* 0x000ca40001737983 */ /* 0x000ea20000300800 */
[----:B------:R-:W-:-:S04]  /*8efc0*/  LOP3.LUT R16, R16, 0xfeffffff, RZ, 0xc0, !PT ;  /* 0xfeffffff10107812 */ /* 0x000fc800078ec0ff */
[----:B------:R-:W-:Y:S02]  /*8efd0*/  @P1 LOP3.LUT R16, R16, 0x1000000, RZ, 0xfc, !PT ;  /* 0x0100000010101812 */ /* 0x000fe400078efcff */
[----:B------:R-:W-:Y:S02]  /*8efe0*/  ISETP.LT.OR P1, PT, R29, 0x112, !P3 ;  /* 0x000001121d00780c */ /* 0x000fe40005f21670 */
[----:B------:R-:W-:-:S05]  /*8eff0*/  F2FP.SATFINITE.E4M3.F32.PACK_AB_MERGE_C R20, RZ, R20, RZ ;  /* 0x00000014ff14723e */ /* 0x000fca00048070ff */
[----:B------:R0:W-:Y:S06]  /*8f000*/  @!P5 STG.E.U8 desc[UR30][R18.64], R20 ;  /* 0x000000141200d986 */ /* 0x0001ec000c10111e */
[----:B0-----:R-:W0:Y:S08]  /*8f010*/  @!P1 LDC.64 R18, c[0x0][0x5c0] ;  /* 0x00017000ff129b82 */ /* 0x001e300000000a00 */
[----:B------:R-:W1:Y:S01]  /*8f020*/  @!P4 LDC.64 R20, c[0x0][0x5c0] ;  /* 0x00017000ff14cb82 */ /* 0x000e620000000a00 */
[----:B------:R-:W-:-:S04]  /*8f030*/  @!P4 IADD3 R22, P2, P6, R3, R24, R7 ;  /* 0x000000180316c210 */ /* 0x000fc80007e5e007 */
[----:B------:R-:W-:Y:S02]  /*8f040*/  @!P4 IADD3.X R23, R2, R31, R6, P2, P6 ;  /* 0x0000001f0217c210 */ /* 0x000fe400017ec406 */
[----:B0-----:R-:W-:-:S04]  /*8f050*/  @!P1 IADD3 R146, P5, P6, R24, R18, R5 ;  /* 0x0000001218929210 */ /* 0x001fc80007ebe005 */
[----:B------:R-:W-:Y:S02]  /*8f060*/  @!P1 IADD3.X R147, R31, R19, R4, P5, P6 ;  /* 0x000000131f939210 */ /* 0x000fe40002fec404 */
[----:B------:R-:W-:Y:S02]  /*8f070*/  ISETP.LT.OR P6, PT, R29, 0x119, !P3 ;  /* 0x000001191d00780c */ /* 0x000fe40005fc1670 */
[----:B-1----:R-:W-:-:S05]  /*8f080*/  @!P4 IADD3 R20, P0, R22, R20, RZ ;  /* 0x000000141614c210 */ /* 0x002fca0007f1e0ff */
[----:B------:R-:W-:Y:S01]  /*8f090*/  @!P4 IMAD.X R21, R23, 0x1, R21, P0 ;  /* 0x000000011715c824 */ /* 0x000fe200000e0615 */
[----:B------:R-:W-:Y:S01]  /*8f0a0*/  LOP3.LUT R17, R17, 0xffff7fff, RZ, 0xc0, !PT ;  /* 0xffff7fff11117812 */ /* 0x000fe200078ec0ff */
[----:B---3--:R-:W-:-:S05]  /*8f0b0*/  FMUL R18, R234, UR26 ;  /* 0x0000001aea127c20 */ /* 0x008fca0008400000 */
[----:B------:R-:W-:-:S05]  /*8f0c0*/  F2FP.SATFINITE.E4M3.F32.PACK_AB_MERGE_C R18, RZ, R18, RZ ;  /* 0x00000012ff12723e */ /* 0x000fca00048070ff */
[----:B------:R0:W-:Y:S02]  /*8f0d0*/  @!P4 STG.E.U8 desc[UR30][R20.64+0x1], R18 ;  /* 0x000001121400c986 */ /* 0x0001e4000c10111e */
[----:B0-----:R-:W0:Y:S01]  /*8f0e0*/  @!P6 LDC.64 R18, c[0x0][0x5c0] ;  /* 0x00017000ff12eb82 */ /* 0x001e220000000a00 */
[----:B------:R-:W-:-:S04]  /*8f0f0*/  @P1 LOP3.LUT R17, R17, 0x8000, RZ, 0xfc, !PT ;  /* 0x0000800011111812 */ /* 0x000fc800078efcff */
[----:B------:R-:W-:-:S04]  /*8f100*/  LOP3.LUT R17, R17, 0xffffbfff, RZ, 0xc0, !PT ;  /* 0xffffbfff11117812 */ /* 0x000fc800078ec0ff */
[----:B------:R-:W-:Y:S02]  /*8f110*/  @P6 LOP3.LUT R17, R17, 0x4000, RZ, 0xfc, !PT ;  /* 0x0000400011116812 */ /* 0x000fe400078efcff */
[----:B0-----:R-:W-:-:S04]  /*8f120*/  @!P6 IADD3 R234, P4, P5, R24, R18, R5 ;  /* 0x0000001218eae210 */ /* 0x001fc80007d9e005 */
[----:B------:R-:W-:Y:S02]  /*8f130*/  @!P6 IADD3.X R235, R31, R19, R4, P4, P5 ;  /* 0x000000131febe210 */ /* 0x000fe400027ea404 */
[----:B------:R-:W-:-:S13]  /*8f140*/  ISETP.LT.OR P6, PT, R29, 0x11a, !P3 ;  /* 0x0000011a1d00780c */ /* 0x000fda0005fc1670 */
[----:B------:R-:W0:Y:S01]  /*8f150*/  @!P6 LDC.64 R18, c[0x0][0x5c0] ;  /* 0x00017000ff12eb82 */ /* 0x000e220000000a00 */
        /* <DEDUP_REMOVED lines=9> */
[----:B0-----:R-:W-:Y:S01]  /*8f1f0*/  @!P0 IADD3 R20, P4, P5, R24, R18, R5 ;  /* 0x0000001218148210 */ /* 0x001fe20007d9e005 */
[----:B--2---:R-:W-:Y:S02]  /*8f200*/  FMUL R18, R30, UR26 ;  /* 0x0000001a1e127c20 */ /* 0x004fe40008400000 */
[----:B------:R-:W2:Y:S01]  /*8f210*/  LDL.LU R30, [R1+0xca8] ;  /* 0x000ca800011e7983 */ /* 0x000ea20000300800 */
[----:B------:R-:W-:-:S05]  /*8f220*/  @!P0 IADD3.X R21, R31, R19, R4, P4, P5 ;  /* 0x000000131f158210 */ /* 0x000fca00027ea404 */
[----:B------:R-:W-:Y:S04]  /*8f230*/  @!P0 STL.64 [R1+0xa0], R20 ;  /* 0x0000a01401008387 */ /* 0x000fe80000100a00 */
[----:B------:R-:W3:Y:S01]  /*8f240*/  LDL.LU R114, [R1+0xcac] ;  /* 0x000cac0001727983 */ /* 0x000ee20000300800 */
[----:B------:R-:W-:Y:S02]  /*8f250*/  LOP3.LUT P1, RZ, R16, 0x1000000, RZ, 0xc0, !PT ;  /* 0x0100000010ff7812 */ /* 0x000fe4000782c0ff */
[----:B------:R-:W-:Y:S02]  /*8f260*/  LOP3.LUT P2, RZ, R0, 0x80000000, RZ, 0xc0, !PT ;  /* 0x8000000000ff7812 */ /* 0x000fe4000784c0ff */
[----:B------:R-:W-:Y:S02]  /*8f270*/  ISETP.LT.OR P5, PT, R29, 0x9, !P1 ;  /* 0x000000091d00780c */ /* 0x000fe40004fa1670 */
[----:B------:R-:W-:-:S09]  /*8f280*/  F2FP.SATFINITE.E4M3.F32.PACK_AB_MERGE_C R18, RZ, R18, RZ ;  /* 0x00000012ff12723e */ /* 0x000fd200048070ff */
[----:B------:R0:W-:Y:S02]  /*8f290*/  @!P2 STG.E.U8 desc[UR30][R54.64+0x9], R18 ;  /* 0x000009123600a986 */ /* 0x0001e4000c10111e */
[----:B0-----:R-:W0:Y:S01]  /*8f2a0*/  @!P5 LDC.64 R18, c[0x0][0x5c0] ;  /* 0x00017000ff12db82 */ /* 0x001e220000000a00 */
[----:B------:R-:W-:-:S04]  /*8f2b0*/  LOP3.LUT R17, R17, 0xffffefff, RZ, 0xc0, !PT ;  /* 0xffffefff11117812 */ /* 0x000fc800078ec0ff */
[----:B------:R-:W-:Y:S02]  /*8f2c0*/  @P6 LOP3.LUT R17, R17, 0x1000, RZ, 0xfc, !PT ;  /* 0x0000100011116812 */ /* 0x000fe400078efcff */
[----:B------:R-:W-:-:S04]  /*8f2d0*/  @!P5 IADD3 R20, P4, P6, R3, R24, R7 ;  /* 0x000000180314d210 */ /* 0x000fc80007e9e007 */
[----:B------:R-:W-:Y:S02]  /*8f2e0*/  @!P5 IADD3.X R21, R2, R31, R6, P4, P6 ;  /* 0x0000001f0215d210 */ /* 0x000fe400027ec406 */
[----:B0-----:R-:W-:Y:S01]  /*8f2f0*/  @!P5 IADD3 R18, P4, R20, R18, RZ ;  /* 0x000000121412d210 */ /* 0x001fe20007f9e0ff */
[----:B------:R-:W-:Y:S02]  /*8f300*/  FMUL R20, R115, UR26 ;  /* 0x0000001a73147c20 */ /* 0x000fe40008400000 */
[----:B------:R-:W4:Y:S01]  /*8f310*/  LDL.LU R115, [R1+0xcb0] ;  /* 0x000cb00001737983 */ /* 0x000f220000300800 */
[----:B------:R-:W-:-:S04]  /*8f320*/  LOP3.LUT R17, R17, 0xfffff7ff, RZ, 0xc0, !PT ;  /* 0xfffff7ff11117812 */ /* 0x000fc800078ec0ff */
[----:B------:R-:W-:Y:S02]  /*8f330*/  @P0 LOP3.LUT R17, R17, 0x800, RZ, 0xfc, !PT ;  /* 0x0000080011110812 */ /* 0x000fe400078efcff */
[----:B------:R-:W-:Y:S02]  /*8f340*/  LOP3.LUT P0, RZ, R9, 0x20, RZ, 0xc0, !PT ;  /* 0x0000002009ff7812 */ /* 0x000fe4000780c0ff */
[----:B------:R-:W-:Y:S01]  /*8f350*/  LOP3.LUT R16, R16, 0xffdfffff, RZ, 0xc0, !PT ;  /* 0xffdfffff10107812 */ /* 0x000fe200078ec0ff */
[----:B------:R-:W-:Y:S01]  /*8f360*/  @!P5 IMAD.X R19, R21, 0x1, R19, P4 ;  /* 0x000000011513d824 */ /* 0x000fe200020e0613 */
[----:B------:R-:W-:-:S09]  /*8f370*/  ISETP.LT.OR P4, PT, R29, 0xa, !P1 ;  /* 0x0000000a1d00780c */ /* 0x000fd20004f81670 */
[----:B------:R-:W-:-:S04]  /*8f380*/  @P0 LOP3.LUT R16, R16, 0x200000, RZ, 0xfc, !PT ;  /* 0x0020000010100812 */ /* 0x000fc800078efcff */
[----:B------:R-:W-:-:S04]  /*8f390*/  LOP3.LUT R16, R16, 0xffbfffff, RZ, 0xc0, !PT ;  /* 0xffbfffff10107812 */ /* 0x000fc800078ec0ff */
[----:B------:R-:W-:Y:S02]  /*8f3a0*/  @P1 LOP3.LUT R16, R16, 0x400000, RZ, 0xfc, !PT ;  /* 0x0040000010101812 */ /* 0x000fe400078efcff */
[----:B------:R-:W-:Y:S02]  /*8f3b0*/  ISETP.LT.OR P1, PT, R29, 0x122, !P3 ;  /* 0x000001221d00780c */ /* 0x000fe40005f21670 */
[----:B------:R-:W-:-:S05]  /*8f3c0*/  F2FP.SATFINITE.E4M3.F32.PACK_AB_MERGE_C R20, RZ, R20, RZ ;  /* 0x00000014ff14723e */ /* 0x000fca00048070ff */
[----:B------:R0:W-:Y:S06]  /*8f3d0*/  @!P5 STG.E.U8 desc[UR30][R18.64+0x8], R20 ;  /* 0x000008141200d986 */ /* 0x0001ec000c10111e */
[----:B0-----:R-:W0:Y:S01]  /*8f3e0*/  @!P1 LDC.64 R18, c[0x0][0x5c0] ;  /* 0x00017000ff129b82 */ /* 0x001e220000000a00 */
[----:B------:R-:W-:-:S04]  /*8f3f0*/  @!P4 IADD3 R22, P2, P6, R3, R24, R7 ;  /* 0x000000180316c210 */ /* 0x000fc80007e5e007 */
[----:B------:R-:W-:-:S03]  /*8f400*/  @!P4 IADD3.X R23, R2, R31, R6, P2, P6 ;  /* 0x0000001f0217c210 */ /* 0x000fc600017ec406 */
[----:B------:R-:W1:Y:S01]  /*8f410*/  @!P4 LDC.64 R20, c[0x0][0x5c0] ;  /* 0x00017000ff14cb82 */ /* 0x000e620000000a00 */
[----:B0-----:R-:W-:-:S04]  /*8f420*/  @!P1 IADD3 R152, P5, P6, R24, R18, R5 ;  /* 0x0000001218989210 */ /* 0x001fc80007ebe005 */
[----:B------:R-:W-:Y:S02]  /*8f430*/  @!P1 IADD3.X R153, R31, R19, R4, P5, P6 ;  /* 0x000000131f999210 */ /* 0x000fe40002fec404 */
[----:B------:R-:W-:Y:S02]  /*8f440*/  ISETP.LT.OR P6, PT, R29, 0x129, !P3 ;  /* 0x000001291d00780c */ /* 0x000fe40005fc1670 */
[----:B-1----:R-:W-:-:S05]  /*8f450*/  @!P4 IADD3 R20, P0, R22, R20, RZ ;  /* 0x000000141614c210 */ /* 0x002fca0007f1e0ff */
[----:B------:R-:W-:Y:S01]  /*8f460*/  @!P4 IMAD.X R21, R23, 0x1, R21, P0 ;  /* 0x000000011715c824 */ /* 0x000fe200000e0615 */
[----:B------:R-:W-:-:S04]  /*8f470*/  LOP3.LUT R17, R17, 0xffffff7f, RZ, 0xc0, !PT ;  /* 0xffffff7f11117812 */ /* 0x000fc800078ec0ff */
[----:B------:R-:W-:-:S04]  /*8f480*/  @P1 LOP3.LUT R17, R17, 0x80, RZ, 0xfc, !PT ;  /* 0x0000008011111812 */ /* 0x000fc800078efcff */
[----:B------:R-:W-:-:S04]  /*8f490*/  LOP3.LUT R17, R17, 0xffffffbf, RZ, 0xc0, !PT ;  /* 0xffffffbf11117812 */ /* 0x000fc800078ec0ff */
[----:B------:R-:W-:Y:S02]  /*8f4a0*/  @P6 LOP3.LUT R17, R17, 0x40, RZ, 0xfc, !PT ;  /* 0x0000004011116812 */ /* 0x000fe400078efcff */
[----:B------:R-:W-:Y:S01]  /*8f4b0*/  LOP3.LUT P0, RZ, R16, 0x200000, RZ, 0xc0, !PT ;  /* 0x0020000010ff7812 */ /* 0x000fe2000780c0ff */
[----:B--2---:R-:W-:Y:S02]  /*8f4c0*/  FMUL R18, R30, UR26 ;  /* 0x0000001a1e127c20 */ /* 0x004fe40008400000 */
[----:B------:R-:W2:Y:S03]  /*8f4d0*/  LDL.LU R30, [R1+0xcb4] ;  /* 0x000cb400011e7983 */ /* 0x000ea60000300800 */
[----:B------:R-:W-:-:S05]  /*8f4e0*/  F2FP.SATFINITE.E4M3.F32.PACK_AB_MERGE_C R18, RZ, R18, RZ ;  /* 0x00000012ff12723e */ /* 0x000fca00048070ff */
[----:B------:R0:W-:Y:S02]  /*8f4f0*/  @!P4 STG.E.U8 desc[UR30][R20.64+0x9], R18 ;  /* 0x000009121400c986 */ /* 0x0001e4000c10111e */
[----:B0-----:R-:W0:Y:S02]  /*8f500*/  @!P6 LDC.64 R18, c[0x0][0x5c0] ;  /* 0x00017000ff12eb82 */ /* 0x001e240000000a00 */
[----:B0-----:R-:W-:-:S04]  /*8f510*/  @!P6 IADD3 R22, P4, P5, R24, R18, R5 ;  /* 0x000000121816e210 */ /* 0x001fc80007d9e005 */
[----:B------:R-:W-:-:S05]  /*8f520*/  @!P6 IADD3.X R23, R31, R19, R4, P4, P5 ;  /* 0x000000131f17e210 */ /* 0x000fca00027ea404 */
[----:B------:R-:W-:Y:S01]  /*8f530*/  @!P6 STL.64 [R1+0x18], R22 ;  /* 0x000018160100e387 */ /* 0x000fe20000100a00 */
[----:B------:R-:W-:-:S13]  /*8f540*/  ISETP.LT.OR P6, PT, R29, 0x12a, !P3 ;  /* 0x0000012a1d00780c */ /* 0x000fda0005fc1670 */
[----:B------:R-:W0:Y:S02]  /*8f550*/  @!P6 LDC.64 R18, c[0x0][0x5c0] ;  /* 0x00017000ff12eb82 */ /* 0x000e240000000a00 */
[----:B0-----:R-:W-:Y:S01]  /*8f560*/  @!P6 IADD3 R20, P4, P5, R24, R18, R5 ;  /* 0x000000121814e210 */ /* 0x001fe20007d9e005 */
[----:B---3--:R-:W-:-:S05]  /*8f570*/  FMUL R18, R114, UR26 ;  /* 0x0000001a72127c20 */ /* 0x008fca0008400000 */
[----:B------:R-:W-:-:S05]  /*8f580*/  F2FP.SATFINITE.E4M3.F32.PACK_AB_MERGE_C R18, RZ, R18, RZ ;  /* 0x00000012ff12723e */ /* 0x000fca00048070ff */
[----:B------:R0:W-:Y:S01]  /*8f590*/  @!P0 STG.E.U8 desc[UR30][R162.64+0x10], R18 ;  /* 0x00001012a2008986 */ /* 0x0001e2000c10111e */
[----:B------:R-:W-:Y:S02]  /*8f5a0*/  ISETP.LT.OR P0, PT, R29, 0x131, !P3 ;  /* 0x000001311d00780c */ /* 0x000fe40005f01670 */
[----:B------:R-:W-:-:S11]  /*8f5b0*/  @!P6 IADD3.X R21, R31, R19, R4, P4, P5 ;  /* 0x000000131f15e210 */ /* 0x000fd600027ea404 */
[----:B0-----:R-:W0:Y:S01]  /*8f5c0*/  @!P0 LDC.64 R18, c[0x0][0x5c0] ;  /* 0x00017000ff128b82 */ /* 0x001e220000000a00 */
[----:B------:R0:W-:Y:S02]  /*8f5d0*/  @!P6 STL.64 [R1+0x40], R20 ;  /* 0x000040140100e387 */ /* 0x0001e40000100a00 */
[----:B0-----:R-:W-:Y:S01]  /*8f5e0*/  @!P0 IADD3 R20, P4, P5, R24, R18, R5 ;  /* 0x0000001218148210 */ /* 0x001fe20007d9e005 */
[----:B----4-:R-:W-:Y:S02]  /*8f5f0*/  FMUL R18, R115, UR26 ;  /* 0x0000001a73127c20 */ /* 0x010fe40008400000 */
[----:B------:R-:W3:Y:S01]  /*8f600*/  LDL.LU R115, [R1+0xcb8] ;  /* 0x000cb80001737983 */ /* 0x000ee20000300800 */
[----:B------:R-:W-:-:S05]  /*8f610*/  @!P0 IADD3.X R21, R31, R19, R4, P4, P5 ;  /* 0x000000131f158210 */ /* 0x000fca00027ea404 */
[----:B------:R-:W-:Y:S04]  /*8f620*/  @!P0 STL.64 [R1+0xc8], R20 ;  /* 0x0000c81401008387 */ /* 0x000fe80000100a00 */
[----:B------:R-:W4:Y:S01]  /*8f630*/  LDL.LU R114, [R1+0xcbc] ;  /* 0x000cbc0001727983 */ /* 0x000f220000300800 */
        /* <DEDUP_REMOVED lines=11> */
[----:B--2---:R-:W-:Y:S02]  /*8f6f0*/  FMUL R20, R30, UR26 ;  /* 0x0000001a1e147c20 */ /* 0x004fe40008400000 */
[----:B------:R-:W2:Y:S01]  /*8f700*/  LDL.LU R30, [R1+0xcc0] ;  /* 0x000cc000011e7983 */ /* 0x000ea20000300800 */
        /* <DEDUP_REMOVED lines=17> */
[----:B------:R-:W-:Y:S01]  /*8f820*/  @!P1 IADD3.X R161, R31, R19, R4, P5, P6 ;  /* 0x000000131fa19210 */ /* 0x000fe20002fec404 */
[----:B------:R-:W-:Y:S01]  /*8f830*/  STL [R1+0x16c8], R160 ;  /* 0x0016c8a001007387 */ /* 0x000fe20000100800 */
[----:B------:R-:W-:Y:S02]  /*8f840*/  ISETP.LT.OR P6, PT, R29, 0x139, !P3 ;  /* 0x000001391d00780c */ /* 0x000fe40005fc1670 */
[----:B-1----:R-:W-:Y:S01]  /*8f850*/  @!P4 IADD3 R20, P0, R22, R20, RZ ;  /* 0x000000141614c210 */ /* 0x002fe20007f1e0ff */
[----:B------:R-:W-:Y:S04]  /*8f860*/  STL [R1+0x16c4], R161 ;  /* 0x0016c4a101007387 */ /* 0x000fe80000100800 */
[----:B------:R-:W-:Y:S01]  /*8f870*/  @!P4 IMAD.X R21, R23, 0x1, R21, P0 ;  /* 0x000000011715c824 */ /* 0x000fe200000e0615 */
[----:B------:R-:W-:-:S05]  /*8f880*/  LOP3.LUT R14, R14, 0x7fffffff, RZ, 0xc0, !PT ;  /* 0x7fffffff0e0e7812 */ /* 0x000fca00078ec0ff */
[----:B------:R-:W-:Y:S01]  /*8f890*/  @P6 LOP3.LUT R14, R14, 0x80000000, RZ, 0xfc, !PT ;  /* 0x800000000e0e6812 */ /* 0x000fe200078efcff */
[----:B---3--:R-:W-:Y:S02]  /*8f8a0*/  FMUL R18, R115, UR26 ;  /* 0x0000001a73127c20 */ /* 0x008fe40008400000 */
[----:B------:R-:W3:Y:S03]  /*8f8b0*/  LDL.LU R115, [R1+0xcc4] ;  /* 0x000cc40001737983 */ /* 0x000ee60000300800 */
[----:B------:R-:W-:-:S05]  /*8f8c0*/  F2FP.SATFINITE.E4M3.F32.PACK_AB_MERGE_C R18, RZ, R18, RZ ;  /* 0x00000012ff12723e */ /* 0x000fca00048070ff */
[----:B------:R0:W-:Y:S02]  /*8f8d0*/  @!P4 STG.E.U8 desc[UR30][R20.64+0x11], R18 ;  /* 0x000011121400c986 */ /* 0x0001e4000c10111e */
[----:B0-----:R-:W0:Y:S02]  /*8f8e0*/  @!P6 LDC.64 R18, c[0x0][0x5c0] ;  /* 0x00017000ff12eb82 */ /* 0x001e240000000a00 */
[----:B0-----:R-:W-:-:S04]  /*8f8f0*/  @!P6 IADD3 R22, P4, P5, R24, R18, R5 ;  /* 0x000000121816e210 */ /* 0x001fc80007d9e005 */
[----:B------:R-:W-:-:S05]  /*8f900*/  @!P6 IADD3.X R23, R31, R19, R4, P4, P5 ;  /* 0x000000131f17e210 */ /* 0x000fca00027ea404 */
[----:B------:R-:W-:Y:S01]  /*8f910*/  @!P6 STL.64 [R1+0x50], R22 ;  /* 0x000050160100e387 */ /* 0x000fe20000100a00 */
        /* <DEDUP_REMOVED lines=10> */
[----:B------:R0:W-:Y:S02]  /*8f9c0*/  @!P6 STL.64 [R1+0x70], R20 ;  /* 0x000070140100e387 */ /* 0x0001e40000100a00 */
[----:B0-----:R-:W-:Y:S01]  /*8f9d0*/  @!P0 IADD3 R20, P4, P5, R24, R18, R5 ;  /* 0x0000001218148210 */ /* 0x001fe20007d9e005 */
[----:B--2---:R-:W-:Y:S02]  /*8f9e0*/  FMUL R18, R30, UR26 ;  /* 0x0000001a1e127c20 */ /* 0x004fe40008400000 */
[----:B------:R-:W2:Y:S01]  /*8f9f0*/  LDL.LU R30, [R1+0xcc8] ;  /* 0x000cc800011e7983 */ /* 0x000ea20000300800 */
[----:B------:R-:W-:Y:S02]  /*8fa00*/  @!P0 IADD3.X R21, R31, R19, R4, P4, P5 ;  /* 0x000000131f158210 */ /* 0x000fe400027ea404 */
[----:B------:R-:W-:-:S03]  /*8fa10*/  LOP3.LUT R17, R17, 0xfffffffe, RZ, 0xc0, !PT ;  /* 0xfffffffe11117812 */ /* 0x000fc600078ec0ff */
[----:B------:R-:W-:Y:S04]  /*8fa20*/  @!P0 STL.64 [R1+0xf0], R20 ;  /* 0x0000f01401008387 */ /* 0x000fe80000100a00 */
[----:B------:R-:W4:Y:S01]  /*8fa30*/  LDL.LU R114, [R1+0xccc] ;  /* 0x000ccc0001727983 */ /* 0x000f220000300800 */
[----:B------:R-:W-:Y:S02]  /*8fa40*/  @P1 LOP3.LUT R17, R17, 0x1, RZ, 0xfc, !PT ;  /* 0x0000000111111812 */ /* 0x000fe400078efcff */
[----:B------:R-:W-:Y:S02]  /*8fa50*/  LOP3.LUT P1, RZ, R16, 0x100000, RZ, 0xc0, !PT ;  /* 0x0010000010ff7812 */ /* 0x000fe4000782c0ff */
[----:B------:R-:W-:Y:S02]  /*8fa60*/  LOP3.LUT P2, RZ, R8, 0x2, RZ, 0xc0, !PT ;  /* 0x0000000208ff7812 */ /* 0x000fe4000784c0ff */
[----:B------:R-:W-:-:S02]  /*8fa70*/  ISETP.LT.OR P5, PT, R29, 0x19, !P1 ;  /* 0x000000191d00780c */ /* 0x000fc40004fa1670 */
[----:B------:R-:W-:-:S09]  /*8fa80*/  F2FP.SATFINITE.E4M3.F32.PACK_AB_MERGE_C R18, RZ, R18, RZ ;  /* 0x00000012ff12723e */ /* 0x000fd200048070ff */
[----:B------:R0:W-:Y:S02]  /*8fa90*/  @!P2 STG.E.U8 desc[UR30][R58.64+0x19], R18 ;  /* 0x000019123a00a986 */ /* 0x0001e4000c10111e */
[----:B0-----:R-:W0:Y:S01]  /*8faa0*/  @!P5 LDC.64 R18, c[0x0][0x5c0] ;  /* 0x00017000ff12db82 */ /* 0x001e220000000a00 */
[----:B------:R-:W-:-:S04]  /*8fab0*/  LOP3.LUT R14, R14, 0xdfffffff, RZ, 0xc0, !PT ;  /* 0xdfffffff0e0e7812 */ /* 0x000fc800078ec0ff */
[----:B------:R-:W-:Y:S02]  /*8fac0*/  @P6 LOP3.LUT R14, R14, 0x20000000, RZ, 0xfc, !PT ;  /* 0x200000000e0e6812 */ /* 0x000fe400078efcff */
[----:B------:R-:W-:-:S04]  /*8fad0*/  @!P5 IADD3 R20, P4, P6, R3, R24, R7 ;  /* 0x000000180314d210 */ /* 0x000fc80007e9e007 */
[----:B------:R-:W-:Y:S02]  /*8fae0*/  @!P5 IADD3.X R21, R2, R31, R6, P4, P6 ;  /* 0x0000001f0215d210 */ /* 0x000fe400027ec406 */
[----:B0-----:R-:W-:Y:S02]  /*8faf0*/  @!P5 IADD3 R18, P4, R20, R18, RZ ;  /* 0x000000121412d210 */ /* 0x001fe40007f9e0ff */
[----:B------:R-:W-:-:S04]  /*8fb00*/  LOP3.LUT R14, R14, 0xefffffff, RZ, 0xc0, !PT ;  /* 0xefffffff0e0e7812 */ /* 0x000fc800078ec0ff */
[----:B------:R-:W-:Y:S02]  /*8fb10*/  @P0 LOP3.LUT R14, R14, 0x10000000, RZ, 0xfc, !PT ;  /* 0x100000000e0e0812 */ /* 0x000fe400078efcff */
[----:B------:R-:W-:Y:S01]  /*8fb20*/  LOP3.LUT P0, RZ, R9, 0x80, RZ, 0xc0, !PT ;  /* 0x0000008009ff7812 */ /* 0x000fe2000780c0ff */
[----:B---3--:R-:W-:Y:S02]  /*8fb30*/  FMUL R20, R115, UR26 ;  /* 0x0000001a73147c20 */ /* 0x008fe40008400000 */
[----:B------:R-:W3:Y:S01]  /*8fb40*/  LDL.LU R115, [R1+0xcd0] ;  /* 0x000cd00001737983 */ /* 0x000ee20000300800 */
[----:B------:R-:W-:-:S09]  /*8fb50*/  LOP3.LUT R16, R16, 0xfffdffff, RZ, 0xc0, !PT ;  /* 0xfffdffff10107812 */ /* 0x000fd200078ec0ff */
[----:B------:R-:W-:Y:S01]  /*8fb60*/  @P0 LOP3.LUT R16, R16, 0x20000, RZ, 0xfc, !PT ;  /* 0x0002000010100812 */ /* 0x000fe200078efcff */
[----:B------:R-:W-:-:S03]  /*8fb70*/  @!P5 IMAD.X R19, R21, 0x1, R19, P4 ;  /* 0x000000011513d824 */ /* 0x000fc600020e0613 */
[----:B------:R-:W-:Y:S02]  /*8fb80*/  LOP3.LUT R16, R16, 0xfffbffff, RZ, 0xc0, !PT ;  /* 0xfffbffff10107812 */ /* 0x000fe400078ec0ff */
[C---:B------:R-:W-:Y:S02]  /*8fb90*/  ISETP.LT.OR P4, PT, R29.reuse, 0x1a, !P1 ;  /* 0x0000001a1d00780c */ /* 0x040fe40004f81670 */
        /* <DEDUP_REMOVED lines=9> */
[----:B------:R-:W-:Y:S01]  /*8fc30*/  @!P1 IADD3.X R163, R31, R19, R4, P5, P6 ;  /* 0x000000131fa39210 */ /* 0x000fe20002fec404 */
[----:B------:R-:W-:Y:S04]  /*8fc40*/  STL [R1+0x16c0], R162 ;  /* 0x0016c0a201007387 */ /* 0x000fe80000100800 */
[----:B------:R-:W-:Y:S01]  /*8fc50*/  STL [R1+0x16bc], R163 ;  /* 0x0016bca301007387 */ /* 0x000fe20000100800 */
[----:B------:R-:W-:Y:S02]  /*8fc60*/  ISETP.LT.OR P6, PT, R29, 0x149, !P3 ;  /* 0x000001491d00780c */ /* 0x000fe40005fc1670 */
[----:B-1----:R-:W-:-:S05]  /*8fc70*/  @!P4 IADD3 R20, P0, R22, R20, RZ ;  /* 0x000000141614c210 */ /* 0x002fca0007f1e0ff */
[----:B------:R-:W-:Y:S01]  /*8fc80*/  @!P4 IMAD.X R21, R23, 0x1, R21, P0 ;  /* 0x000000011715c824 */ /* 0x000fe200000e0615 */
[----:B------:R-:W-:-:S04]  /*8fc90*/  LOP3.LUT R14, R14, 0xfdffffff, RZ, 0xc0, !PT ;  /* 0xfdffffff0e0e7812 */ /* 0x000fc800078ec0ff */
[----:B------:R-:W-:Y:S01]  /*8fca0*/  @P1 LOP3.LUT R14, R14, 0x2000000, RZ, 0xfc, !PT ;  /* 0x020000000e0e1812 */ /* 0x000fe200078efcff */
[----:B--2---:R-:W-:Y:S02]  /*8fcb0*/  FMUL R18, R30, UR26 ;  /* 0x0000001a1e127c20 */ /* 0x004fe40008400000 */
[----:B------:R-:W2:Y:S03]  /*8fcc0*/  LDL.LU R30, [R1+0xcd4] ;  /* 0x000cd400011e7983 */ /* 0x000ea60000300800 */
[----:B------:R-:W-:-:S05]  /*8fcd0*/  F2FP.SATFINITE.E4M3.F32.PACK_AB_MERGE_C R18, RZ, R18, RZ ;  /* 0x00000012ff12723e */ /* 0x000fca00048070ff */
[----:B------:R0:W-:Y:S02]  /*8fce0*/  @!P4 STG.E.U8 desc[UR30][R20.64+0x19], R18 ;  /* 0x000019121400c986 */ /* 0x0001e4000c10111e */
[----:B0-----:R-:W0:Y:S01]  /*8fcf0*/  @!P6 LDC.64 R18, c[0x0][0x5c0] ;  /* 0x00017000ff12eb82 */ /* 0x001e220000000a00 */
[----:B------:R-:W-:-:S04]  /*8fd00*/  LOP3.LUT R14, R14, 0xfeffffff, RZ, 0xc0, !PT ;  /* 0xfeffffff0e0e7812 */ /* 0x000fc800078ec0ff */
[----:B------:R-:W-:Y:S02]  /*8fd10*/  @P6 LOP3.LUT R14, R14, 0x1000000, RZ, 0xfc, !PT ;  /* 0x010000000e0e6812 */ /* 0x000fe400078efcff */
        /* <DEDUP_REMOVED lines=15> */
[----:B---3--:R-:W-:Y:S02]  /*8fe10*/  FMUL R18, R115, UR26 ;  /* 0x0000001a73127c20 */ /* 0x008fe40008400000 */
        /* <DEDUP_REMOVED lines=40> */
[----:B------:R-:W-:-:S04]  /*900a0*/  LOP3.LUT R14, R14, 0xfffbffff, RZ, 0xc0, !PT ;  /* 0xfffbffff0e0e7812 */ /* 0x000fc800078ec0ff */
[----:B------:R-:W-:-:S04]  /*900b0*/  @P1 LOP3.LUT R14, R14, 0x40000, RZ, 0xfc, !PT ;  /* 0x000400000e0e1812 */ /* 0x000fc800078efcff */
[----:B------:R-:W-:Y:S01]  /*900c0*/  LOP3.LUT R14, R14, 0xfffdffff, RZ, 0xc0, !PT ;  /* 0xfffdffff0e0e7812 */ /* 0x000fe200078ec0ff */
[----:B---3--:R-:W-:Y:S02]  /*900d0*/  FMUL R18, R115, UR26 ;  /* 0x0000001a73127c20 */ /* 0x008fe40008400000 */
[----:B------:R-:W3:Y:S03]  /*900e0*/  LDL.LU R115, [R1+0xce4] ;  /* 0x000ce40001737983 */ /* 0x000ee60000300800 */
[----:B------:R-:W-:-:S05]  /*900f0*/  F2FP.SATFINITE.E4M3.F32.PACK_AB_MERGE_C R18, RZ, R18, RZ ;  /* 0x00000012ff12723e */ /* 0x000fca00048070ff */
[----:B------:R0:W-:Y:S02]  /*90100*/  @!P4 STG.E.U8 desc[UR30][R20.64+0x21], R18 ;  /* 0x000021121400c986 */ /* 0x0001e4000c10111e */
[----:B0-----:R-:W0:Y:S01]  /*90110*/  @!P6 LDC.64 R18, c[0x0][0x5c0] ;  /* 0x00017000ff12eb82 */ /* 0x001e220000000a00 */
        /* <DEDUP_REMOVED lines=380> */
[----:B------:R-:W-:Y:S04]  /*918e0*/  STL [R1+0x1688], R180 ;  /* 0x001688b401007387 */ /* 0x000fe80000100800 */
[----:B------:R-:W-:Y:S01]  /*918f0*/  STL [R1+0x1684], R181 ;  /* 0x001684b501007387 */ /* 0x000fe20000100800 */
        /* <DEDUP_REMOVED lines=45> */
[----:B---3--:R-:W-:Y:S02]  /*91bd0*/  FMUL R20, R115, UR26 ;  /* 0x0000001a73147c20 */ /* 0x008fe40008400000 */
[----:B------:R-:W3:Y:S06]  /*91be0*/  LDL.LU R115, [R1+0xd50] ;  /* 0x000d500001737983 */ /* 0x000eec0000300800 */
[----:B------:R-:W-:-:S04]  /*91bf0*/  @P0 LOP3.LUT R16, R16, 0x2, RZ, 0xfc, !PT ;  /* 0x0000000210100812 */ /* 0x000fc800078efcff */
        /* <DEDUP_REMOVED lines=16> */
[----:B------:R-:W-:Y:S02]  /*91d00*/  @!P4 IMAD.X R21, R23, 0x1, R21, P0 ;  /* 0x000000011715c824 */ /* 0x000fe400000e0615 */
[----:B--2---:R-:W-:Y:S02]  /*91d10*/  FMUL R18, R30, UR26 ;  /* 0x0000001a1e127c20 */ /* 0x004fe40008400000 */
[----:B------:R-:W2:Y:S03]  /*91d20*/  LDL.LU R30, [R1+0xd54] ;  /* 0x000d5400011e7983 */ /* 0x000ea60000300800 */
[----:B------:R-:W-:-:S05]  /*91d30*/  F2FP.SATFINITE.E4M3.F32.PACK_AB_MERGE_C R18, RZ, R18, RZ ;  /* 0x00000012ff12723e */ /* 0x000fca00048070ff */
[----:B------:R0:W-:Y:S02]  /*91d40*/  @!P4 STG.E.U8 desc[UR30][R20.64+0x59], R18 ;  /* 0x000059121400c986 */ /* 0x0001e4000c10111e */
[----:B0-----:R-:W0:Y:S01]  /*91d50*/  @!P6 LDC.64 R18, c[0x0][0x5c0] ;  /* 0x00017000ff12eb82 */ /* 0x001e220000000a00 */
[----:B------:R-:W-:-:S04]  /*91d60*/  LOP3.LUT R11, R11, 0xfffffeff, RZ, 0xc0, !PT ;  /* 0xfffffeff0b0b7812 */ /* 0x000fc800078ec0ff */
[----:B------:R-:W-:-:S04]  /*91d70*/  @P1 LOP3.LUT R11, R11, 0x100, RZ, 0xfc, !PT ;  /* 0x000001000b0b1812 */ /* 0x000fc800078efcff */
        /* <DEDUP_REMOVED lines=19> */
[----:B------:R-:W-:Y:S02]  /*91eb0*/  LOP3.LUT P1, RZ, R16, 0x4, RZ, 0xc0, !PT ;  /* 0x0000000410ff7812 */ /* 0x000fe4000782c0ff */
[----:B------:R-:W-:Y:S02]  /*91ec0*/  LOP3.LUT P2, RZ, R8, 0x40, RZ, 0xc0, !PT ;  /* 0x0000004008ff7812 */ /* 0x000fe4000784c0ff */
[----:B------:R-:W-:-:S02]  /*91ed0*/  @!P0 IADD3.X R21, R31, R19, R4, P4, P5 ;  /* 0x000000131f158210 */ /* 0x000fc400027ea404 */
[----:B------:R-:W-:Y:S02]  /*91ee0*/  ISETP.LT.OR P5, PT, R29, 0x61, !P1 ;  /* 0x000000611d00780c */ /* 0x000fe40004fa1670 */
[----:B------:R-:W-:-:S07]  /*91ef0*/  F2FP.SATFINITE.E4M3.F32.PACK_AB_MERGE_C R18, RZ, R18, RZ ;  /* 0x00000012ff12723e */ /* 0x000fce00048070ff */
[----:B------:R0:W-:Y:S04]  /*91f00*/  @!P2 STG.E.U8 desc[UR30][R26.64+0x61], R18 ;  /* 0x000061121a00a986 */ /* 0x0001e8000c10111e */
[----:B0-----:R-:W0:Y:S01]  /*91f10*/  @!P5 LDC.64 R18, c[0x0][0x5c0] ;  /* 0x00017000ff12db82 */ /* 0x001e220000000a00 */
[----:B------:R-:W-:Y:S01]  /*91f20*/  LOP3.LUT R11, R11, 0xffffffbf, RZ, 0xc0, !PT ;  /* 0xffffffbf0b0b7812 */ /* 0x000fe200078ec0ff */
[----:B------:R1:W-:Y:S04]  /*91f30*/  @!P0 STL.64 [R1+0x260], R20 ;  /* 0x0002601401008387 */ /* 0x0003e80000100a00 */
[----:B------:R-:W4:Y:S01]  /*91f40*/  LDL.LU R114, [R1+0xd5c] ;  /* 0x000d5c0001727983 */ /* 0x000f220000300800 */
[----:B------:R-:W-:-:S02]  /*91f50*/  @P6 LOP3.LUT R11, R11, 0x40, RZ, 0xfc, !PT ;  /* 0x000000400b0b6812 */ /* 0x000fc400078efcff */
[----:B-1----:R-:W-:-:S04]  /*91f60*/  @!P5 IADD3 R20, P4, P6, R3, R24, R7 ;  /* 0x000000180314d210 */ /* 0x002fc80007e9e007 */
[----:B------:R-:W-:Y:S02]  /*91f70*/  @!P5 IADD3.X R21, R2, R31, R6, P4, P6 ;  /* 0x0000001f0215d210 */ /* 0x000fe400027ec406 */
[----:B0-----:R-:W-:Y:S01]  /*91f80*/  @!P5 IADD3 R18, P4, R20, R18, RZ ;  /* 0x000000121412d210 */ /* 0x001fe20007f9e0ff */
[----:B--2---:R-:W-:Y:S02]  /*91f90*/  FMUL R20, R30, UR26 ;  /* 0x0000001a1e147c20 */ /* 0x004fe40008400000 */
[----:B------:R-:W2:Y:S01]  /*91fa0*/  LDL.LU R30, [R1+0xd60] ;  /* 0x000d6000011e7983 */ /* 0x000ea20000300800 */
[----:B------:R-:W-:Y:S01]  /*91fb0*/  LOP3.LUT R16, R16, 0xfffffffe, RZ, 0xc0, !PT ;  /* 0xfffffffe10107812 */ /* 0x000fe200078ec0ff */
[----:B------:R-:W-:Y:S01]  /*91fc0*/  @!P5 IMAD.X R19, R21, 0x1, R19, P4 ;  /* 0x000000011513d824 */ /* 0x000fe200020e0613 */
[----:B------:R-:W-:Y:S02]  /*91fd0*/  ISETP.LT.OR P4, PT, R29, 0x62, !P1 ;  /* 0x000000621d00780c */ /* 0x000fe40004f81670 */
[----:B------:R-:W-:-:S02]  /*91fe0*/  @P1 LOP3.LUT R16, R16, 0x1, RZ, 0xfc, !PT ;  /* 0x0000000110101812 */ /* 0x000fc400078efcff */
[----:B------:R-:W-:Y:S02]  /*91ff0*/  ISETP.LT.OR P1, PT, R29, 0x1d2, !P3 ;  /* 0x000001d21d00780c */ /* 0x000fe40005f21670 */
[----:B------:R-:W-:-:S05]  /*92000*/  F2FP.SATFINITE.E4M3.F32.PACK_AB_MERGE_C R20, RZ, R20, RZ ;  /* 0x00000014ff14723e */ /* 0x000fca00048070ff */
[----:B------:R0:W-:Y:S06]  /*92010*/  @!P5 STG.E.U8 desc[UR30][R18.64+0x60], R20 ;  /* 0x000060141200d986 */ /* 0x0001ec000c10111e */
[----:B0-----:R-:W0:Y:S01]  /*92020*/  @!P1 LDC.64 R18, c[0x0][0x5c0] ;  /* 0x00017000ff129b82 */ /* 0x001e220000000a00 */
[----:B------:R-:W-:Y:S02]  /*92030*/  LOP3.LUT R11, R11, 0xffffffdf, RZ, 0xc0, !PT ;  /* 0xffffffdf0b0b7812 */ /* 0x000fe400078ec0ff */
[----:B------:R-:W-:Y:S02]  /*92040*/  @!P4 IADD3 R22, P2, P6, R3, R24, R7 ;  /* 0x000000180316c210 */ /* 0x000fe40007e5e007 */
[----:B------:R-:W-:-:S02]  /*92050*/  @P0 LOP3.LUT R11, R11, 0x20, RZ, 0xfc, !PT ;  /* 0x000000200b0b0812 */ /* 0x000fc400078efcff */
[----:B------:R-:W-:Y:S01]  /*92060*/  @!P4 IADD3.X R23, R2, R31, R6, P2, P6 ;  /* 0x0000001f0217c210 */ /* 0x000fe200017ec406 */
[----:B------:R-:W1:Y:S01]  /*92070*/  @!P4 LDC.64 R20, c[0x0][0x5c0] ;  /* 0x00017000ff14cb82 */ /* 0x000e620000000a00 */
[----:B------:R-:W-:-:S04]  /*92080*/  LOP3.LUT R11, R11, 0xffffffef, RZ, 0xc0, !PT ;  /* 0xffffffef0b0b7812 */ /* 0x000fc800078ec0ff */
[----:B------:R-:W-:Y:S02]  /*92090*/  @P1 LOP3.LUT R11, R11, 0x10, RZ, 0xfc, !PT ;  /* 0x000000100b0b1812 */ /* 0x000fe400078efcff */
[----:B0-----:R-:W-:-:S04]  /*920a0*/  @!P1 IADD3 R184, P5, P6, R24, R18, R5 ;  /* 0x0000001218b89210 */ /* 0x001fc80007ebe005 */
[----:B------:R-:W-:Y:S01]  /*920b0*/  @!P1 IADD3.X R185, R31, R19, R4, P5, P6 ;  /* 0x000000131fb99210 */ /* 0x000fe20002fec404 */
[----:B------:R-:W-:Y:S01]  /*920c0*/  STL [R1+0x1660], R184 ;  /* 0x001660b801007387 */ /* 0x000fe20000100800 */
[----:B------:R-:W-:-:S03]  /*920d0*/  LOP3.LUT P1, RZ, R16, 0x1, RZ, 0xc0, !PT ;  /* 0x0000000110ff7812 */ /* 0x000fc6000782c0ff */
[----:B------:R-:W-:Y:S01]  /*920e0*/  STL [R1+0x165c], R185 ;  /* 0x00165cb901007387 */ /* 0x000fe20000100800 */
[----:B------:R-:W-:Y:S02]  /*920f0*/  ISETP.LT.OR P6, PT, R29, 0x1d9, !P3 ;  /* 0x000001d91d00780c */ /* 0x000fe40005fc1670 */
[----:B------:R-:W-:Y:S02]  /*92100*/  LOP3.LUT P0, RZ, R9, 0x10000, RZ, 0xc0, !PT ;  /* 0x0001000009ff7812 */ /* 0x000fe4000780c0ff */
[----:B------:R-:W-:-:S09]  /*92110*/  LOP3.LUT R15, R15, 0x7fffffff, RZ, 0xc0, !PT ;  /* 0x7fffffff0f0f7812 */ /* 0x000fd200078ec0ff */
[----:B------:R-:W0:Y:S02]  /*92120*/  @!P6 LDC.64 R18, c[0x0][0x5c0] ;  /* 0x00017000ff12eb82 */ /* 0x000e240000000a00 */
[----:B------:R-:W-:Y:S02]  /*92130*/  @P0 LOP3.LUT R15, R15, 0x80000000, RZ, 0xfc, !PT ;  /* 0x800000000f0f0812 */ /* 0x000fe400078efcff */
[----:B-1----:R-:W-:-:S05]  /*92140*/  @!P4 IADD3 R20, P0, R22, R20, RZ ;  /* 0x000000141614c210 */ /* 0x002fca0007f1e0ff */
[----:B------:R-:W-:Y:S02]  /*92150*/  @!P4 IMAD.X R21, R23, 0x1, R21, P0 ;  /* 0x000000011715c824 */ /* 0x000fe400000e0615 */
[----:B---3--:R-:W-:Y:S02]  /*92160*/  FMUL R16, R115, UR26 ;  /* 0x0000001a73107c20 */ /* 0x008fe40008400000 */
[----:B------:R-:W3:Y:S03]  /*92170*/  LDL.LU R115, [R1+0xd64] ;  /* 0x000d640001737983 */ /* 0x000ee60000300800 */
[----:B------:R-:W-:-:S05]  /*92180*/  F2FP.SATFINITE.E4M3.F32.PACK_AB_MERGE_C R16, RZ, R16, RZ ;  /* 0x00000010ff10723e */ /* 0x000fca00048070ff */
[----:B------:R4:W-:Y:S01]  /*92190*/  @!P4 STG.E.U8 desc[UR30][R20.64+0x61], R16 ;  /* 0x000061101400c986 */ /* 0x0009e2000c10111e */
[----:B0-----:R-:W-:Y:S02]  /*921a0*/  @!P6 IADD3 R22, P4, P5, R24, R18, R5 ;  /* 0x000000121816e210 */ /* 0x001fe40007d9e005 */
[----:B------:R-:W-:Y:S02]  /*921b0*/  LOP3.LUT R11, R11, 0xfffffff7, RZ, 0xc0, !PT ;  /* 0xfffffff70b0b7812 */ /* 0x000fe400078ec0ff */
[----:B------:R-:W-:Y:S02]  /*921c0*/  @!P6 IADD3.X R23, R31, R19, R4, P4, P5 ;  /* 0x000000131f17e210 */ /* 0x000fe400027ea404 */
[----:B------:R-:W-:-:S03]  /*921d0*/  @P6 LOP3.LUT R11, R11, 0x8, RZ, 0xfc, !PT ;  /* 0x000000080b0b6812 */ /* 0x000fc600078efcff */
[----:B------:R-:W-:Y:S01]  /*921e0*/  @!P6 STL.64 [R1+0x1d8], R22 ;  /* 0x0001d8160100e387 */ /* 0x000fe20000100a00 */
[----:B------:R-:W-:-:S13]  /*921f0*/  ISETP.LT.OR P6, PT, R29, 0x1da, !P3 ;  /* 0x000001da1d00780c */ /* 0x000fda0005fc1670 */
[----:B------:R-:W0:Y:S01]  /*92200*/  @!P6 LDC.64 R18, c[0x0][0x5c0] ;  /* 0x00017000ff12eb82 */ /* 0x000e220000000a00 */
[----:B------:R-:W-:Y:S01]  /*92210*/  LOP3.LUT P0, RZ, R15, 0x80000000, RZ, 0xc0, !PT ;  /* 0x800000000fff7812 */ /* 0x000fe2000780c0ff */
[----:B----4-:R-:W-:-:S05]  /*92220*/  FMUL R16, R114, UR26 ;  /* 0x0000001a72107c20 */ /* 0x010fca0008400000 */
[----:B------:R-:W-:-:S07]  /*92230*/  F2FP.SATFINITE.E4M3.F32.PACK_AB_MERGE_C R16, RZ, R16, RZ ;  /* 0x00000010ff10723e */ /* 0x000fce00048070ff */
[----:B------:R2:W-:Y:S01]  /*92240*/  @!P0 STG.E.U8 desc[UR30][R186.64+0x68], R16 ;  /* 0x00006810ba008986 */ /* 0x0005e2000c10111e */
[----:B0-----:R-:W-:-:S04]  /*92250*/  @!P6 IADD3 R20, P4, P5, R24, R18, R5 ;  /* 0x000000121814e210 */ /* 0x001fc80007d9e005 */
[----:B------:R-:W-:-:S05]  /*92260*/  @!P6 IADD3.X R21, R31, R19, R4, P4, P5 ;  /* 0x000000131f15e210 */ /* 0x000fca00027ea404 */
[----:B------:R0:W-:Y:S01]  /*92270*/  @!P6 STL.64 [R1+0x1f8], R20 ;  /* 0x0001f8140100e387 */ /* 0x0001e20000100a00 */
[----:B--2---:R-:W-:-:S03]  /*92280*/  FMUL R16, R30, UR26 ;  /* 0x0000001a1e107c20 */ /* 0x004fc60008400000 */
[----:B------:R-:W2:Y:S01]  /*92290*/  LDL.LU R30, [R1+0xd68] ;  /* 0x000d6800011e7983 */ /* 0x000ea20000300800 */
[----:B------:R-:W-:-:S13]  /*922a0*/  ISETP.LT.OR P0, PT, R29, 0x1e1, !P3 ;  /* 0x000001e11d00780c */ /* 0x000fda0005f01670 */
[----:B------:R-:W0:Y:S01]  /*922b0*/  @!P0 LDC.64 R18, c[0x0][0x5c0] ;  /* 0x00017000ff128b82 */ /* 0x000e220000000a00 */
[----:B------:R-:W-:Y:S02]  /*922c0*/  LOP3.LUT P2, RZ, R8, 0x80, RZ, 0xc0, !PT ;  /* 0x0000008008ff7812 */ /* 0x000fe4000784c0ff */
[----:B0-----:R-:W-:-:S04]  /*922d0*/  @!P0 IADD3 R20, P4, P5, R24, R18, R5 ;  /* 0x0000001218148210 */ /* 0x001fc80007d9e005 */
[----:B------:R-:W-:Y:S02]  /*922e0*/  @!P0 IADD3.X R21, R31, R19, R4, P4, P5 ;  /* 0x000000131f158210 */ /* 0x000fe400027ea404 */
[----:B------:R-:W-:-:S13]  /*922f0*/  ISETP.LT.OR P5, PT, R29, 0x69, !P1 ;  /* 0x000000691d00780c */ /* 0x000fda0004fa1670 */
[----:B------:R-:W0:Y:S01]  /*92300*/  @!P5 LDC.64 R18, c[0x0][0x5c0] ;  /* 0x00017000ff12db82 */ /* 0x000e220000000a00 */
[----:B------:R-:W-:Y:S02]  /*92310*/  F2FP.SATFINITE.E4M3.F32.PACK_AB_MERGE_C R16, RZ, R16, RZ ;  /* 0x00000010ff10723e */ /* 0x000fe400048070ff */
[----:B------:R-:W-:-:S03]  /*92320*/  LOP3.LUT R11, R11, 0xfffffffb, RZ, 0xc0, !PT ;  /* 0xfffffffb0b0b7812 */ /* 0x000fc600078ec0ff */
[----:B------:R1:W-:Y:S01]  /*92330*/  @!P2 STG.E.U8 desc[UR30][R108.64+0x69], R16 ;  /* 0x000069106c00a986 */ /* 0x0003e2000c10111e */
[----:B------:R-:W-:-:S03]  /*92340*/  @P6 LOP3.LUT R11, R11, 0x4, RZ, 0xfc, !PT ;  /* 0x000000040b0b6812 */ /* 0x000fc600078efcff */
[----:B------:R4:W-:Y:S01]  /*92350*/  @!P0 STL.64 [R1+0x278], R20 ;  /* 0x0002781401008387 */ /* 0x0009e20000100a00 */
[----:B-1----:R-:W-:-:S04]  /*92360*/  @!P5 IADD3 R16, P4, P6, R3, R24, R7 ;  /* 0x000000180310d210 */ /* 0x002fc80007e9e007 */
[----:B----4-:R-:W-:Y:S02]  /*92370*/  @!P5 IADD3.X R20, R2, R31, R6, P4, P6 ;  /* 0x0000001f0214d210 */ /* 0x010fe400027ec406 */
[----:B0-----:R-:W-:Y:S02]  /*92380*/  @!P5 IADD3 R18, P4, R16, R18, RZ ;  /* 0x000000121012d210 */ /* 0x001fe40007f9e0ff */
[----:B------:R-:W-:-:S04]  /*92390*/  LOP3.LUT R11, R11, 0xfffffffd, RZ, 0xc0, !PT ;  /* 0xfffffffd0b0b7812 */ /* 0x000fc800078ec0ff */
[----:B------:R-:W-:Y:S02]  /*923a0*/  @P0 LOP3.LUT R11, R11, 0x2, RZ, 0xfc, !PT ;  /* 0x000000020b0b0812 */ /* 0x000fe400078efcff */
[----:B------:R-:W-:Y:S01]  /*923b0*/  LOP3.LUT P0, RZ, R9, 0x20000, RZ, 0xc0, !PT ;  /* 0x0002000009ff7812 */ /* 0x000fe2000780c0ff */
[----:B---3--:R-:W-:Y:S02]  /*923c0*/  FMUL R16, R115, UR26 ;  /* 0x0000001a73107c20 */ /* 0x008fe40008400000 */
[----:B------:R-:W3:Y:S01]  /*923d0*/  LDL.LU R115, [R1+0xd6c] ;  /* 0x000d6c0001737983 */ /* 0x000ee20000300800 */
[----:B------:R-:W-:Y:S01]  /*923e0*/  LOP3.LUT R15, R15, 0xdfffffff, RZ, 0xc0, !PT ;  /* 0xdfffffff0f0f7812 */ /* 0x000fe200078ec0ff */
[----:B------:R-:W-:Y:S02]  /*923f0*/  @!P5 IMAD.X R19, R20, 0x1, R19, P4 ;  /* 0x000000011413d824 */ /* 0x000fe400020e0613 */
[----:B------:R-:W4:Y:S06]  /*92400*/  LDL.LU R114, [R1+0xd70] ;  /* 0x000d700001727983 */ /* 0x000f2c0000300800 */
[----:B------:R-:W-:-:S04]  /*92410*/  @P0 LOP3.LUT R15, R15, 0x20000000, RZ, 0xfc, !PT ;  /* 0x200000000f0f0812 */ /* 0x000fc800078efcff */
[----:B------:R-:W-:Y:S02]  /*92420*/  LOP3.LUT R15, R15, 0xbfffffff, RZ, 0xc0, !PT ;  /* 0xbfffffff0f0f7812 */ /* 0x000fe400078ec0ff */
[----:B------:R-:W-:Y:S02]  /*92430*/  ISETP.LT.OR P4, PT, R29, 0x6a, !P1 ;  /* 0x0000006a1d00780c */ /* 0x000fe40004f81670 */
[----:B------:R-:W-:Y:S02]  /*92440*/  @P1 LOP3.LUT R15, R15, 0x40000000, RZ, 0xfc, !PT ;  /* 0x400000000f0f1812 */ /* 0x000fe400078efcff */
[----:B------:R-:W-:Y:S02]  /*92450*/  ISETP.LT.OR P1, PT, R29, 0x1e2, !P3 ;  /* 0x000001e21d00780c */ /* 0x000fe40005f21670 */
[----:B------:R-:W-:-:S05]  /*92460*/  F2FP.SATFINITE.E4M3.F32.PACK_AB_MERGE_C R16, RZ, R16, RZ ;  /* 0x00000010ff10723e */ /* 0x000fca00048070ff */
[----:B------:R0:W-:Y:S02]  /*92470*/  @!P5 STG.E.U8 desc[UR30][R18.64+0x68], R16 ;  /* 0x000068101200d986 */ /* 0x0001e4000c10111e */
[----:B------:R-:W1:Y:S08]  /*92480*/  @!P4 LDC.64 R20, c[0x0][0x5c0] ;  /* 0x00017000ff14cb82 */ /* 0x000e700000000a00 */
[----:B0-----:R-:W0:Y:S01]  /*92490*/  @!P1 LDC.64 R18, c[0x0][0x5c0] ;  /* 0x00017000ff129b82 */ /* 0x001e220000000a00 */
[----:B------:R-:W-:-:S04]  /*924a0*/  @!P4 IADD3 R22, P2, P6, R3, R24, R7 ;  /* 0x000000180316c210 */ /* 0x000fc80007e5e007 */
[----:B------:R-:W-:Y:S02]  /*924b0*/  @!P4 IADD3.X R23, R2, R31, R6, P2, P6 ;  /* 0x0000001f0217c210 */ /* 0x000fe400017ec406 */
[----:B0-----:R-:W-:-:S04]  /*924c0*/  @!P1 IADD3 R186, P5, P6, R24, R18, R5 ;  /* 0x0000001218ba9210 */ /* 0x001fc80007ebe005 */
[----:B------:R-:W-:Y:S01]  /*924d0*/  @!P1 IADD3.X R187, R31, R19, R4, P5, P6 ;  /* 0x000000131fbb9210 */ /* 0x000fe20002fec404 */
[----:B------:R-:W-:Y:S04]  /*924e0*/  STL [R1+0x1640], R186 ;  /* 0x001640ba01007387 */ /* 0x000fe80000100800 */
[----:B------:R-:W-:Y:S01]  /*924f0*/  STL [R1+0x163c], R187 ;  /* 0x00163cbb01007387 */ /* 0x000fe20000100800 */
[----:B--2---:R-:W-:-:S03]  /*92500*/  FMUL R16, R30, UR26 ;  /* 0x0000001a1e107c20 */ /* 0x004fc60008400000 */
[----:B------:R-:W2:Y:S01]  /*92510*/  LDL.LU R30, [R1+0xd74] ;  /* 0x000d7400011e7983 */ /* 0x000ea20000300800 */
[----:B------:R-:W-:-:S13]  /*92520*/  ISETP.LT.OR P6, PT, R29, 0x1e9, !P3 ;  /* 0x000001e91d00780c */ /* 0x000fda0005fc1670 */
[----:B------:R-:W0:Y:S01]  /*92530*/  @!P6 LDC.64 R18, c[0x0][0x5c0] ;  /* 0x00017000ff12eb82 */ /* 0x000e220000000a00 */
[----:B-1----:R-:W-:Y:S02]  /*92540*/  @!P4 IADD3 R20, P0, R22, R20, RZ ;  /* 0x000000141614c210 */ /* 0x002fe40007f1e0ff */
[----:B------:R-:W-:-:S03]  /*92550*/  F2FP.SATFINITE.E4M3.F32.PACK_AB_MERGE_C R16, RZ, R16, RZ ;  /* 0x00000010ff10723e */ /* 0x000fc600048070ff */
[----:B------:R-:W-:-:S05]  /*92560*/  @!P4 IMAD.X R21, R23, 0x1, R21, P0 ;  /* 0x000000011715c824 */ /* 0x000fca00000e0615 */
[----:B------:R1:W-:Y:S01]  /*92570*/  @!P4 STG.E.U8 desc[UR30][R20.64+0x69], R16 ;  /* 0x000069101400c986 */ /* 0x0003e2000c10111e */
[----:B------:R-:W-:Y:S02]  /*92580*/  LOP3.LUT R13, R13, 0x7fffffff, RZ, 0xc0, !PT ;  /* 0x7fffffff0d0d7812 */ /* 0x000fe400078ec0ff */
[----:B0-----:R-:W-:-:S04]  /*92590*/  @!P6 IADD3 R22, P4, P5, R24, R18, R5 ;  /* 0x000000121816e210 */ /* 0x001fc80007d9e005 */
[----:B------:R-:W-:Y:S02]  /*925a0*/  @!P6 IADD3.X R23, R31, R19, R4, P4, P5 ;  /* 0x000000131f17e210 */ /* 0x000fe400027ea404 */
[----:B------:R-:W-:-:S03]  /*925b0*/  @P6 LOP3.LUT R13, R13, 0x80000000, RZ, 0xfc, !PT ;  /* 0x800000000d0d6812 */ /* 0x000fc600078efcff */
[----:B------:R-:W-:Y:S01]  /*925c0*/  @!P6 STL.64 [R1+0x208], R22 ;  /* 0x000208160100e387 */ /* 0x000fe20000100a00 */
[----:B------:R-:W-:Y:S02]  /*925d0*/  ISETP.LT.OR P6, PT, R29, 0x1ea, !P3 ;  /* 0x000001ea1d00780c */ /* 0x000fe40005fc1670 */
[----:B------:R-:W-:-:S11]  /*925e0*/  LOP3.LUT P0, RZ, R15, 0x20000000, RZ, 0xc0, !PT ;  /* 0x200000000fff7812 */ /* 0x000fd6000780c0ff */
[----:B------:R-:W1:Y:S02]  /*925f0*/  @!P6 LDC.64 R18, c[0x0][0x5c0] ;  /* 0x00017000ff12eb82 */ /* 0x000e640000000a00 */
[----:B-1----:R-:W-:-:S04]  /*92600*/  @!P6 IADD3 R20, P4, P5, R24, R18, R5 ;  /* 0x000000121814e210 */ /* 0x002fc80007d9e005 */
[----:B------:R-:W-:Y:S01]  /*92610*/  @!P6 IADD3.X R21, R31, R19, R4, P4, P5 ;  /* 0x000000131f15e210 */ /* 0x000fe200027ea404 */
[----:B---3--:R-:W-:Y:S02]  /*92620*/  FMUL R16, R115, UR26 ;  /* 0x0000001a73107c20 */ /* 0x008fe40008400000 */
[----:B------:R-:W3:Y:S03]  /*92630*/  LDL.LU R115, [R1+0xd78] ;  /* 0x000d780001737983 */ /* 0x000ee60000300800 */
[----:B------:R-:W-:-:S05]  /*92640*/  F2FP.SATFINITE.E4M3.F32.PACK_AB_MERGE_C R16, RZ, R16, RZ ;  /* 0x00000010ff10723e */ /* 0x000fca00048070ff */
[----:B------:R4:W-:Y:S01]  /*92650*/  @!P0 STG.E.U8 desc[UR30][R188.64+0x70], R16 ;  /* 0x00007010bc008986 */ /* 0x0009e2000c10111e */
[----:B------:R-:W-:-:S13]  /*92660*/  ISETP.LT.OR P0, PT, R29, 0x1f1, !P3 ;  /* 0x000001f11d00780c */ /* 0x000fda0005f01670 */
[----:B------:R-:W0:Y:S01]  /*92670*/  @!P0 LDC.64 R18, c[0x0][0x5c0] ;  /* 0x00017000ff128b82 */ /* 0x000e220000000a00 */
[----:B------:R0:W-:Y:S01]  /*92680*/  @!P6 STL.64 [R1+0x218], R20 ;  /* 0x000218140100e387 */ /* 0x0001e20000100a00 */
[----:B----4-:R-:W-:Y:S01]  /*92690*/  FMUL R16, R114, UR26 ;  /* 0x0000001a72107c20 */ /* 0x010fe20008400000 */
[----:B------:R-:W-:-:S04]  /*926a0*/  LOP3.LUT R11, R11, 0xfffffffe, RZ, 0xc0, !PT ;  /* 0xfffffffe0b0b7812 */ /* 0x000fc800078ec0ff */
[----:B------:R-:W-:Y:S02]  /*926b0*/  @P1 LOP3.LUT R11, R11, 0x1, RZ, 0xfc, !PT ;  /* 0x000000010b0b1812 */ /* 0x000fe400078efcff */
[----:B0-----:R-:W-:-:S04]  /*926c0*/  @!P0 IADD3 R20, P4, P5, R24, R18, R5 ;  /* 0x0000001218148210 */ /* 0x001fc80007d9e005 */
[----:B------:R-:W-:-:S05]  /*926d0*/  @!P0 IADD3.X R21, R31, R19, R4, P4, P5 ;  /* 0x000000131f158210 */ /* 0x000fca00027ea404 */
[----:B------:R-:W-:Y:S04]  /*926e0*/  @!P0 STL.64 [R1+0x290], R20 ;  /* 0x0002901401008387 */ /* 0x000fe80000100a00 */
[----:B------:R-:W4:Y:S01]  /*926f0*/  LDL.LU R114, [R1+0xd7c] ;  /* 0x000d7c0001727983 */ /* 0x000f220000300800 */
[----:B------:R-:W-:-:S04]  /*92700*/  LOP3.LUT P1, RZ, R15, 0x40000000, RZ, 0xc0, !PT ;  /* 0x400000000fff7812 */ /* 0x000fc8000782c0ff */
[----:B------:R-:W-:Y:S02]  /*92710*/  ISETP.LT.OR P5, PT, R29, 0x71, !P1 ;  /* 0x000000711d00780c */ /* 0x000fe40004fa1670 */
[----:B------:R-:W-:-:S11]  /*92720*/  LOP3.LUT P2, RZ, R8, 0x100, RZ, 0xc0, !PT ;  /* 0x0000010008ff7812 */ /* 0x000fd6000784c0ff */
[----:B------:R-:W0:Y:S01]  /*92730*/  @!P5 LDC.64 R18, c[0x0][0x5c0] ;  /* 0x00017000ff12db82 */ /* 0x000e220000000a00 */
[----:B------:R-:W-:Y:S02]  /*92740*/  F2FP.SATFINITE.E4M3.F32.PACK_AB_MERGE_C R16, RZ, R16, RZ ;  /* 0x00000010ff10723e */ /* 0x000fe400048070ff */
[----:B------:R-:W-:-:S03]  /*92750*/  LOP3.LUT R13, R13, 0xbfffffff, RZ, 0xc0, !PT ;  /* 0xbfffffff0d0d7812 */ /* 0x000fc600078ec0ff */
[----:B------:R1:W-:Y:S01]  /*92760*/  @!P2 STG.E.U8 desc[UR30][R66.64+0x71], R16 ;  /* 0x000071104200a986 */ /* 0x0003e2000c10111e */
[----:B------:R-:W-:Y:S02]  /*92770*/  @P6 LOP3.LUT R13, R13, 0x40000000, RZ, 0xfc, !PT ;  /* 0x400000000d0d6812 */ /* 0x000fe400078efcff */
[----:B-1----:R-:W-:-:S04]  /*92780*/  @!P5 IADD3 R16, P4, P6, R3, R24, R7 ;  /* 0x000000180310d210 */ /* 0x002fc80007e9e007 */
[----:B------:R-:W-:Y:S02]  /*92790*/  @!P5 IADD3.X R20, R2, R31, R6, P4, P6 ;  /* 0x0000001f0214d210 */ /* 0x000fe400027ec406 */
[----:B0-----:R-:W-:Y:S01]  /*927a0*/  @!P5 IADD3 R18, P4, R16, R18, RZ ;  /* 0x000000121012d210 */ /* 0x001fe20007f9e0ff */
[----:B--2---:R-:W-:Y:S02]  /*927b0*/  FMUL R16, R30, UR26 ;  /* 0x0000001a1e107c20 */ /* 0x004fe40008400000 */
[----:B------:R-:W2:Y:S01]  /*927c0*/  LDL.LU R30, [R1+0xd80] ;  /* 0x000d8000011e7983 */ /* 0x000ea20000300800 */
[----:B------:R-:W-:Y:S01]  /*927d0*/  ISETP.LT.OR P2, PT, R29, 0x1f2, !P3 ;  /* 0x000001f21d00780c */ /* 0x000fe20005f41670 */
[----:B------:R-:W-:Y:S01]  /*927e0*/  @!P5 IMAD.X R19, R20, 0x1, R19, P4 ;  /* 0x000000011413d824 */ /* 0x000fe200020e0613 */
[----:B------:R-:W-:-:S05]  /*927f0*/  F2FP.SATFINITE.E4M3.F32.PACK_AB_MERGE_C R16, RZ, R16, RZ ;  /* 0x00000010ff10723e */ /* 0x000fca00048070ff */
[----:B------:R0:W-:Y:S01]  /*92800*/  @!P5 STG.E.U8 desc[UR30][R18.64+0x70], R16 ;  /* 0x000070101200d986 */ /* 0x0001e2000c10111e */
[----:B------:R-:W-:-:S05]  /*92810*/  ISETP.LT.OR P4, PT, R29, 0x72, !P1 ;  /* 0x000000721d00780c */ /* 0x000fca0004f81670 */
[----:B0-----:R-:W0:Y:S01]  /*92820*/  @!P2 LDC.64 R18, c[0x0][0x5c0] ;  /* 0x00017000ff12ab82 */ /* 0x001e220000000a00 */
[----:B------:R-:W-:-:S04]  /*92830*/  LOP3.LUT R13, R13, 0xdfffffff, RZ, 0xc0, !PT ;  /* 0xdfffffff0d0d7812 */ /* 0x000fc800078ec0ff */
[----:B------:R-:W-:-:S03]  /*92840*/  @P0 LOP3.LUT R13, R13, 0x20000000, RZ, 0xfc, !PT ;  /* 0x200000000d0d0812 */ /* 0x000fc600078efcff */
[----:B------:R-:W-:Y:S01]  /*92850*/  @!P4 IADD3 R22, P0, P6, R3, R24, R7 ;  /* 0x000000180316c210 */ /* 0x000fe20007e1e007 */
[----:B------:R-:W1:Y:S03]  /*92860*/  @!P4 LDC.64 R20, c[0x0][0x5c0] ;  /* 0x00017000ff14cb82 */ /* 0x000e660000000a00 */
[----:B------:R-:W-:Y:S02]  /*92870*/  @!P4 IADD3.X R23, R2, R31, R6, P0, P6 ;  /* 0x0000001f0217c210 */ /* 0x000fe400007ec406 */
[----:B0-----:R-:W-:-:S04]  /*92880*/  @!P2 IADD3 R26, P5, P6, R24, R18, R5 ;  /* 0x00000012181aa210 */ /* 0x001fc80007ebe005 */
[----:B------:R-:W-:-:S05]  /*92890*/  @!P2 IADD3.X R27, R31, R19, R4, P5, P6 ;  /* 0x000000131f1ba210 */ /* 0x000fca0002fec404 */
[----:B------:R-:W-:Y:S01]  /*928a0*/  @!P2 STL.64 [R1+0x1d0], R26 ;  /* 0x0001d01a0100a387 */ /* 0x000fe20000100a00 */
[----:B-1----:R-:W-:-:S05]  /*928b0*/  @!P4 IADD3 R20, P0, R22, R20, RZ ;  /* 0x000000141614c210 */ /* 0x002fca0007f1e0ff */
[----:B------:R-:W-:Y:S01]  /*928c0*/  @!P4 IMAD.X R21, R23, 0x1, R21, P0 ;  /* 0x000000011715c824 */ /* 0x000fe200000e0615 */
[----:B------:R-:W-:Y:S02]  /*928d0*/  ISETP.LT.OR P0, PT, R29, 0x1f9, !P3 ;  /* 0x000001f91d00780c */ /* 0x000fe40005f01670 */
[----:B------:R-:W-:-:S11]  /*928e0*/  LOP3.LUT R13, R13, 0xefffffff, RZ, 0xc0, !PT ;  /* 0xefffffff0d0d7812 */ /* 0x000fd600078ec0ff */
[----:B------:R-:W0:Y:S01]  /*928f0*/  @!P0 LDC.64 R18, c[0x0][0x5c0] ;  /* 0x00017000ff128b82 */ /* 0x000e220000000a00 */
[----:B------:R-:W-:Y:S02]  /*92900*/  @P2 LOP3.LUT R13, R13, 0x10000000, RZ, 0xfc, !PT ;  /* 0x100000000d0d2812 */ /* 0x000fe400078efcff */
[----:B------:R-:W-:Y:S02]  /*92910*/  ISETP.LT.OR P6, PT, R29, 0x1fa, !P3 ;  /* 0x000001fa1d00780c */ /* 0x000fe40005fc1670 */
[----:B------:R-:W-:-:S04]  /*92920*/  LOP3.LUT R13, R13, 0xf7ffffff, RZ, 0xc0, !PT ;  /* 0xf7ffffff0d0d7812 */ /* 0x000fc800078ec0ff */
[----:B------:R-:W-:Y:S01]  /*92930*/  @P0 LOP3.LUT R13, R13, 0x8000000, RZ, 0xfc, !PT ;  /* 0x080000000d0d0812 */ /* 0x000fe200078efcff */
[----:B---3--:R-:W-:Y:S02]  /*92940*/  FMUL R16, R115, UR26 ;  /* 0x0000001a73107c20 */ /* 0x008fe40008400000 */
[----:B------:R-:W3:Y:S03]  /*92950*/  LDL.LU R115, [R1+0xd84] ;  /* 0x000d840001737983 */ /* 0x000ee60000300800 */
[----:B------:R-:W-:Y:S02]  /*92960*/  F2FP.SATFINITE.E4M3.F32.PACK_AB_MERGE_C R16, RZ, R16, RZ ;  /* 0x00000010ff10723e */ /* 0x000fe400048070ff */
[----:B------:R-:W-:-:S03]  /*92970*/  LOP3.LUT R13, R13, 0xfbffffff, RZ, 0xc0, !PT ;  /* 0xfbffffff0d0d7812 */ /* 0x000fc600078ec0ff */
[----:B------:R4:W-:Y:S01]  /*92980*/  @!P4 STG.E.U8 desc[UR30][R20.64+0x71], R16 ;  /* 0x000071101400c986 */ /* 0x0009e2000c10111e */
[----:B0-----:R-:W-:Y:S02]  /*92990*/  @!P0 IADD3 R22, P4, P5, R24, R18, R5 ;  /* 0x0000001218168210 */ /* 0x001fe40007d9e005 */
[----:B------:R-:W-:Y:S02]  /*929a0*/  @P6 LOP3.LUT R13, R13, 0x4000000, RZ, 0xfc, !PT ;  /* 0x040000000d0d6812 */ /* 0x000fe400078efcff */
[----:B------:R-:W-:Y:S02]  /*929b0*/  @!P0 IADD3.X R23, R31, R19, R4, P4, P5 ;  /* 0x000000131f178210 */ /* 0x000fe400027ea404 */
[----:B------:R-:W0:Y:S03]  /*929c0*/  @!P6 LDC.64 R18, c[0x0][0x5c0] ;  /* 0x00017000ff12eb82 */ /* 0x000e260000000a00 */
[----:B------:R-:W-:Y:S04]  /*929d0*/  @!P0 STL.64 [R1+0x230], R22 ;  /* 0x0002301601008387 */ /* 0x000fe80000100a00 */
[----:B------:R-:W-:Y:S01]  /*929e0*/  STL [R1+0x164c], R13 ;  /* 0x00164c0d01007387 */ /* 0x000fe20000100800 */
[----:B------:R-:W-:Y:S01]  /*929f0*/  LOP3.LUT P2, RZ, R15, 0x10000000, RZ, 0xc0, !PT ;  /* 0x100000000fff7812 */ /* 0x000fe2000784c0ff */
[----:B----4-:R-:W-:-:S02]  /*92a00*/  FMUL R16, R114, UR26 ;  /* 0x0000001a72107c20 */ /* 0x010fc40008400000 */
[----:B------:R-:W4:Y:S01]  /*92a10*/  LDL.LU R114, [R1+0xd88] ;  /* 0x000d880001727983 */ /* 0x000f220000300800 */
[----:B------:R-:W-:Y:S02]  /*92a20*/  ISETP.LT.OR P0, PT, R29, 0x79, !P2 ;  /* 0x000000791d00780c */ /* 0x000fe40005701670 */
[----:B0-----:R-:W-:Y:S02]  /*92a30*/  @!P6 IADD3 R20, P3, P4, R24, R18, R5 ;  /* 0x000000121814e210 */ /* 0x001fe40007c7e005 */
[----:B------:R-:W-:Y:S02]  /*92a40*/  F2FP.SATFINITE.E4M3.F32.PACK_AB_MERGE_C R16, RZ, R16, RZ ;  /* 0x00000010ff10723e */ /* 0x000fe400048070ff */
[----:B------:R-:W-:-:S05]  /*92a50*/  @!P6 IADD3.X R21, R31, R19, R4, P3, P4 ;  /* 0x000000131f15e210 */ /* 0x000fca0001fe8404 */
[----:B------:R-:W-:Y:S04]  /*92a60*/  @!P6 STL.64 [R1+0x240], R20 ;  /* 0x000240140100e387 */ /* 0x000fe80000100a00 */
[----:B------:R2:W-:Y:S02]  /*92a70*/  @!P0 STG.E.U8 desc[UR30][R190.64+0x78], R16 ;  /* 0x00007810be008986 */ /* 0x0005e4000c10111e */
[----:B--2---:R-:W-:Y:S02]  /*92a80*/  FMUL R16, R30, UR26 ;  /* 0x0000001a1e107c20 */ /* 0x004fe40008400000 */
[----:B------:R-:W2:Y:S01]  /*92a90*/  LDL.LU R30, [R1+0xd8c] ;  /* 0x000d8c00011e7983 */ /* 0x000ea20000300800 */
[----:B------:R-:W-:-:S13]  /*92aa0*/  ISETP.LT.OR P5, PT, R29, 0x101, !P2 ;  /* 0x000001011d00780c */ /* 0x000fda00057a1670 */
[----:B------:R-:W0:Y:S01]  /*92ab0*/  @!P5 LDC.64 R18, c[0x0][0x5c0] ;  /* 0x00017000ff12db82 */ /* 0x000e220000000a00 */
[----:B------:R-:W-:Y:S02]  /*92ac0*/  ISETP.LT.OR P0, PT, R29, 0x7a, !P2 ;  /* 0x0000007a1d00780c */ /* 0x000fe40005701670 */
[----:B0-----:R-:W-:-:S04]  /*92ad0*/  @!P5 IADD3 R12, P3, P4, R24, R18, R7 ;  /* 0x00000012180cd210 */ /* 0x001fc80007c7e007 */
[----:B------:R-:W-:Y:S02]  /*92ae0*/  @!P5 IADD3.X R13, R31, R19, R6, P3, P4 ;  /* 0x000000131f0dd210 */ /* 0x000fe40001fe8406 */
[----:B------:R-:W-:-:S13]  /*92af0*/  ISETP.LT.OR P4, PT, R29, 0x79, !P1 ;  /* 0x000000791d00780c */ /* 0x000fda0004f81670 */
[----:B------:R-:W0:Y:S01]  /*92b00*/  @!P4 LDC.64 R18, c[0x0][0x5c0] ;  /* 0x00017000ff12cb82 */ /* 0x000e220000000a00 */
[----:B------:R-:W-:Y:S01]  /*92b10*/  F2FP.SATFINITE.E4M3.F32.PACK_AB_MERGE_C R16, RZ, R16, RZ ;  /* 0x00000010ff10723e */ /* 0x000fe200048070ff */
[----:B------:R-:W-:Y:S04]  /*92b20*/  @!P5 STL.64 [R1+0x2a8], R12 ;  /* 0x0002a80c0100d387 */ /* 0x000fe80000100a00 */
[----:B------:R1:W-:Y:S02]  /*92b30*/  @!P0 STG.E.U8 desc[UR30][R68.64+0x79], R16 ;  /* 0x0000791044008986 */ /* 0x0003e4000c10111e */
[----:B-1----:R-:W-:-:S04]  /*92b40*/  @!P4 IADD3 R16, P3, P5, R3, R24, R7 ;  /* 0x000000180310c210 */ /* 0x002fc80007d7e007 */
[----:B------:R-:W-:Y:S02]  /*92b50*/  @!P4 IADD3.X R20, R2, R31, R6, P3, P5 ;  /* 0x0000001f0214c210 */ /* 0x000fe40001fea406 */
[----:B0-----:R-:W-:Y:S02]  /*92b60*/  @!P4 IADD3 R18, P3, R16, R18, RZ ;  /* 0x000000121012c210 */ /* 0x001fe40007f7e0ff */
[----:B------:R-:W-:-:S03]  /*92b70*/  ISETP.LT.OR P0, PT, R29, 0x102, !P2 ;  /* 0x000001021d00780c */ /* 0x000fc60005701670 */
[----:B------:R-:W-:Y:S01]  /*92b80*/  @!P4 IMAD.X R19, R20, 0x1, R19, P3 ;  /* 0x000000011413c824 */ /* 0x000fe200018e0613 */
[----:B------:R-:W-:Y:S01]  /*92b90*/  ISETP.LT.OR P3, PT, R29, 0x7a, !P1 ;  /* 0x0000007a1d00780c */ /* 0x000fe20004f61670 */
[----:B---3--:R-:W-:-:S12]  /*92ba0*/  FMUL R16, R115, UR26 ;  /* 0x0000001a73107c20 */ /* 0x008fd80008400000 */
[----:B------:R-:W0:Y:S01]  /*92bb0*/  @!P3 LDC.64 R20, c[0x0][0x5c0] ;  /* 0x00017000ff14bb82 */ /* 0x000e220000000a00 */
[----:B------:R-:W3:Y:S01]  /*92bc0*/  LDL.LU R115, [R1+0xd90] ;  /* 0x000d900001737983 */ /* 0x000ee20000300800 */
[----:B------:R-:W-:-:S05]  /*92bd0*/  F2FP.SATFINITE.E4M3.F32.PACK_AB_MERGE_C R16, RZ, R16, RZ ;  /* 0x00000010ff10723e */ /* 0x000fca00048070ff */
[----:B------:R1:W-:Y:S02]  /*92be0*/  @!P4 STG.E.U8 desc[UR30][R18.64+0x78], R16 ;  /* 0x000078101200c986 */ /* 0x0003e4000c10111e */
[----:B-1----:R-:W1:Y:S01]  /*92bf0*/  @!P0 LDC.64 R18, c[0x0][0x5c0] ;  /* 0x00017000ff128b82 */ /* 0x002e620000000a00 */
[----:B------:R-:W-:-:S04]  /*92c00*/  @!P3 IADD3 R22, P5, P6, R3, R24, R7 ;  /* 0x000000180316b210 */ /* 0x000fc80007ebe007 */
[----:B------:R-:W-:Y:S02]  /*92c10*/  @!P3 IADD3.X R23, R2, R31, R6, P5, P6 ;  /* 0x0000001f0217b210 */ /* 0x000fe40002fec406 */
[----:B-1----:R-:W-:-:S04]  /*92c20*/  @!P0 IADD3 R12, P5, P6, R24, R18, R7 ;  /* 0x00000012180c8210 */ /* 0x002fc80007ebe007 */
[----:B------:R-:W-:Y:S01]  /*92c30*/  @!P0 IADD3.X R13, R31, R19, R6, P5, P6 ;  /* 0x000000131f0d8210 */ /* 0x000fe20002fec406 */
[----:B----4-:R-:W-:Y:S02]  /*92c40*/  FMUL R16, R114, UR26 ;  /* 0x0000001a72107c20 */ /* 0x010fe40008400000 */
[----:B------:R-:W4:Y:S04]  /*92c50*/  LDL.LU R114, [R1+0xd94] ;  /* 0x000d940001727983 */ /* 0x000f280000300800 */
[----:B------:R1:W-:Y:S01]  /*92c60*/  @!P0 STL.64 [R1+0x200], R12 ;  /* 0x0002000c01008387 */ /* 0x0003e20000100a00 */
[----:B------:R-:W-:-:S13]  /*92c70*/  ISETP.LT.OR P0, PT, R29, 0x109, !P2 ;  /* 0x000001091d00780c */ /* 0x000fda0005701670 */
[----:B------:R-:W1:Y:S01]  /*92c80*/  @!P0 LDC.64 R18, c[0x0][0x5c0] ;  /* 0x00017000ff128b82 */ /* 0x000e620000000a00 */
[----:B0-----:R-:W-:Y:S02]  /*92c90*/  @!P3 IADD3 R20, P4, R22, R20, RZ ;  /* 0x000000141614b210 */ /* 0x001fe40007f9e0ff */
[----:B------:R-:W-:-:S03]  /*92ca0*/  F2FP.SATFINITE.E4M3.F32.PACK_AB_MERGE_C R16, RZ, R16, RZ ;  /* 0x00000010ff10723e */ /* 0x000fc600048070ff */
[----:B------:R-:W-:-:S05]  /*92cb0*/  @!P3 IMAD.X R21, R23, 0x1, R21, P4 ;  /* 0x000000011715b824 */ /* 0x000fca00020e0615 */
[----:B------:R2:W-:Y:S01]  /*92cc0*/  @!P3 STG.E.U8 desc[UR30][R20.64+0x79], R16 ;  /* 0x000079101400b986 */ /* 0x0005e2000c10111e */
[----:B-1----:R-:W-:-:S04]  /*92cd0*/  @!P0 IADD3 R12, P3, P4, R24, R18, R7 ;  /* 0x00000012180c8210 */ /* 0x002fc80007c7e007 */
[----:B------:R-:W-:-:S05]  /*92ce0*/  @!P0 IADD3.X R13, R31, R19, R6, P3, P4 ;  /* 0x000000131f0d8210 */ /* 0x000fca0001fe8406 */
[----:B------:R0:W-:Y:S01]  /*92cf0*/  @!P0 STL.64 [R1+0x258], R12 ;  /* 0x0002580c01008387 */ /* 0x0001e20000100a00 */
[----:B--2---:R-:W-:-:S03]  /*92d00*/  FMUL R16, R30, UR26 ;  /* 0x0000001a1e107c20 */ /* 0x004fc60008400000 */
[----:B------:R-:W2:Y:S01]  /*92d10*/  LDL.LU R30, [R1+0xd98] ;  /* 0x000d9800011e7983 */ /* 0x000ea20000300800 */
[----:B------:R-:W-:-:S13]  /*92d20*/  ISETP.LT.OR P5, PT, R29, 0x10a, !P2 ;  /* 0x0000010a1d00780c */ /* 0x000fda00057a1670 */
[----:B------:R-:W0:Y:S01]  /*92d30*/  @!P5 LDC.64 R18, c[0x0][0x5c0] ;  /* 0x00017000ff12db82 */ /* 0x000e220000000a00 */
[----:B------:R-:W-:Y:S02]  /*92d40*/  ISETP.LT.OR P0, PT, R29, 0x81, !P2 ;  /* 0x000000811d00780c */ /* 0x000fe40005701670 */
[----:B------:R-:W-:Y:S02]  /*92d50*/  F2FP.SATFINITE.E4M3.F32.PACK_AB_MERGE_C R16, RZ, R16, RZ ;  /* 0x00000010ff10723e */ /* 0x000fe400048070ff */
[----:B0-----:R-:W-:-:S04]  /*92d60*/  @!P5 IADD3 R12, P3, P4, R24, R18, R7 ;  /* 0x00000012180cd210 */ /* 0x001fc80007c7e007 */
[----:B------:R-:W-:-:S05]  /*92d70*/  @!P5 IADD3.X R13, R31, R19, R6, P3, P4 ;  /* 0x000000131f0dd210 */ /* 0x000fca0001fe8406 */
[----:B------:R0:W-:Y:S01]  /*92d80*/  @!P5 STL.64 [R1+0x270], R12 ;  /* 0x0002700c0100d387 */ /* 0x0001e20000100a00 */
[----:B------:R-:W-:-:S03]  /*92d90*/  ISETP.LT.OR P5, PT, R29, 0x111, !P2 ;  /* 0x000001111d00780c */ /* 0x000fc600057a1670 */
[----:B------:R3:W-:Y:S10]  /*92da0*/  @!P0 STG.E.U8 desc[UR30][R192.64+0x80], R16 ;  /* 0x00008010c0008986 */ /* 0x0007f4000c10111e */
[----:B------:R-:W0:Y:S01]  /*92db0*/  @!P5 LDC.64 R18, c[0x0][0x5c0] ;  /* 0x00017000ff12db82 */ /* 0x000e220000000a00 */
[----:B------:R-:W-:-:S02]  /*92dc0*/  ISETP.LT.OR P0, PT, R29, 0x82, !P2 ;  /* 0x000000821d00780c */ /* 0x000fc40005701670 */
[----:B0-----:R-:W-:-:S04]  /*92dd0*/  @!P5 IADD3 R12, P3, P4, R24, R18, R7 ;  /* 0x00000012180cd210 */ /* 0x001fc80007c7e007 */
[----:B------:R-:W-:Y:S02]  /*92de0*/  @!P5 IADD3.X R13, R31, R19, R6, P3, P4 ;  /* 0x000000131f0dd210 */ /* 0x000fe40001fe8406 */
[----:B------:R-:W-:-:S13]  /*92df0*/  ISETP.LT.OR P4, PT, R29, 0x81, !P1 ;  /* 0x000000811d00780c */ /* 0x000fda0004f81670 */
[----:B------:R-:W0:Y:S01]  /*92e00*/  @!P4 LDC.64 R18, c[0x0][0x5c0] ;  /* 0x00017000ff12cb82 */ /* 0x000e220000000a00 */
[----:B---3--:R-:W-:Y:S02]  /*92e10*/  FMUL R16, R115, UR26 ;  /* 0x0000001a73107c20 */ /* 0x008fe40008400000 */
[----:B------:R-:W3:Y:S03]  /*92e20*/  LDL.LU R115, [R1+0xd9c] ;  /* 0x000d9c0001737983 */ /* 0x000ee60000300800 */
[----:B------:R-:W-:Y:S01]  /*92e30*/  F2FP.SATFINITE.E4M3.F32.PACK_AB_MERGE_C R16, RZ, R16, RZ ;  /* 0x00000010ff10723e */ /* 0x000fe200048070ff */
[----:B------:R-:W-:Y:S04]  /*92e40*/  @!P5 STL.64 [R1+0x2d0], R12 ;  /* 0x0002d00c0100d387 */ /* 0x000fe80000100a00 */
[----:B------:R1:W-:Y:S01]  /*92e50*/  @!P0 STG.E.U8 desc[UR30][R62.64+0x81], R16 ;  /* 0x000081103e008986 */ /* 0x0003e2000c10111e */
[----:B------:R-:W-:-:S02]  /*92e60*/  ISETP.LT.OR P0, PT, R29, 0x112, !P2 ;  /* 0x000001121d00780c */ /* 0x000fc40005701670 */
[----:B-1----:R-:W-:-:S04]  /*92e70*/  @!P4 IADD3 R16, P3, P5, R3, R24, R7 ;  /* 0x000000180310c210 */ /* 0x002fc80007d7e007 */
[----:B------:R-:W-:Y:S02]  /*92e80*/  @!P4 IADD3.X R20, R2, R31, R6, P3, P5 ;  /* 0x0000001f0214c210 */ /* 0x000fe40001fea406 */
[----:B0-----:R-:W-:-:S05]  /*92e90*/  @!P4 IADD3 R18, P3, R16, R18, RZ ;  /* 0x000000121012c210 */ /* 0x001fca0007f7e0ff */
[----:B------:R-:W-:Y:S01]  /*92ea0*/  @!P4 IMAD.X R19, R20, 0x1, R19, P3 ;  /* 0x000000011413c824 */ /* 0x000fe200018e0613 */
[----:B------:R-:W-:Y:S01]  /*92eb0*/  ISETP.LT.OR P3, PT, R29, 0x82, !P1 ;  /* 0x000000821d00780c */ /* 0x000fe20004f61670 */
[----:B----4-:R-:W-:-:S12]  /*92ec0*/  FMUL R16, R114, UR26 ;  /* 0x0000001a72107c20 */ /* 0x010fd80008400000 */
[----:B------:R-:W0:Y:S01]  /*92ed0*/  @!P3 LDC.64 R20, c[0x0][0x5c0] ;  /* 0x00017000ff14bb82 */ /* 0x000e220000000a00 */
[----:B------:R-:W4:Y:S01]  /*92ee0*/  LDL.LU R114, [R1+0xda0] ;  /* 0x000da00001727983 */ /* 0x000f220000300800 */
[----:B------:R-:W-:-:S05]  /*92ef0*/  F2FP.SATFINITE.E4M3.F32.PACK_AB_MERGE_C R16, RZ, R16, RZ ;  /* 0x00000010ff10723e */ /* 0x000fca00048070ff */
[----:B------:R1:W-:Y:S02]  /*92f00*/  @!P4 STG.E.U8 desc[UR30][R18.64+0x80], R16 ;  /* 0x000080101200c986 */ /* 0x0003e4000c10111e */
[----:B-1----:R-:W1:Y:S01]  /*92f10*/  @!P0 LDC.64 R18, c[0x0][0x5c0] ;  /* 0x00017000ff128b82 */ /* 0x002e620000000a00 */
[----:B------:R-:W-:-:S04]  /*92f20*/  @!P3 IADD3 R22, P5, P6, R3, R24, R7 ;  /* 0x000000180316b210 */ /* 0x000fc80007ebe007 */
[----:B------:R-:W-:Y:S02]  /*92f30*/  @!P3 IADD3.X R23, R2, R31, R6, P5, P6 ;  /* 0x0000001f0217b210 */ /* 0x000fe40002fec406 */
[----:B-1----:R-:W-:-:S04]  /*92f40*/  @!P0 IADD3 R192, P5, P6, R24, R18, R7 ;  /* 0x0000001218c08210 */ /* 0x002fc80007ebe007 */
[----:B------:R-:W-:Y:S01]  /*92f50*/  @!P0 IADD3.X R193, R31, R19, R6, P5, P6 ;  /* 0x000000131fc18210 */ /* 0x000fe20002fec406 */
[----:B------:R-:W-:Y:S04]  /*92f60*/  STL [R1+0x15e0], R192 ;  /* 0x0015e0c001007387 */ /* 0x000fe80000100800 */
[----:B------:R-:W-:Y:S01]  /*92f70*/  STL [R1+0x15dc], R193 ;  /* 0x0015dcc101007387 */ /* 0x000fe20000100800 */
[----:B--2---:R-:W-:-:S03]  /*92f80*/  FMUL R16, R30, UR26 ;  /* 0x0000001a1e107c20 */ /* 0x004fc60008400000 */
[----:B------:R-:W2:Y:S01]  /*92f90*/  LDL.LU R30, [R1+0xda4] ;  /* 0x000da400011e7983 */ /* 0x000ea20000300800 */
[----:B------:R-:W-:-:S13]  /*92fa0*/  ISETP.LT.OR P0, PT, R29, 0x119, !P2 ;  /* 0x000001191d00780c */ /* 0x000fda0005701670 */
[----:B------:R-:W1:Y:S01]  /*92fb0*/  @!P0 LDC.64 R18, c[0x0][0x5c0] ;  /* 0x00017000ff128b82 */ /* 0x000e620000000a00 */
[----:B0-----:R-:W-:Y:S02]  /*92fc0*/  @!P3 IADD3 R20, P4, R22, R20, RZ ;  /* 0x000000141614b210 */ /* 0x001fe40007f9e0ff */
[----:B------:R-:W-:Y:S02]  /*92fd0*/  ISETP.LT.OR P5, PT, R29, 0x11a, !P2 ;  /* 0x0000011a1d00780c */ /* 0x000fe400057a1670 */
[----:B------:R-:W-:Y:S01]  /*92fe0*/  F2FP.SATFINITE.E4M3.F32.PACK_AB_MERGE_C R16, RZ, R16, RZ ;  /* 0x00000010ff10723e */ /* 0x000fe200048070ff */
[----:B------:R-:W-:-:S05]  /*92ff0*/  @!P3 IMAD.X R21, R23, 0x1, R21, P4 ;  /* 0x000000011715b824 */ /* 0x000fca00020e0615 */
[----:B------:R-:W-:Y:S01]  /*93000*/  @!P3 STG.E.U8 desc[UR30][R20.64+0x81], R16 ;  /* 0x000081101400b986 */ /* 0x000fe2000c10111e */
[----:B-1----:R-:W-:-:S04]  /*93010*/  @!P0 IADD3 R12, P3, P4, R24, R18, R7 ;  /* 0x00000012180c8210 */ /* 0x002fc80007c7e007 */
[----:B------:R-:W-:Y:S02]  /*93020*/  @!P0 IADD3.X R13, R31, R19, R6, P3, P4 ;  /* 0x000000131f0d8210 */ /* 0x000fe40001fe8406 */
[----:B------:R-:W0:Y:S03]  /*93030*/  @!P5 LDC.64 R18, c[0x0][0x5c0] ;  /* 0x00017000ff12db82 */ /* 0x000e260000000a00 */
[----:B------:R0:W-:Y:S02]  /*93040*/  @!P0 STL.64 [R1+0x280], R12 ;  /* 0x0002800c01008387 */ /* 0x0001e40000100a00 */
[----:B0-----:R-:W-:-:S04]  /*93050*/  @!P5 IADD3 R12, P3, P4, R24, R18, R7 ;  /* 0x00000012180cd210 */ /* 0x001fc80007c7e007 */
[----:B------:R-:W-:Y:S02]  /*93060*/  @!P5 IADD3.X R13, R31, R19, R6, P3, P4 ;  /* 0x000000131f0dd210 */ /* 0x000fe40001fe8406 */
[----:B------:R-:W-:Y:S01]  /*93070*/  ISETP.LT.OR P0, PT, R29, 0x89, !P2 ;  /* 0x000000891d00780c */ /* 0x000fe20005701670 */
[----:B---3--:R-:W-:Y:S02]  /*93080*/  FMUL R16, R115, UR26 ;  /* 0x0000001a73107c20 */ /* 0x008fe40008400000 */
[----:B------:R-:W3:Y:S04]  /*93090*/  LDL.LU R115, [R1+0xda8] ;  /* 0x000da80001737983 */ /* 0x000ee80000300800 */
[----:B------:R-:W-:Y:S01]  /*930a0*/  @!P5 STL.64 [R1+0x288], R12 ;  /* 0x0002880c0100d387 */ /* 0x000fe20000100a00 */
[----:B------:R-:W-:-:S13]  /*930b0*/  ISETP.LT.OR P5, PT, R29, 0x121, !P2 ;  /* 0x000001211d00780c */ /* 0x000fda00057a1670 */
[----:B------:R-:W0:Y:S01]  /*930c0*/  @!P5 LDC.64 R18, c[0x0][0x5c0] ;  /* 0x00017000ff12db82 */ /* 0x000e220000000a00 */
[----:B------:R-:W-:-:S05]  /*930d0*/  F2FP.SATFINITE.E4M3.F32.PACK_AB_MERGE_C R16, RZ, R16, RZ ;  /* 0x00000010ff10723e */ /* 0x000fca00048070ff */
[----:B------:R0:W-:Y:S02]  /*930e0*/  @!P0 STG.E.U8 desc[UR30][R194.64+0x88], R16 ;  /* 0x00008810c2008986 */ /* 0x0001e4000c10111e */
[----:B0-----:R-:W-:-:S04]  /*930f0*/  @!P5 IADD3 R194, P3, P4, R24, R18, R7 ;  /* 0x0000001218c2d210 */ /* 0x001fc80007c7e007 */
[----:B------:R-:W-:Y:S01]  /*93100*/  @!P5 IADD3.X R195, R31, R19, R6, P3, P4 ;  /* 0x000000131fc3d210 */ /* 0x000fe20001fe8406 */
[----:B------:R-:W-:Y:S04]  /*93110*/  STL [R1+0x15c4], R194 ;  /* 0x0015c4c201007387 */ /* 0x000fe80000100800 */
[----:B------:R-:W-:Y:S01]  /*93120*/  STL [R1+0x15c0], R195 ;  /* 0x0015c0c301007387 */ /* 0x000fe20000100800 */
[----:B----4-:R-:W-:-:S03]  /*93130*/  FMUL R16, R114, UR26 ;  /* 0x0000001a72107c20 */ /* 0x010fc60008400000 */
[----:B------:R-:W4:Y:S01]  /*93140*/  LDL.LU R114, [R1+0xdac] ;  /* 0x000dac0001727983 */ /* 0x000f220000300800 */
[C---:B------:R-:W-:Y:S02]  /*93150*/  ISETP.LT.OR P4, PT, R29.reuse, 0x89, !P1 ;  /* 0x000000891d00780c */ /* 0x040fe40004f81670 */
[----:B------:R-:W-:-:S11]  /*93160*/  ISETP.LT.OR P0, PT, R29, 0x8a, !P2 ;  /* 0x0000008a1d00780c */ /* 0x000fd60005701670 */
[----:B------:R-:W0:Y:S01]  /*93170*/  @!P4 LDC.64 R18, c[0x0][0x5c0] ;  /* 0x00017000ff12cb82 */ /* 0x000e220000000a00 */
[----:B------:R-:W-:-:S05]  /*93180*/  F2FP.SATFINITE.E4M3.F32.PACK_AB_MERGE_C R16, RZ, R16, RZ ;  /* 0x00000010ff10723e */ /* 0x000fca00048070ff */
[----:B------:R1:W-:Y:S02]  /*93190*/  @!P0 STG.E.U8 desc[UR30][R110.64+0x89], R16 ;  /* 0x000089106e008986 */ /* 0x0003e4000c10111e */
        /* <DEDUP_REMOVED lines=10> */
[----:B0-----:R-:W0:Y:S08]  /*93240*/  @!P0 LDC.64 R18, c[0x0][0x5c0] ;  /* 0x00017000ff128b82 */ /* 0x001e300000000a00 */
[----:B------:R-:W-:-:S04]  /*93250*/  @!P3 IADD3 R22, P5, P6, R3, R24, R7 ;  /* 0x000000180316b210 */ /* 0x000fc80007ebe007 */
[----:B------:R-:W-:Y:S01]  /*93260*/  @!P3 IADD3.X R23, R2, R31, R6, P5, P6 ;  /* 0x0000001f0217b210 */ /* 0x000fe20002fec406 */
[----:B------:R-:W1:Y:S01]  /*93270*/  @!P3 LDC.64 R20, c[0x0][0x5c0] ;  /* 0x00017000ff14bb82 */ /* 0x000e620000000a00 */
[----:B0-----:R-:W-:-:S04]  /*93280*/  @!P0 IADD3 R190, P5, P6, R24, R18, R7 ;  /* 0x0000001218be8210 */ /* 0x001fc80007ebe007 */
[----:B------:R-:W-:Y:S02]  /*93290*/  @!P0 IADD3.X R191, R31, R19, R6, P5, P6 ;  /* 0x000000131fbf8210 */ /* 0x000fe40002fec406 */
[----:B------:R-:W-:Y:S01]  /*932a0*/  ISETP.LT.OR P0, PT, R29, 0x129, !P2 ;  /* 0x000001291d00780c */ /* 0x000fe20005701670 */
[----:B------:R-:W-:Y:S04]  /*932b0*/  STL [R1+0x15c8], R190 ;  /* 0x0015c8be01007387 */ /* 0x000fe80000100800 */
[----:B------:R-:W-:Y:S08]  /*932c0*/  STL [R1+0x15bc], R191 ;  /* 0x0015bcbf01007387 */ /* 0x000ff00000100800 */
[----:B------:R-:W0:Y:S01]  /*932d0*/  @!P0 LDC.64 R18, c[0x0][0x5c0] ;  /* 0x00017000ff128b82 */ /* 0x000e220000000a00 */
[----:B-1----:R-:W-:-:S02]  /*932e0*/  @!P3 IADD3 R20, P4, R22, R20, RZ ;  /* 0x000000141614b210 */ /* 0x002fc40007f9e0ff */
[----:B------:R-:W-:-:S03]  /*932f0*/  ISETP.LT.OR P5, PT, R29, 0x12a, !P2 ;  /* 0x0000012a1d00780c */ /* 0x000fc600057a1670 */
[----:B------:R-:W-:Y:S02]  /*93300*/  @!P3 IMAD.X R21, R23, 0x1, R21, P4 ;  /* 0x000000011715b824 */ /* 0x000fe400020e0615 */
[----:B---3--:R-:W-:Y:S02]  /*93310*/  FMUL R16, R115, UR26 ;  /* 0x0000001a73107c20 */ /* 0x008fe40008400000 */
[----:B------:R-:W3:Y:S03]  /*93320*/  LDL.LU R115, [R1+0xdb4] ;  /* 0x000db40001737983 */ /* 0x000ee60000300800 */
[----:B------:R-:W-:-:S05]  /*93330*/  F2FP.SATFINITE.E4M3.F32.PACK_AB_MERGE_C R16, RZ, R16, RZ ;  /* 0x00000010ff10723e */ /* 0x000fca00048070ff */
[----:B------:R4:W-:Y:S01]  /*93340*/  @!P3 STG.E.U8 desc[UR30][R20.64+0x89], R16 ;  /* 0x000089101400b986 */ /* 0x0009e2000c10111e */
[----:B0-----:R-:W-:-:S04]  /*93350*/  @!P0 IADD3 R188, P3, P4, R24, R18, R7 ;  /* 0x0000001218bc8210 */ /* 0x001fc80007c7e007 */
[----:B------:R-:W-:Y:S02]  /*93360*/  @!P0 IADD3.X R189, R31, R19, R6, P3, P4 ;  /* 0x000000131fbd8210 */ /* 0x000fe40001fe8406 */
[----:B------:R-:W0:Y:S01]  /*93370*/  @!P5 LDC.64 R18, c[0x0][0x5c0] ;  /* 0x00017000ff12db82 */ /* 0x000e220000000a00 */
[----:B------:R-:W-:Y:S04]  /*93380*/  STL [R1+0x15b4], R188 ;  /* 0x0015b4bc01007387 */ /* 0x000fe80000100800 */
[----:B------:R-:W-:Y:S01]  /*93390*/  STL [R1+0x15b0], R189 ;  /* 0x0015b0bd01007387 */ /* 0x000fe20000100800 */
[----:B0-----:R-:W-:-:S04]  /*933a0*/  @!P5 IADD3 R176, P3, P4, R24, R18, R7 ;  /* 0x0000001218b0d210 */ /* 0x001fc80007c7e007 */
[----:B------:R-:W-:Y:S01]  /*933b0*/  @!P5 IADD3.X R177, R31, R19, R6, P3, P4 ;  /* 0x000000131fb1d210 */ /* 0x000fe20001fe8406 */
[----:B------:R-:W-:Y:S01]  /*933c0*/  STL [R1+0x15b8], R176 ;  /* 0x0015b8b001007387 */ /* 0x000fe20000100800 */
[----:B------:R-:W-:-:S03]  /*933d0*/  ISETP.LT.OR P5, PT, R29, 0x131, !P2 ;  /* 0x000001311d00780c */ /* 0x000fc600057a1670 */
[----:B------:R-:W-:Y:S01]  /*933e0*/  STL [R1+0x15ac], R177 ;  /* 0x0015acb101007387 */ /* 0x000fe20000100800 */
[----:B----4-:R-:W-:-:S09]  /*933f0*/  FMUL R16, R114, UR26 ;  /* 0x0000001a72107c20 */ /* 0x010fd20008400000 */
[----:B------:R-:W0:Y:S01]  /*93400*/  @!P5 LDC.64 R18, c[0x0][0x5c0] ;  /* 0x00017000ff12db82 */ /* 0x000e220000000a00 */
[----:B------:R-:W4:Y:S01]  /*93410*/  LDL.LU R114, [R1+0xdb8] ;  /* 0x000db80001727983 */ /* 0x000f220000300800 */
[----:B------:R-:W-:Y:S02]  /*93420*/  ISETP.LT.OR P0, PT, R29, 0x91, !P2 ;  /* 0x000000911d00780c */ /* 0x000fe40005701670 */
[----:B------:R-:W-:-:S11]  /*93430*/  F2FP.SATFINITE.E4M3.F32.PACK_AB_MERGE_C R16, RZ, R16, RZ ;  /* 0x00000010ff10723e */ /* 0x000fd600048070ff */
[----:B------:R2:W-:Y:S01]  /*93440*/  @!P0 STG.E.U8 desc[UR30][R196.64+0x90], R16 ;  /* 0x00009010c4008986 */ /* 0x0005e2000c10111e */
[----:B0-----:R-:W-:-:S04]  /*93450*/  @!P5 IADD3 R174, P3, P4, R24, R18, R7 ;  /* 0x0000001218aed210 */ /* 0x001fc80007c7e007 */
[----:B------:R-:W-:Y:S01]  /*93460*/  @!P5 IADD3.X R175, R31, R19, R6, P3, P4 ;  /* 0x000000131fafd210 */ /* 0x000fe20001fe8406 */
[----:B------:R-:W-:Y:S04]  /*93470*/  STL [R1+0x15a4], R174 ;  /* 0x0015a4ae01007387 */ /* 0x000fe80000100800 */
[----:B------:R-:W-:Y:S01]  /*93480*/  STL [R1+0x15a0], R175 ;  /* 0x0015a0af01007387 */ /* 0x000fe20000100800 */
[----:B--2---:R-:W-:-:S03]  /*93490*/  FMUL R16, R30, UR26 ;  /* 0x0000001a1e107c20 */ /* 0x004fc60008400000 */
[----:B------:R-:W2:Y:S01]  /*934a0*/  LDL.LU R30, [R1+0xdbc] ;  /* 0x000dbc00011e7983 */ /* 0x000ea20000300800 */
[C---:B------:R-:W-:Y:S02]  /*934b0*/  ISETP.LT.OR P4, PT, R29.reuse, 0x91, !P1 ;  /* 0x000000911d00780c */ /* 0x040fe40004f81670 */
[----:B------:R-:W-:-:S11]  /*934c0*/  ISETP.LT.OR P0, PT, R29, 0x92, !P2 ;  /* 0x000000921d00780c */ /* 0x000fd60005701670 */
[----:B------:R-:W0:Y:S01]  /*934d0*/  @!P4 LDC.64 R18, c[0x0][0x5c0] ;  /* 0x00017000ff12cb82 */ /* 0x000e220000000a00 */
[----:B------:R-:W-:-:S05]  /*934e0*/  F2FP.SATFINITE.E4M3.F32.PACK_AB_MERGE_C R16, RZ, R16, RZ ;  /* 0x00000010ff10723e */ /* 0x000fca00048070ff */
[----:B------:R1:W-:Y:S01]  /*934f0*/  @!P0 STG.E.U8 desc[UR30][R48.64+0x91], R16 ;  /* 0x0000911030008986 */ /* 0x0003e2000c10111e */
[----:B------:R-:W-:Y:S02]  /*93500*/  ISETP.LT.OR P0, PT, R29, 0x132, !P2 ;  /* 0x000001321d00780c */ /* 0x000fe40005701670 */
[----:B-1----:R-:W-:-:S04]  /*93510*/  @!P4 IADD3 R16, P3, P5, R3, R24, R7 ;  /* 0x000000180310c210 */ /* 0x002fc80007d7e007 */
[----:B------:R-:W-:Y:S02]  /*93520*/  @!P4 IADD3.X R20, R2, R31, R6, P3, P5 ;  /* 0x0000001f0214c210 */ /* 0x000fe40001fea406 */
[----:B0-----:R-:W-:-:S05]  /*93530*/  @!P4 IADD3 R18, P3, R16, R18, RZ ;  /* 0x000000121012c210 */ /* 0x001fca0007f7e0ff */
[----:B------:R-:W-:Y:S01]  /*93540*/  @!P4 IMAD.X R19, R20, 0x1, R19, P3 ;  /* 0x000000011413c824 */ /* 0x000fe200018e0613 */
[----:B------:R-:W-:-:S13]  /*93550*/  ISETP.LT.OR P3, PT, R29, 0x92, !P1 ;  /* 0x000000921d00780c */ /* 0x000fda0004f61670 */
[----:B------:R-:W-:Y:S01]  /*93560*/  @!P3 IADD3 R22, P5, P6, R3, R24, R7 ;  /* 0x000000180316b210 */ /* 0x000fe20007ebe007 */
[----:B------:R-:W0:Y:S03]  /*93570*/  @!P3 LDC.64 R20, c[0x0][0x5c0] ;  /* 0x00017000ff14bb82 */ /* 0x000e260000000a00 */
[----:B------:R-:W-:Y:S01]  /*93580*/  @!P3 IADD3.X R23, R2, R31, R6, P5, P6 ;  /* 0x0000001f0217b210 */ /* 0x000fe20002fec406 */
[----:B---3--:R-:W-:Y:S02]  /*93590*/  FMUL R16, R115, UR26 ;  /* 0x0000001a73107c20 */ /* 0x008fe40008400000 */
[----:B------:R-:W3:Y:S03]  /*935a0*/  LDL.LU R115, [R1+0xdc0] ;  /* 0x000dc00001737983 */ /* 0x000ee60000300800 */
[----:B------:R-:W-:-:S05]  /*935b0*/  F2FP.SATFINITE.E4M3.F32.PACK_AB_MERGE_C R16, RZ, R16, RZ ;  /* 0x00000010ff10723e */ /* 0x000fca00048070ff */
[----:B------:R1:W-:Y:S02]  /*935c0*/  @!P4 STG.E.U8 desc[UR30][R18.64+0x90], R16 ;  /* 0x000090101200c986 */ /* 0x0003e4000c10111e */
[----:B-1----:R-:W1:Y:S02]  /*935d0*/  @!P0 LDC.64 R18, c[0x0][0x5c0] ;  /* 0x00017000ff128b82 */ /* 0x002e640000000a00 */
[----:B-1----:R-:W-:-:S04]  /*935e0*/  @!P0 IADD3 R144, P5, P6, R24, R18, R7 ;  /* 0x0000001218908210 */ /* 0x002fc80007ebe007 */
[----:B------:R-:W-:Y:S02]  /*935f0*/  @!P0 IADD3.X R145, R31, R19, R6, P5, P6 ;  /* 0x000000131f918210 */ /* 0x000fe40002fec406 */
[----:B------:R-:W-:-:S13]  /*93600*/  ISETP.LT.OR P0, PT, R29, 0x139, !P2 ;  /* 0x000001391d00780c */ /* 0x000fda0005701670 */
[----:B------:R-:W1:Y:S01]  /*93610*/  @!P0 LDC.64 R18, c[0x0][0x5c0] ;  /* 0x00017000ff128b82 */ /* 0x000e620000000a00 */
[----:B0-----:R-:W-:Y:S01]  /*93620*/  @!P3 IADD3 R20, P4, R22, R20, RZ ;  /* 0x000000141614b210 */ /* 0x001fe20007f9e0ff */
[----:B----4-:R-:W-:Y:S01]  /*93630*/  FMUL R16, R114, UR26 ;  /* 0x0000001a72107c20 */ /* 0x010fe20008400000 */
[----:B------:R-:W-:Y:S01]  /*93640*/  ISETP.LT.OR P5, PT, R29, 0x13a, !P2 ;  /* 0x0000013a1d00780c */ /* 0x000fe200057a1670 */
[----:B------:R-:W-:Y:S02]  /*93650*/  STL [R1+0x15a8], R144 ;  /* 0x0015a89001007387 */ /* 0x000fe40000100800 */
[----:B------:R-:W-:Y:S01]  /*93660*/  @!P3 IMAD.X R21, R23, 0x1, R21, P4 ;  /* 0x000000011715b824 */ /* 0x000fe200020e0615 */
[----:B------:R-:W-:Y:S01]  /*93670*/  F2FP.SATFINITE.E4M3.F32.PACK_AB_MERGE_C R16, RZ, R16, RZ ;  /* 0x00000010ff10723e */ /* 0x000fe200048070ff */
[----:B------:R-:W-:Y:S04]  /*93680*/  STL [R1+0x159c], R145 ;  /* 0x00159c9101007387 */ /* 0x000fe80000100800 */
[----:B------:R-:W4:Y:S04]  /*93690*/  LDL.LU R114, [R1+0xdc4] ;  /* 0x000dc40001727983 */ /* 0x000f280000300800 */
[----:B------:R2:W-:Y:S01]  /*936a0*/  @!P3 STG.E.U8 desc[UR30][R20.64+0x91], R16 ;  /* 0x000091101400b986 */ /* 0x0005e2000c10111e */
[----:B-1----:R-:W-:-:S04]  /*936b0*/  @!P0 IADD3 R136, P3, P4, R24, R18, R7 ;  /* 0x0000001218888210 */ /* 0x002fc80007c7e007 */
[----:B------:R-:W-:Y:S02]  /*936c0*/  @!P0 IADD3.X R137, R31, R19, R6, P3, P4 ;  /* 0x000000131f898210 */ /* 0x000fe40001fe8406 */
[----:B------:R-:W0:Y:S01]  /*936d0*/  @!P5 LDC.64 R18, c[0x0][0x5c0] ;  /* 0x00017000ff12db82 */ /* 0x000e220000000a00 */
[----:B------:R-:W-:Y:S04]  /*936e0*/  STL [R1+0x1594], R136 ;  /* 0x0015948801007387 */ /* 0x000fe80000100800 */
[----:B------:R-:W-:Y:S01]  /*936f0*/  STL [R1+0x1590], R137 ;  /* 0x0015908901007387 */ /* 0x000fe20000100800 */
        /* <DEDUP_REMOVED lines=8> */
[----:B------:R-:W-:Y:S02]  /*93780*/  ISETP.LT.OR P0, PT, R29, 0x99, !P2 ;  /* 0x000000991d00780c */ /* 0x000fe40005701670 */
[----:B------:R-:W-:Y:S02]  /*93790*/  F2FP.SATFINITE.E4M3.F32.PACK_AB_MERGE_C R16, RZ, R16, RZ ;  /* 0x00000010ff10723e */ /* 0x000fe400048070ff */
[----:B0-----:R-:W-:-:S04]  /*937a0*/  @!P5 IADD3 R122, P3, P4, R24, R18, R7 ;  /* 0x00000012187ad210 */ /* 0x001fc80007c7e007 */
[----:B------:R-:W-:Y:S02]  /*937b0*/  @!P5 IADD3.X R123, R31, R19, R6, P3, P4 ;  /* 0x000000131f7bd210 */ /* 0x000fe40001fe8406 */
[----:B------:R-:W-:-:S03]  /*937c0*/  ISETP.LT.OR P4, PT, R29, 0x99, !P1 ;  /* 0x000000991d00780c */ /* 0x000fc60004f81670 */
[----:B------:R3:W-:Y:S01]  /*937d0*/  @!P0 STG.E.U8 desc[UR30][R198.64+0x98], R16 ;  /* 0x00009810c6008986 */ /* 0x0007e2000c10111e */
[----:B------:R-:W-:-:S03]  /*937e0*/  ISETP.LT.OR P0, PT, R29, 0x9a, !P2 ;  /* 0x0000009a1d00780c */ /* 0x000fc60005701670 */
[----:B------:R-:W-:Y:S06]  /*937f0*/  STL [R1+0x1584], R122 ;  /* 0x0015847a01007387 */ /* 0x000fec0000100800 */
[----:B------:R-:W0:Y:S01]  /*93800*/  @!P4 LDC.64 R18, c[0x0][0x5c0] ;  /* 0x00017000ff12cb82 */ /* 0x000e220000000a00 */
[----:B------:R-:W-:Y:S01]  /*93810*/  STL [R1+0x1580], R123 ;  /* 0x0015807b01007387 */ /* 0x000fe20000100800 */
[----:B---3--:R-:W-:-:S03]  /*93820*/  FMUL R16, R115, UR26 ;  /* 0x0000001a73107c20 */ /* 0x008fc60008400000 */
[----:B------:R-:W3:Y:S02]  /*93830*/  LDL.LU R115, [R1+0xdcc] ;  /* 0x000dcc0001737983 */ /* 0x000ee40000300800 */
[----:B------:R-:W-:Y:S02]  /*93840*/  F2FP.SATFINITE.E4M3.F32.PACK_AB_MERGE_C R16, RZ, R16, RZ ;  /* 0x00000010ff10723e */ /* 0x000fe400048070ff */
[----:B------:R-:W3:Y:S04]  /*93850*/  LDL.LU R75, [R1+0xdd0] ;  /* 0x000dd000014b7983 */ /* 0x000ee80000300800 */
[----:B------:R1:W-:Y:S01]  /*93860*/  @!P0 STG.E.U8 desc[UR30][R112.64+0x99], R16 ;  /* 0x0000991070008986 */ /* 0x0003e2000c10111e */
[----:B------:R-:W-:Y:S02]  /*93870*/  ISETP.LT.OR P0, PT, R29, 0x142, !P2 ;  /* 0x000001421d00780c */ /* 0x000fe40005701670 */
[----:B-1----:R-:W-:-:S04]  /*93880*/  @!P4 IADD3 R16, P3, P5, R3, R24, R7 ;  /* 0x000000180310c210 */ /* 0x002fc80007d7e007 */
[----:B------:R-:W-:Y:S02]  /*93890*/  @!P4 IADD3.X R20, R2, R31, R6, P3, P5 ;  /* 0x0000001f0214c210 */ /* 0x000fe40001fea406 */
[----:B0-----:R-:W-:-:S05]  /*938a0*/  @!P4 IADD3 R18, P3, R16, R18, RZ ;  /* 0x000000121012c210 */ /* 0x001fca0007f7e0ff */
[----:B------:R-:W-:Y:S01]  /*938b0*/  @!P4 IMAD.X R19, R20, 0x1, R19, P3 ;  /* 0x000000011413c824 */ /* 0x000fe200018e0613 */
[----:B------:R-:W-:Y:S01]  /*938c0*/  ISETP.LT.OR P3, PT, R29, 0x9a, !P1 ;  /* 0x0000009a1d00780c */ /* 0x000fe20004f61670 */
[----:B----4-:R-:W-:-:S12]  /*938d0*/  FMUL R16, R114, UR26 ;  /* 0x0000001a72107c20 */ /* 0x010fd80008400000 */
[----:B------:R-:W0:Y:S01]  /*938e0*/  @!P3 LDC.64 R20, c[0x0][0x5c0] ;  /* 0x00017000ff14bb82 */ /* 0x000e220000000a00 */
        /* <DEDUP_REMOVED lines=26> */
[----:B------:R-:W-:Y:S04]  /*93a90*/  STL [R1+0x156c], R113 ;  /* 0x00156c7101007387 */ /* 0x000fe80000100800 */
[----:B------:R-:W4:Y:S01]  /*93aa0*/  LDL.LU R74, [R1+0xdd8] ;  /* 0x000dd800014a7983 */ /* 0x000f220000300800 */
[----:B------:R-:W-:-:S13]  /*93ab0*/  ISETP.LT.OR P5, PT, R29, 0x151, !P2 ;  /* 0x000001511d00780c */ /* 0x000fda00057a1670 */
[----:B------:R-:W0:Y:S01]  /*93ac0*/  @!P5 LDC.64 R18, c[0x0][0x5c0] ;  /* 0x00017000ff12db82 */ /* 0x000e220000000a00 */
[----:B------:R-:W-:Y:S02]  /*93ad0*/  ISETP.LT.OR P0, PT, R29, 0xa1, !P2 ;  /* 0x000000a11d00780c */ /* 0x000fe40005701670 */
[----:B0-----:R-:W-:-:S05]  /*93ae0*/  @!P5 IADD3 R114, P3, P4, R24, R18, R7 ;  /* 0x000000121872d210 */ /* 0x001fca0007c7e007 */
[----:B------:R-:W-:Y:S01]  /*93af0*/  STL [R1+0x1564], R114 ;  /* 0x0015647201007387 */ /* 0x000fe20000100800 */
[----:B---3--:R-:W-:Y:S01]  /*93b00*/  FMUL R16, R115, UR26 ;  /* 0x0000001a73107c20 */ /* 0x008fe20008400000 */
[----:B------:R-:W-:-:S04]  /*93b10*/  @!P5 IADD3.X R115, R31, R19, R6, P3, P4 ;  /* 0x000000131f73d210 */ /* 0x000fc80001fe8406 */
[----:B------:R-:W-:Y:S01]  /*93b20*/  F2FP.SATFINITE.E4M3.F32.PACK_AB_MERGE_C R16, RZ, R16, RZ ;  /* 0x00000010ff10723e */ /* 0x000fe200048070ff */
[----:B------:R-:W-:Y:S04]  /*93b30*/  STL [R1+0x1560], R115 ;  /* 0x0015607301007387 */ /* 0x000fe80000100800 */
[----:B------:R0:W-:Y:S01]  /*93b40*/  @!P0 STG.E.U8 desc[UR30][R200.64+0xa0], R16 ;  /* 0x0000a010c8008986 */ /* 0x0001e2000c10111e */
[----:B------:R-:W-:Y:S01]  /*93b50*/  ISETP.LT.OR P4, PT, R29, 0xa1, !P1 ;  /* 0x000000a11d00780c */ /* 0x000fe20004f81670 */
[----:B0-----:R-:W-:Y:S02]  /*93b60*/  FMUL R16, R75, UR26 ;  /* 0x0000001a4b107c20 */ /* 0x001fe40008400000 */
[----:B------:R-:W3:Y:S10]  /*93b70*/  LDL.LU R75, [R1+0xddc] ;  /* 0x000ddc00014b7983 */ /* 0x000ef40000300800 */
[----:B------:R-:W0:Y:S01]  /*93b80*/  @!P4 LDC.64 R18, c[0x0][0x5c0] ;  /* 0x00017000ff12cb82 */ /* 0x000e220000000a00 */
[----:B------:R-:W-:-:S02]  /*93b90*/  ISETP.LT.OR P0, PT, R29, 0xa2, !P2 ;  /* 0x000000a21d00780c */ /* 0x000fc40005701670 */
[----:B------:R-:W-:-:S11]  /*93ba0*/  F2FP.SATFINITE.E4M3.F32.PACK_AB_MERGE_C R16, RZ, R16, RZ ;  /* 0x00000010ff10723e */ /* 0x000fd600048070ff */
        /* <DEDUP_REMOVED lines=21> */
[----:B----4-:R-:W-:-:S02]  /*93d00*/  FMUL R16, R74, UR26 ;  /* 0x0000001a4a107c20 */ /* 0x010fc40008400000 */
[----:B------:R-:W4:Y:S01]  /*93d10*/  LDL.LU R74, [R1+0xde4] ;  /* 0x000de400014a7983 */ /* 0x000f220000300800 */
[----:B-1----:R-:W-:Y:S02]  /*93d20*/  @!P3 IADD3 R20, P4, R22, R20, RZ ;  /* 0x000000141614b210 */ /* 0x002fe40007f9e0ff */
[----:B------:R-:W-:Y:S02]  /*93d30*/  ISETP.LT.OR P5, PT, R29, 0x15a, !P2 ;  /* 0x0000015a1d00780c */ /* 0x000fe400057a1670 */
[----:B------:R-:W-:Y:S01]  /*93d40*/  F2FP.SATFINITE.E4M3.F32.PACK_AB_MERGE_C R16, RZ, R16, RZ ;  /* 0x00000010ff10723e */ /* 0x000fe200048070ff */
[----:B------:R-:W-:-:S05]  /*93d50*/  @!P3 IMAD.X R21, R23, 0x1, R21, P4 ;  /* 0x000000011715b824 */ /* 0x000fca00020e0615 */
        /* <DEDUP_REMOVED lines=10> */
[----:B------:R-:W-:Y:S10]  /*93e00*/  STL [R1+0x154c], R105 ;  /* 0x00154c6901007387 */ /* 0x000ff40000100800 */
[----:B------:R-:W0:Y:S01]  /*93e10*/  @!P5 LDC.64 R18, c[0x0][0x5c0] ;  /* 0x00017000ff12db82 */ /* 0x000e220000000a00 */
[----:B---3--:R-:W-:-:S02]  /*93e20*/  FMUL R16, R75, UR26 ;  /* 0x0000001a4b107c20 */ /* 0x008fc40008400000 */
[----:B------:R-:W3:Y:S01]  /*93e30*/  LDL.LU R75, [R1+0xde8] ;  /* 0x000de800014b7983 */ /* 0x000ee20000300800 */
[----:B------:R-:W-:Y:S02]  /*93e40*/  ISETP.LT.OR P0, PT, R29, 0xa9, !P2 ;  /* 0x000000a91d00780c */ /* 0x000fe40005701670 */
[----:B0-----:R-:W-:Y:S02]  /*93e50*/  @!P5 IADD3 R106, P3, P4, R24, R18, R7 ;  /* 0x00000012186ad210 */ /* 0x001fe40007c7e007 */
[----:B------:R-:W-:Y:S02]  /*93e60*/  F2FP.SATFINITE.E4M3.F32.PACK_AB_MERGE_C R16, RZ, R16, RZ ;  /* 0x00000010ff10723e */ /* 0x000fe400048070ff */
[----:B------:R-:W-:Y:S01]  /*93e70*/  @!P5 IADD3.X R107, R31, R19, R6, P3, P4 ;  /* 0x000000131f6bd210 */ /* 0x000fe20001fe8406 */
[----:B------:R-:W-:Y:S04]  /*93e80*/  STL [R1+0x1544], R106 ;  /* 0x0015446a01007387 */ /* 0x000fe80000100800 */
[----:B------:R-:W-:Y:S04]  /*93e90*/  STL [R1+0x1540], R107 ;  /* 0x0015406b01007387 */ /* 0x000fe80000100800 */
[----:B------:R2:W-:Y:S02]  /*93ea0*/  @!P0 STG.E.U8 desc[UR30][R202.64+0xa8], R16 ;  /* 0x0000a810ca008986 */ /* 0x0005e4000c10111e */
[----:B--2---:R-:W-:-:S02]  /*93eb0*/  FMUL R16, R30, UR26 ;  /* 0x0000001a1e107c20 */ /* 0x004fc40008400000 */
        /* <DEDUP_REMOVED lines=21> */
[----:B------:R-:W-:Y:S02]  /*94010*/  @!P0 IADD3.X R103, R31, R19, R6, P5, P6 ;  /* 0x000000131f678210 */ /* 0x000fe40002fec406 */
[----:B------:R-:W-:Y:S01]  /*94020*/  ISETP.LT.OR P0, PT, R29, 0x169, !P2 ;  /* 0x000001691d00780c */ /* 0x000fe20005701670 */
[----:B------:R-:W-:-:S12]  /*94030*/  STL [R1+0x1548], R102 ;  /* 0x0015486601007387 */ /* 0x000fd80000100800 */
[----:B------:R-:W1:Y:S01]  /*94040*/  @!P0 LDC.64 R18, c[0x0][0x5c0] ;  /* 0x00017000ff128b82 */ /* 0x000e620000000a00 */
[----:B0-----:R-:W-:Y:S01]  /*94050*/  @!P3 IADD3 R20, P4, R22, R20, RZ ;  /* 0x000000141614b210 */ /* 0x001fe20007f9e0ff */
[----:B------:R-:W-:Y:S01]  /*94060*/  STL [R1+0x153c], R103 ;  /* 0x00153c6701007387 */ /* 0x000fe20000100800 */
[----:B------:R-:W-:-:S03]  /*94070*/  ISETP.LT.OR P5, PT, R29, 0x16a, !P2 ;  /* 0x0000016a1d00780c */ /* 0x000fc600057a1670 */
[----:B------:R-:W-:Y:S02]  /*94080*/  @!P3 IMAD.X R21, R23, 0x1, R21, P4 ;  /* 0x000000011715b824 */ /* 0x000fe400020e0615 */
[----:B---3--:R-:W-:Y:S02]  /*94090*/  FMUL R16, R75, UR26 ;  /* 0x0000001a4b107c20 */ /* 0x008fe40008400000 */
[----:B------:R-:W3:Y:S03]  /*940a0*/  LDL.LU R75, [R1+0xdf4] ;  /* 0x000df400014b7983 */ /* 0x000ee60000300800 */
[----:B------:R-:W-:-:S05]  /*940b0*/  F2FP.SATFINITE.E4M3.F32.PACK_AB_MERGE_C R16, RZ, R16, RZ ;  /* 0x00000010ff10723e */ /* 0x000fca00048070ff */
        /* <DEDUP_REMOVED lines=15> */
[----:B------:R-:W-:-:S11]  /*941b0*/  F2FP.SATFINITE.E4M3.F32.PACK_AB_MERGE_C R16, RZ, R16, RZ ;  /* 0x00000010ff10723e */ /* 0x000fd600048070ff */
[----:B------:R4:W-:Y:S01]  /*941c0*/  @!P0 STG.E.U8 desc[UR30][R206.64+0xb0], R16 ;  /* 0x0000b010ce008986 */ /* 0x0009e2000c10111e */
[----:B0-----:R-:W-:-:S04]  /*941d0*/  @!P5 IADD3 R98, P3, P4, R24, R18, R7 ;  /* 0x000000121862d210 */ /* 0x001fc80007c7e007 */
[----:B------:R-:W-:Y:S01]  /*941e0*/  @!P5 IADD3.X R99, R31, R19, R6, P3, P4 ;  /* 0x000000131f63d210 */ /* 0x000fe20001fe8406 */
[----:B------:R-:W-:Y:S04]  /*941f0*/  STL [R1+0x1524], R98 ;  /* 0x0015246201007387 */ /* 0x000fe80000100800 */
[----:B------:R-:W-:Y:S01]  /*94200*/  STL [R1+0x1520], R99 ;  /* 0x0015206301007387 */ /* 0x000fe20000100800 */
[----:B------:R-:W-:Y:S01]  /*94210*/  ISETP.LT.OR P4, PT, R29, 0xb1, !P1 ;  /* 0x000000b11d00780c */ /* 0x000fe20004f81670 */
[----:B----4-:R-:W-:-:S12]  /*94220*/  FMUL R16, R74, UR26 ;  /* 0x0000001a4a107c20 */ /* 0x010fd80008400000 */
[----:B------:R-:W0:Y:S01]  /*94230*/  @!P4 LDC.64 R18, c[0x0][0x5c0] ;  /* 0x00017000ff12cb82 */ /* 0x000e220000000a00 */
[----:B------:R-:W4:Y:S01]  /*94240*/  LDL.LU R74, [R1+0xdfc] ;  /* 0x000dfc00014a7983 */ /* 0x000f220000300800 */
[----:B------:R-:W-:Y:S02]  /*94250*/  ISETP.LT.OR P0, PT, R29, 0xb2, !P2 ;  /* 0x000000b21d00780c */ /* 0x000fe40005701670 */
[----:B------:R-:W-:-:S11]  /*94260*/  F2FP.SATFINITE.E4M3.F32.PACK_AB_MERGE_C R16, RZ, R16, RZ ;  /* 0x00000010ff10723e */ /* 0x000fd600048070ff */
[----:B------:R1:W-:Y:S01]  /*94270*/  @!P0 STG.E.U8 desc[UR30][R204.64+0xb1], R16 ;  /* 0x0000b110cc008986 */ /* 0x0003e2000c10111e */
[----:B------:R-:W-:Y:S02]  /*94280*/  ISETP.LT.OR P0, PT, R29, 0x172, !P2 ;  /* 0x000001721d00780c */ /* 0x000fe40005701670 */
[----:B-1----:R-:W-:-:S04]  /*94290*/  @!P4 IADD3 R16, P3, P5, R3, R24, R7 ;  /* 0x000000180310c210 */ /* 0x002fc80007d7e007 */
[----:B------:R-:W-:Y:S02]  /*942a0*/  @!P4 IADD3.X R20, R2, R31, R6, P3, P5 ;  /* 0x0000001f0214c210 */ /* 0x000fe40001fea406 */
[----:B0-----:R-:W-:-:S05]  /*942b0*/  @!P4 IADD3 R18, P3, R16, R18, RZ ;  /* 0x000000121012c210 */ /* 0x001fca0007f7e0ff */
        /* <DEDUP_REMOVED lines=32> */
[----:B----4-:R-:W-:-:S03]  /*944c0*/  FMUL R16, R74, UR26 ;  /* 0x0000001a4a107c20 */ /* 0x010fc60008400000 */
[----:B------:R-:W4:Y:S01]  /*944d0*/  LDL.LU R74, [R1+0xe08] ;  /* 0x000e0800014a7983 */ /* 0x000f220000300800 */
        /* <DEDUP_REMOVED lines=9> */
[C---:B------:R-:W-:Y:S02]  /*94570*/  ISETP.LT.OR P4, PT, R29.reuse, 0xb9, !P1 ;  /* 0x000000b91d00780c */ /* 0x040fe40004f81670 */
[----:B------:R-:W-:-:S11]  /*94580*/  ISETP.LT.OR P0, PT, R29, 0xba, !P2 ;  /* 0x000000ba1d00780c */ /* 0x000fd60005701670 */
[----:B------:R-:W0:Y:S01]  /*94590*/  @!P4 LDC.64 R18, c[0x0][0x5c0] ;  /* 0x00017000ff12cb82 */ /* 0x000e220000000a00 */
[----:B---3--:R-:W-:Y:S02]  /*945a0*/  FMUL R16, R75, UR26 ;  /* 0x0000001a4b107c20 */ /* 0x008fe40008400000 */
[----:B------:R-:W3:Y:S03]  /*945b0*/  LDL.LU R75, [R1+0xe0c] ;  /* 0x000e0c00014b7983 */ /* 0x000ee60000300800 */
        /* <DEDUP_REMOVED lines=52> */
[----:B------:R-:W-:Y:S01]  /*94900*/  ISETP.LT.OR P0, PT, R29, 0xc2, !P2 ;  /* 0x000000c21d00780c */ /* 0x000fe20005701670 */
[----:B------:R-:W2:Y:S10]  /*94910*/  LDL.LU R52, [R1+0xe20] ;  /* 0x000e200001347983 */ /* 0x000eb40000300800 */
        /* <DEDUP_REMOVED lines=24> */
[----:B------:R-:W4:Y:S01]  /*94aa0*/  LDL.LU R53, [R1+0xe24] ;  /* 0x000e240001357983 */ /* 0x000f220000300800 */
[----:B------:R-:W-:Y:S02]  /*94ab0*/  @!P3 IMAD.X R21, R23, 0x1, R21, P4 ;  /* 0x000000011715b824 */ /* 0x000fe400020e0615 */
[----:B---3--:R-:W-:-:S05]  /*94ac0*/  FMUL R16, R75, UR26 ;  /* 0x0000001a4b107c20 */ /* 0x008fca0008400000 */
        /* <DEDUP_REMOVED lines=21> */
[----:B------:R-:W-:-:S09]  /*94c20*/  ISETP.LT.OR P0, PT, R29, 0xca, !P2 ;  /* 0x000000ca1d00780c */ /* 0x000fd20005701670 */
[----:B------:R-:W1:Y:S01]  /*94c30*/  @!P4 LDC.64 R18, c[0x0][0x5c0] ;  /* 0x00017000ff12cb82 */ /* 0x000e620000000a00 */
[----:B0-----:R-:W-:-:S05]  /*94c40*/  FMUL R16, R52, UR26 ;  /* 0x0000001a34107c20 */ /* 0x001fca0008400000 */
[----:B------:R-:W-:-:S05]  /*94c50*/  F2FP.SATFINITE.E4M3.F32.PACK_AB_MERGE_C R16, RZ, R16, RZ ;  /* 0x00000010ff10723e */ /* 0x000fca00048070ff */
[----:B------:R0:W-:Y:S04]  /*94c60*/  @!P0 STG.E.U8 desc[UR30][R70.64+0xc9], R16 ;  /* 0x0000c91046008986 */ /* 0x0001e8000c10111e */
[----:B------:R-:W-:Y:S01]  /*94c70*/  STL [R1+0x14c4], R72 ;  /* 0x0014c44801007387 */ /* 0x000fe20000100800 */
[----:B0-----:R-:W-:-:S03]  /*94c80*/  @!P4 IADD3 R16, P3, P5, R3, R24, R7 ;  /* 0x000000180310c210 */ /* 0x001fc60007d7e007 */
[----:B------:R-:W-:Y:S01]  /*94c90*/  STL [R1+0x14c0], R73 ;  /* 0x0014c04901007387 */ /* 0x000fe20000100800 */
[----:B------:R-:W-:Y:S02]  /*94ca0*/  @!P4 IADD3.X R20, R2, R31, R6, P3, P5 ;  /* 0x0000001f0214c210 */ /* 0x000fe40001fea406 */
[----:B-1----:R-:W-:Y:S02]  /*94cb0*/  @!P4 IADD3 R18, P3, R16, R18, RZ ;  /* 0x000000121012c210 */ /* 0x002fe40007f7e0ff */
[----:B------:R-:W-:-:S03]  /*94cc0*/  ISETP.LT.OR P0, PT, R29, 0x1a2, !P2 ;  /* 0x000001a21d00780c */ /* 0x000fc60005701670 */
[----:B------:R-:W-:Y:S01]  /*94cd0*/  @!P4 IMAD.X R19, R20, 0x1, R19, P3 ;  /* 0x000000011413c824 */ /* 0x000fe200018e0613 */
[----:B------:R-:W-:-:S13]  /*94ce0*/  ISETP.LT.OR P3, PT, R29, 0xca, !P1 ;  /* 0x000000ca1d00780c */ /* 0x000fda0004f61670 */
[--C-:B------:R-:W-:Y:S01]  /*94cf0*/  @!P3 IADD3 R22, P5, P6, R3, R24, R7.reuse ;  /* 0x000000180316b210 */ /* 0x100fe20007ebe007 */
[----:B------:R-:W0:Y:S03]  /*94d00*/  @!P3 LDC.64 R20, c[0x0][0x5c0] ;  /* 0x00017000ff14bb82 */ /* 0x000e260000000a00 */
[----:B------:R-:W-:Y:S01]  /*94d10*/  @!P3 IADD3.X R23, R2, R31, R6, P5, P6 ;  /* 0x0000001f0217b210 */ /* 0x000fe20002fec406 */
[----:B----4-:R-:W-:Y:S02]  /*94d20*/  FMUL R16, R53, UR26 ;  /* 0x0000001a35107c20 */ /* 0x010fe40008400000 */
[----:B------:R-:W3:Y:S03]  /*94d30*/  LDL.LU R53, [R1+0xe2c] ;  /* 0x000e2c0001357983 */ /* 0x000ee60000300800 */
[----:B------:R-:W-:Y:S01]  /*94d40*/  F2FP.SATFINITE.E4M3.F32.PACK_AB_MERGE_C R16, RZ, R16, RZ ;  /* 0x00000010ff10723e */ /* 0x000fe200048070ff */
[----:B------:R-:W4:Y:S04]  /*94d50*/  LDL.64 R42, [R1+0xe0] ;  /* 0x0000e000012a7983 */ /* 0x000f280000100a00 */
[----:B------:R1:W-:Y:S04]  /*94d60*/  @!P4 STG.E.U8 desc[UR30][R18.64+0xc8], R16 ;  /* 0x0000c8101200c986 */ /* 0x0003e8000c10111e */
[----:B------:R-:W4:Y:S04]  /*94d70*/  LDL.LU R52, [R1+0xe30] ;  /* 0x000e300001347983 */ /* 0x000f280000300800 */
[----:B------:R-:W4:Y:S01]  /*94d80*/  LDL.64 R50, [R1+0x68] ;  /* 0x0000680001327983 */ /* 0x000f220000100a00 */
[----:B-1----:R-:W1:Y:S02]  /*94d90*/  @!P0 LDC.64 R18, c[0x0][0x5c0] ;  /* 0x00017000ff128b82 */ /* 0x002e640000000a00 */
        /* <DEDUP_REMOVED lines=15> */
[----:B------:R-:W0:Y:S02]  /*94e90*/  @!P5 LDC.64 R18, c[0x0][0x5c0] ;  /* 0x00017000ff12db82 */ /* 0x000e240000000a00 */
[----:B0-----:R-:W-:-:S04]  /*94ea0*/  @!P5 IADD3 R66, P3, P4, R24, R18, R7 ;  /* 0x000000121842d210 */ /* 0x001fc80007c7e007 */
[----:B------:R-:W-:Y:S02]  /*94eb0*/  @!P5 IADD3.X R67, R31, R19, R6, P3, P4 ;  /* 0x000000131f43d210 */ /* 0x000fe40001fe8406 */
[----:B------:R-:W-:-:S13]  /*94ec0*/  ISETP.LT.OR P5, PT, R29, 0x1b1, !P2 ;  /* 0x000001b11d00780c */ /* 0x000fda00057a1670 */
[----:B------:R-:W0:Y:S01]  /*94ed0*/  @!P5 LDC.64 R18, c[0x0][0x5c0] ;  /* 0x00017000ff12db82 */ /* 0x000e220000000a00 */
[----:B------:R-:W-:Y:S04]  /*94ee0*/  STL [R1+0x14b8], R68 ;  /* 0x0014b84401007387 */ /* 0x000fe80000100800 */
[----:B------:R-:W-:Y:S04]  /*94ef0*/  STL [R1+0x14b4], R69 ;  /* 0x0014b44501007387 */ /* 0x000fe80000100800 */
[----:B------:R-:W-:Y:S04]  /*94f00*/  STL [R1+0x15d0], R66 ;  /* 0x0015d04201007387 */ /* 0x000fe80000100800 */
[----:B------:R-:W-:Y:S01]  /*94f10*/  STL [R1+0x15cc], R67 ;  /* 0x0015cc4301007387 */ /* 0x000fe20000100800 */
[----:B------:R-:W-:-:S02]  /*94f20*/  ISETP.LT.OR P0, PT, R29, 0xd1, !P2 ;  /* 0x000000d11d00780c */ /* 0x000fc40005701670 */
[----:B0-----:R-:W-:-:S04]  /*94f30*/  @!P5 IADD3 R64, P3, P4, R24, R18, R7 ;  /* 0x000000121840d210 */ /* 0x001fc80007c7e007 */
[----:B------:R-:W-:Y:S02]  /*94f40*/  @!P5 IADD3.X R65, R31, R19, R6, P3, P4 ;  /* 0x000000131f41d210 */ /* 0x000fe40001fe8406 */
[----:B------:R-:W-:-:S13]  /*94f50*/  ISETP.LT.OR P4, PT, R29, 0xd1, !P1 ;  /* 0x000000d11d00780c */ /* 0x000fda0004f81670 */
[----:B------:R-:W0:Y:S01]  /*94f60*/  @!P4 LDC.64 R18, c[0x0][0x5c0] ;  /* 0x00017000ff12cb82 */ /* 0x000e220000000a00 */
[----:B---3--:R-:W-:Y:S02]  /*94f70*/  FMUL R16, R53, UR26 ;  /* 0x0000001a35107c20 */ /* 0x008fe40008400000 */
[----:B------:R-:W3:Y:S03]  /*94f80*/  LDL.LU R53, [R1+0xe38] ;  /* 0x000e380001357983 */ /* 0x000ee60000300800 */
[----:B------:R-:W-:-:S05]  /*94f90*/  F2FP.SATFINITE.E4M3.F32.PACK_AB_MERGE_C R16, RZ, R16, RZ ;  /* 0x00000010ff10723e */ /* 0x000fca00048070ff */
[----:B----4-:R1:W-:Y:S01]  /*94fa0*/  @!P0 STG.E.U8 desc[UR30][R42.64+0xd0], R16 ;  /* 0x0000d0102a008986 */ /* 0x0103e2000c10111e */
[----:B------:R-:W-:Y:S01]  /*94fb0*/  ISETP.LT.OR P0, PT, R29, 0xd2, !P2 ;  /* 0x000000d21d00780c */ /* 0x000fe20005701670 */
[----:B-1----:R-:W-:-:S05]  /*94fc0*/  FMUL R16, R52, UR26 ;  /* 0x0000001a34107c20 */ /* 0x002fca0008400000 */
[----:B------:R-:W-:-:S07]  /*94fd0*/  F2FP.SATFINITE.E4M3.F32.PACK_AB_MERGE_C R16, RZ, R16, RZ ;  /* 0x00000010ff10723e */ /* 0x000fce00048070ff */
[----:B------:R1:W-:Y:S04]  /*94fe0*/  @!P0 STG.E.U8 desc[UR30][R50.64+0xd1], R16 ;  /* 0x0000d11032008986 */ /* 0x0003e8000c10111e */
[----:B------:R-:W-:Y:S01]  /*94ff0*/  STL [R1+0x15d4], R64 ;  /* 0x0015d44001007387 */ /* 0x000fe20000100800 */
[----:B-1----:R-:W-:-:S03]  /*95000*/  @!P4 IADD3 R16, P3, P5, R3, R24, R7 ;  /* 0x000000180310c210 */ /* 0x002fc60007d7e007 */
[----:B------:R-:W-:Y:S01]  /*95010*/  STL [R1+0x14b0], R65 ;  /* 0x0014b04101007387 */ /* 0x000fe20000100800 */
[----:B------:R-:W-:Y:S02]  /*95020*/  @!P4 IADD3.X R20, R2, R31, R6, P3, P5 ;  /* 0x0000001f0214c210 */ /* 0x000fe40001fea406 */
[----:B0-----:R-:W-:Y:S01]  /*95030*/  @!P4 IADD3 R18, P3, R16, R18, RZ ;  /* 0x000000121012c210 */ /* 0x001fe20007f7e0ff */
[----:B--2---:R-:W-:Y:S02]  /*95040*/  FMUL R16, R30, UR26 ;  /* 0x0000001a1e107c20 */ /* 0x004fe40008400000 */
[----:B------:R-:W2:Y:S01]  /*95050*/  LDL.LU R30, [R1+0xe3c] ;  /* 0x000e3c00011e7983 */ /* 0x000ea20000300800 */
[C---:B------:R-:W-:Y:S01]  /*95060*/  ISETP.LT.OR P0, PT, R29.reuse, 0x1b2, !P2 ;  /* 0x000001b21d00780c */ /* 0x040fe20005701670 */
[----:B------:R-:W-:Y:S01]  /*95070*/  @!P4 IMAD.X R19, R20, 0x1, R19, P3 ;  /* 0x000000011413c824 */ /* 0x000fe200018e0613 */
[----:B------:R-:W-:Y:S01]  /*95080*/  F2FP.SATFINITE.E4M3.F32.PACK_AB_MERGE_C R16, RZ, R16, RZ ;  /* 0x00000010ff10723e */ /* 0x000fe200048070ff */
[----:B------:R-:W4:Y:S04]  /*95090*/  LDL.64 R42, [R1+0x170] ;  /* 0x00017000012a7983 */ /* 0x000f280000100a00 */
[----:B------:R0:W-:Y:S01]  /*950a0*/  @!P4 STG.E.U8 desc[UR30][R18.64+0xd0], R16 ;  /* 0x0000d0101200c986 */ /* 0x0001e2000c10111e */
[----:B------:R-:W-:-:S03]  /*950b0*/  ISETP.LT.OR P3, PT, R29, 0xd2, !P1 ;  /* 0x000000d21d00780c */ /* 0x000fc60004f61670 */
[----:B------:R-:W4:Y:S04]  /*950c0*/  LDL.LU R52, [R1+0xe40] ;  /* 0x000e400001347983 */ /* 0x000f280000300800 */
[----:B------:R-:W4:Y:S01]  /*950d0*/  LDL.64 R50, [R1+0x150] ;  /* 0x0001500001327983 */ /* 0x000f220000100a00 */
[----:B0-----:R-:W0:Y:S05]  /*950e0*/  @!P0 LDC.64 R18, c[0x0][0x5c0] ;  /* 0x00017000ff128b82 */ /* 0x001e2a0000000a00 */
[----:B------:R-:W-:-:S04]  /*950f0*/  @!P3 IADD3 R22, P5, P6, R3, R24, R7 ;  /* 0x000000180316b210 */ /* 0x000fc80007ebe007 */
[----:B------:R-:W-:Y:S01]  /*95100*/  @!P3 IADD3.X R23, R2, R31, R6, P5, P6 ;  /* 0x0000001f0217b210 */ /* 0x000fe20002fec406 */
[----:B------:R-:W1:Y:S01]  /*95110*/  @!P3 LDC.64 R20, c[0x0][0x5c0] ;  /* 0x00017000ff14bb82 */ /* 0x000e620000000a00 */
[----:B0-----:R-:W-:-:S04]  /*95120*/  @!P0 IADD3 R62, P5, P6, R24, R18, R7 ;  /* 0x00000012183e8210 */ /* 0x001fc80007ebe007 */
[----:B------:R-:W-:Y:S02]  /*95130*/  @!P0 IADD3.X R63, R31, R19, R6, P5, P6 ;  /* 0x000000131f3f8210 */ /* 0x000fe40002fec406 */
[----:B------:R-:W-:-:S13]  /*95140*/  ISETP.LT.OR P0, PT, R29, 0x1b9, !P2 ;  /* 0x000001b91d00780c */ /* 0x000fda0005701670 */
[----:B------:R-:W0:Y:S01]  /*95150*/  @!P0 LDC.64 R18, c[0x0][0x5c0] ;  /* 0x00017000ff128b82 */ /* 0x000e220000000a00 */
[----:B-1----:R-:W-:Y:S01]  /*95160*/  @!P3 IADD3 R20, P4, R22, R20, RZ ;  /* 0x000000141614b210 */ /* 0x002fe20007f9e0ff */
[----:B------:R-:W-:Y:S01]  /*95170*/  STL [R1+0x15e4], R62 ;  /* 0x0015e43e01007387 */ /* 0x000fe20000100800 */
[----:B------:R-:W-:-:S03]  /*95180*/  ISETP.LT.OR P5, PT, R29, 0x1ba, !P2 ;  /* 0x000001ba1d00780c */ /* 0x000fc600057a1670 */
[----:B------:R-:W-:Y:S01]  /*95190*/  STL [R1+0x15d8], R63 ;  /* 0x0015d83f01007387 */ /* 0x000fe20000100800 */
        /* <DEDUP_REMOVED lines=23> */
[----:B----4-:R0:W-:Y:S01]  /*95310*/  @!P0 STG.E.U8 desc[UR30][R42.64+0xd8], R16 ;  /* 0x0000d8102a008986 */ /* 0x0101e2000c10111e */
[----:B------:R-:W-:-:S09]  /*95320*/  ISETP.LT.OR P0, PT, R29, 0xda, !P2 ;  /* 0x000000da1d00780c */ /* 0x000fd20005701670 */
[----:B------:R-:W1:Y:S01]  /*95330*/  @!P4 LDC.64 R18, c[0x0][0x5c0] ;  /* 0x00017000ff12cb82 */ /* 0x000e620000000a00 */
[----:B0-----:R-:W-:-:S05]  /*95340*/  FMUL R16, R52, UR26 ;  /* 0x0000001a34107c20 */ /* 0x001fca0008400000 */
[----:B------:R-:W-:Y:S01]  /*95350*/  F2FP.SATFINITE.E4M3.F32.PACK_AB_MERGE_C R16, RZ, R16, RZ ;  /* 0x00000010ff10723e */ /* 0x000fe200048070ff */
[----:B------:R-:W-:Y:S04]  /*95360*/  STL [R1+0x15fc], R56 ;  /* 0x0015fc3801007387 */ /* 0x000fe80000100800 */
[----:B------:R0:W-:Y:S01]  /*95370*/  @!P0 STG.E.U8 desc[UR30][R50.64+0xd9], R16 ;  /* 0x0000d91032008986 */ /* 0x0001e2000c10111e */
[----:B------:R-:W-:-:S03]  /*95380*/  ISETP.LT.OR P0, PT, R29, 0x1c2, !P2 ;  /* 0x000001c21d00780c */ /* 0x000fc60005701670 */
[----:B------:R-:W-:Y:S04]  /*95390*/  STL [R1+0x15f8], R57 ;  /* 0x0015f83901007387 */ /* 0x000fe80000100800 */
[----:B------:R-:W4:Y:S01]  /*953a0*/  LDL.LU R43, [R1+0xe4c] ;  /* 0x000e4c00012b7983 */ /* 0x000f220000300800 */
[----:B0-----:R-:W-:-:S03]  /*953b0*/  @!P4 IADD3 R16, P3, P5, R3, R24, R7 ;  /* 0x000000180310c210 */ /* 0x001fc60007d7e007 */
[----:B------:R-:W4:Y:S01]  /*953c0*/  LDL.64 R40, [R1+0x250] ;  /* 0x0002500001287983 */ /* 0x000f220000100a00 */
[----:B------:R-:W-:-:S03]  /*953d0*/  @!P4 IADD3.X R20, R2, R31, R6, P3, P5 ;  /* 0x0000001f0214c210 */ /* 0x000fc60001fea406 */
[----:B------:R-:W4:Y:S01]  /*953e0*/  LDL.LU R42, [R1+0xe50] ;  /* 0x000e5000012a7983 */ /* 0x000f220000300800 */
[----:B-1----:R-:W-:-:S03]  /*953f0*/  @!P4 IADD3 R18, P3, R16, R18, RZ ;  /* 0x000000121012c210 */ /* 0x002fc60007f7e0ff */
[----:B------:R-:W4:Y:S02]  /*95400*/  LDL.64 R36, [R1+0x1c8] ;  /* 0x0001c80001247983 */ /* 0x000f240000100a00 */
[----:B------:R-:W-:Y:S01]  /*95410*/  @!P4 IMAD.X R19, R20, 0x1, R19, P3 ;  /* 0x000000011413c824 */ /* 0x000fe200018e0613 */
[----:B------:R-:W-:-:S13]  /*95420*/  ISETP.LT.OR P3, PT, R29, 0xda, !P1 ;  /* 0x000000da1d00780c */ /* 0x000fda0004f61670 */
[----:B------:R-:W-:Y:S01]  /*95430*/  @!P3 IADD3 R22, P5, P6, R3, R24, R7 ;  /* 0x000000180316b210 */ /* 0x000fe20007ebe007 */
[----:B------:R-:W0:Y:S03]  /*95440*/  @!P3 LDC.64 R20, c[0x0][0x5c0] ;  /* 0x00017000ff14bb82 */ /* 0x000e260000000a00 */
[----:B------:R-:W-:Y:S01]  /*95450*/  @!P3 IADD3.X R23, R2, R31, R6, P5, P6 ;  /* 0x0000001f0217b210 */ /* 0x000fe20002fec406 */
[----:B---3--:R-:W-:-:S05]  /*95460*/  FMUL R16, R53, UR26 ;  /* 0x0000001a35107c20 */ /* 0x008fca0008400000 */
[----:B------:R-:W-:-:S05]  /*95470*/  F2FP.SATFINITE.E4M3.F32.PACK_AB_MERGE_C R16, RZ, R16, RZ ;  /* 0x00000010ff10723e */ /* 0x000fca00048070ff */
[----:B------:R1:W-:Y:S02]  /*95480*/  @!P4 STG.E.U8 desc[UR30][R18.64+0xd8], R16 ;  /* 0x0000d8101200c986 */ /* 0x0003e4000c10111e */
        /* <DEDUP_REMOVED lines=21> */
[----:B------:R-:W-:Y:S01]  /*955e0*/  STL [R1+0x160c], R52 ;  /* 0x00160c3401007387 */ /* 0x000fe20000100800 */
[----:B----4-:R-:W-:-:S03]  /*955f0*/  FMUL R16, R43, UR26 ;  /* 0x0000001a2b107c20 */ /* 0x010fc60008400000 */
[----:B------:R-:W-:Y:S04]  /*95600*/  STL [R1+0x1608], R53 ;  /* 0x0016083501007387 */ /* 0x000fe80000100800 */
[----:B------:R-:W-:Y:S04]  /*95610*/  STL [R1+0x1614], R50 ;  /* 0x0016143201007387 */ /* 0x000fe80000100800 */
[----:B------:R-:W-:Y:S04]  /*95620*/  STL [R1+0x1610], R51 ;  /* 0x0016103301007387 */ /* 0x000fe80000100800 */
[----:B------:R-:W3:Y:S01]  /*95630*/  LDL.LU R43, [R1+0xe58] ;  /* 0x000e5800012b7983 */ /* 0x000ee20000300800 */
[----:B0-----:R-:W-:-:S04]  /*95640*/  @!P5 IADD3 R48, P3, P4, R24, R18, R7 ;  /* 0x000000121830d210 */ /* 0x001fc80007c7e007 */
[----:B------:R-:W-:Y:S02]  /*95650*/  @!P5 IADD3.X R49, R31, R19, R6, P3, P4 ;  /* 0x000000131f31d210 */ /* 0x000fe40001fe8406 */
[C---:B------:R-:W-:Y:S02]  /*95660*/  ISETP.LT.OR P4, PT, R29.reuse, 0xe1, !P1 ;  /* 0x000000e11d00780c */ /* 0x040fe40004f81670 */
[----:B------:R-:W-:Y:S02]  /*95670*/  ISETP.LT.OR P0, PT, R29, 0xe1, !P2 ;  /* 0x000000e11d00780c */ /* 0x000fe40005701670 */
[----:B------:R-:W-:-:S09]  /*95680*/  F2FP.SATFINITE.E4M3.F32.PACK_AB_MERGE_C R16, RZ, R16, RZ ;  /* 0x00000010ff10723e */ /* 0x000fd200048070ff */
[----:B------:R-:W0:Y:S02]  /*95690*/  @!P4 LDC.64 R18, c[0x0][0x5c0] ;  /* 0x00017000ff12cb82 */ /* 0x000e240000000a00 */
[----:B------:R1:W-:Y:S01]  /*956a0*/  @!P0 STG.E.U8 desc[UR30][R40.64+0xe0], R16 ;  /* 0x0000e01028008986 */ /* 0x0003e2000c10111e */
        /* <DEDUP_REMOVED lines=31> */
[----:B------:R-:W-:-:S03]  /*958a0*/  @!P3 IMAD.X R21, R23, 0x1, R21, P4 ;  /* 0x000000011715b824 */ /* 0x000fc600020e0615 */
[----:B------:R-:W4:Y:S01]  /*958b0*/  LDL.LU R37, [R1+0xe64] ;  /* 0x000e640001257983 */ /* 0x000f220000300800 */
[----:B---3--:R-:W-:-:S05]  /*958c0*/  FMUL R16, R43, UR26 ;  /* 0x0000001a2b107c20 */ /* 0x008fca0008400000 */
        /* <DEDUP_REMOVED lines=17> */
[----:B----4-:R0:W-:Y:S02]  /*959e0*/  @!P0 STG.E.U8 desc[UR30][R40.64+0xe8], R16 ;  /* 0x0000e81028008986 */ /* 0x0101e4000c10111e */
[----:B0-----:R-:W-:-:S04]  /*959f0*/  @!P5 IADD3 R40, P3, P4, R24, R18, R7 ;  /* 0x000000121828d210 */ /* 0x001fc80007c7e007 */
[----:B------:R-:W-:Y:S02]  /*95a00*/  @!P5 IADD3.X R41, R31, R19, R6, P3, P4 ;  /* 0x000000131f29d210 */ /* 0x000fe40001fe8406 */
[C---:B------:R-:W-:Y:S02]  /*95a10*/  ISETP.LT.OR P4, PT, R29.reuse, 0xe9, !P1 ;  /* 0x000000e91d00780c */ /* 0x040fe40004f81670 */
[----:B------:R-:W-:Y:S01]  /*95a20*/  ISETP.LT.OR P0, PT, R29, 0xea, !P2 ;  /* 0x000000ea1d00780c */ /* 0x000fe20005701670 */
[----:B------:R-:W-:-:S10]  /*95a30*/  FMUL R16, R36, UR26 ;  /* 0x0000001a24107c20 */ /* 0x000fd40008400000 */
[----:B------:R-:W0:Y:S01]  /*95a40*/  @!P4 LDC.64 R18, c[0x0][0x5c0] ;  /* 0x00017000ff12cb82 */ /* 0x000e220000000a00 */
[----:B------:R-:W-:Y:S01]  /*95a50*/  STL [R1+0x1644], R40 ;  /* 0x0016442801007387 */ /* 0x000fe20000100800 */
[----:B------:R-:W-:-:S03]  /*95a60*/  F2FP.SATFINITE.E4M3.F32.PACK_AB_MERGE_C R16, RZ, R16, RZ ;  /* 0x00000010ff10723e */ /* 0x000fc600048070ff */
[----:B------:R-:W-:Y:S04]  /*95a70*/  STL [R1+0x1638], R41 ;  /* 0x0016382901007387 */ /* 0x000fe80000100800 */
[----:B------:R-:W3:Y:S04]  /*95a80*/  LDL.LU R164, [R1+0xe6c] ;  /* 0x000e6c0001a47983 */ /* 0x000ee80000300800 */
[----:B------:R1:W-:Y:S01]  /*95a90*/  @!P0 STG.E.U8 desc[UR30][R160.64+0xe9], R16 ;  /* 0x0000e910a0008986 */ /* 0x0003e2000c10111e */
[----:B------:R-:W-:-:S03]  /*95aa0*/  ISETP.LT.OR P0, PT, R29, 0x1e2, !P2 ;  /* 0x000001e21d00780c */ /* 0x000fc60005701670 */
[----:B------:R-:W4:Y:S04]  /*95ab0*/  LDL.64 R162, [R1+0x318] ;  /* 0x0003180001a27983 */ /* 0x000f280000100a00 */
[----:B------:R-:W4:Y:S01]  /*95ac0*/  LDL.LU R12, [R1+0xe70] ;  /* 0x000e7000010c7983 */ /* 0x000f220000300800 */
[----:B-1----:R-:W-:-:S03]  /*95ad0*/  @!P4 IADD3 R16, P3, P5, R3, R24, R7 ;  /* 0x000000180310c210 */ /* 0x002fc60007d7e007 */
[----:B------:R-:W4:Y:S01]  /*95ae0*/  LDL.64 R160, [R1+0x2f0] ;  /* 0x0002f00001a07983 */ /* 0x000f220000100a00 */
[----:B------:R-:W-:Y:S02]  /*95af0*/  @!P4 IADD3.X R20, R2, R31, R6, P3, P5 ;  /* 0x0000001f0214c210 */ /* 0x000fe40001fea406 */
[----:B0-----:R-:W-:Y:S01]  /*95b00*/  @!P4 IADD3 R18, P3, R16, R18, RZ ;  /* 0x000000121012c210 */ /* 0x001fe20007f7e0ff */
[----:B------:R-:W-:-:S04]  /*95b10*/  FMUL R16, R37, UR26 ;  /* 0x0000001a25107c20 */ /* 0x000fc80008400000 */
[----:B------:R-:W-:Y:S01]  /*95b20*/  @!P4 IMAD.X R19, R20, 0x1, R19, P3 ;  /* 0x000000011413c824 */ /* 0x000fe200018e0613 */
[----:B------:R-:W-:-:S05]  /*95b30*/  F2FP.SATFINITE.E4M3.F32.PACK_AB_MERGE_C R16, RZ, R16, RZ ;  /* 0x00000010ff10723e */ /* 0x000fca00048070ff */
[----:B------:R0:W-:Y:S01]  /*95b40*/  @!P4 STG.E.U8 desc[UR30][R18.64+0xe8], R16 ;  /* 0x0000e8101200c986 */ /* 0x0001e2000c10111e */
[----:B------:R-:W-:Y:S01]  /*95b50*/  ISETP.LT.OR P3, PT, R29, 0xea, !P1 ;  /* 0x000000ea1d00780c */ /* 0x000fe20004f61670 */
[----:B0-----:R-:W0:-:S12]  /*95b60*/  @!P0 LDC.64 R18, c[0x0][0x5c0] ;  /* 0x00017000ff128b82 */ /* 0x001e180000000a00 */
[----:B------:R-:W-:-:S04]  /*95b70*/  @!P3 IADD3 R22, P5, P6, R3, R24, R7 ;  /* 0x000000180316b210 */ /* 0x000fc80007ebe007 */
[----:B------:R-:W-:Y:S01]  /*95b80*/  @!P3 IADD3.X R23, R2, R31, R6, P5, P6 ;  /* 0x0000001f0217b210 */ /* 0x000fe20002fec406 */
[----:B------:R-:W1:Y:S01]  /*95b90*/  @!P3 LDC.64 R20, c[0x0][0x5c0] ;  /* 0x00017000ff14bb82 */ /* 0x000e620000000a00 */
[----:B0-----:R-:W-:-:S04]  /*95ba0*/  @!P0 IADD3 R38, P5, P6, R24, R18, R7 ;  /* 0x0000001218268210 */ /* 0x001fc80007ebe007 */
[----:B------:R-:W-:Y:S01]  /*95bb0*/  @!P0 IADD3.X R39, R31, R19, R6, P5, P6 ;  /* 0x000000131f278210 */ /* 0x000fe20002fec406 */
[----:B------:R-:W-:Y:S04]  /*95bc0*/  STL [R1+0x1650], R38 ;  /* 0x0016502601007387 */ /* 0x000fe80000100800 */
[----:B------:R-:W-:Y:S01]  /*95bd0*/  STL [R1+0x1648], R39 ;  /* 0x0016482701007387 */ /* 0x000fe20000100800 */
[----:B------:R-:W-:-:S13]  /*95be0*/  ISETP.LT.OR P0, PT, R29, 0x1e9, !P2 ;  /* 0x000001e91d00780c */ /* 0x000fda0005701670 */
[----:B------:R-:W0:Y:S01]  /*95bf0*/  @!P0 LDC.64 R18, c[0x0][0x5c0] ;  /* 0x00017000ff128b82 */ /* 0x000e220000000a00 */
[----:B--2---:R-:W-:Y:S02]  /*95c00*/  FMUL R16, R30, UR26 ;  /* 0x0000001a1e107c20 */ /* 0x004fe40008400000 */
[----:B------:R-:W2:Y:S01]  /*95c10*/  LDL.LU R30, [R1+0xe74] ;  /* 0x000e7400011e7983 */ /* 0x000ea20000300800 */
[----:B-1----:R-:W-:Y:S02]  /*95c20*/  @!P3 IADD3 R20, P4, R22, R20, RZ ;  /* 0x000000141614b210 */ /* 0x002fe40007f9e0ff */
[----:B------:R-:W-:Y:S02]  /*95c30*/  ISETP.LT.OR P5, PT, R29, 0x1ea, !P2 ;  /* 0x000001ea1d00780c */ /* 0x000fe400057a1670 */
[----:B------:R-:W-:Y:S01]  /*95c40*/  F2FP.SATFINITE.E4M3.F32.PACK_AB_MERGE_C R16, RZ, R16, RZ ;  /* 0x00000010ff10723e */ /* 0x000fe200048070ff */
[----:B------:R-:W-:-:S05]  /*95c50*/  @!P3 IMAD.X R21, R23, 0x1, R21, P4 ;  /* 0x000000011715b824 */ /* 0x000fca00020e0615 */
[----:B------:R3:W-:Y:S01]  /*95c60*/  @!P3 STG.E.U8 desc[UR30][R20.64+0xe9], R16 ;  /* 0x0000e9101400b986 */ /* 0x0007e2000c10111e */
[----:B0-----:R-:W-:-:S04]  /*95c70*/  @!P0 IADD3 R36, P3, P4, R24, R18, R7 ;  /* 0x0000001218248210 */ /* 0x001fc80007c7e007 */
[----:B------:R-:W-:Y:S02]  /*95c80*/  @!P0 IADD3.X R37, R31, R19, R6, P3, P4 ;  /* 0x000000131f258210 */ /* 0x000fe40001fe8406 */
[----:B------:R-:W0:Y:S02]  /*95c90*/  @!P5 LDC.64 R18, c[0x0][0x5c0] ;  /* 0x00017000ff12db82 */ /* 0x000e240000000a00 */
[----:B0-----:R-:W-:-:S04]  /*95ca0*/  @!P5 IADD3 R34, P3, P4, R24, R18, R7 ;  /* 0x000000121822d210 */ /* 0x001fc80007c7e007 */
[----:B------:R-:W-:Y:S02]  /*95cb0*/  @!P5 IADD3.X R35, R31, R19, R6, P3, P4 ;  /* 0x000000131f23d210 */ /* 0x000fe40001fe8406 */
[----:B------:R-:W-:-:S13]  /*95cc0*/  ISETP.LT.OR P5, PT, R29, 0x1f1, !P2 ;  /* 0x000001f11d00780c */ /* 0x000fda00057a1670 */
[----:B------:R-:W0:Y:S01]  /*95cd0*/  @!P5 LDC.64 R18, c[0x0][0x5c0] ;  /* 0x00017000ff12db82 */ /* 0x000e220000000a00 */
[----:B------:R-:W-:Y:S01]  /*95ce0*/  ISETP.LT.OR P0, PT, R29, 0xf1, !P2 ;  /* 0x000000f11d00780c */ /* 0x000fe20005701670 */
[----:B---3--:R-:W-:Y:S01]  /*95cf0*/  FMUL R16, R164, UR26 ;  /* 0x0000001aa4107c20 */ /* 0x008fe20008400000 */
[----:B------:R-:W-:Y:S04]  /*95d00*/  STL [R1+0x1658], R36 ;  /* 0x0016582401007387 */ /* 0x000fe80000100800 */
[----:B------:R-:W-:Y:S01]  /*95d10*/  F2FP.SATFINITE.E4M3.F32.PACK_AB_MERGE_C R16, RZ, R16, RZ ;  /* 0x00000010ff10723e */ /* 0x000fe200048070ff */
[----:B------:R-:W-:Y:S04]  /*95d20*/  STL [R1+0x1654], R37 ;  /* 0x0016542501007387 */ /* 0x000fe80000100800 */
[----:B------:R-:W-:Y:S04]  /*95d30*/  STL [R1+0x1668], R34 ;  /* 0x0016682201007387 */ /* 0x000fe80000100800 */
[----:B------:R-:W-:Y:S01]  /*95d40*/  STL [R1+0x1664], R35 ;  /* 0x0016642301007387 */ /* 0x000fe20000100800 */
[----:B0-----:R-:W-:-:S04]  /*95d50*/  @!P5 IADD3 R32, P3, P4, R24, R18, R7 ;  /* 0x000000121820d210 */ /* 0x001fc80007c7e007 */
[----:B------:R-:W-:Y:S01]  /*95d60*/  @!P5 IADD3.X R33, R31, R19, R6, P3, P4 ;  /* 0x000000131f21d210 */ /* 0x000fe20001fe8406 */
[----:B----4-:R0:W-:Y:S04]  /*95d70*/  @!P0 STG.E.U8 desc[UR30][R162.64+0xf0], R16 ;  /* 0x0000f010a2008986 */ /* 0x0101e8000c10111e */
[----:B------:R-:W-:Y:S04]  /*95d80*/  STL [R1+0x1670], R32 ;  /* 0x0016702001007387 */ /* 0x000fe80000100800 */
[----:B------:R-:W-:Y:S01]  /*95d90*/  STL [R1+0x166c], R33 ;  /* 0x00166c2101007387 */ /* 0x000fe20000100800 */
[----:B0-----:R-:W-:-:S03]  /*95da0*/  FMUL R16, R12, UR26 ;  /* 0x0000001a0c107c20 */ /* 0x001fc60008400000 */
[----:B------:R-:W3:Y:S01]  /*95db0*/  LDL.LU R12, [R1+0xe78] ;  /* 0x000e7800010c7983 */ /* 0x000ee20000300800 */
[C---:B------:R-:W-:Y:S02]  /*95dc0*/  ISETP.LT.OR P4, PT, R29.reuse, 0xf1, !P1 ;  /* 0x000000f11d00780c */ /* 0x040fe40004f81670 */
[----:B------:R-:W-:Y:S01]  /*95dd0*/  ISETP.LT.OR P0, PT, R29, 0xf2, !P2 ;  /* 0x000000f21d00780c */ /* 0x000fe20005701670 */
[----:B------:R-:W4:Y:S01]  /*95de0*/  LDL.LU R164, [R1+0xe7c] ;  /* 0x000e7c0001a47983 */ /* 0x000f220000300800 */
[----:B------:R-:W-:-:S03]  /*95df0*/  F2FP.SATFINITE.E4M3.F32.PACK_AB_MERGE_C R16, RZ, R16, RZ ;  /* 0x00000010ff10723e */ /* 0x000fc600048070ff */
[----:B------:R-:W4:Y:S06]  /*95e00*/  LDL.64 R162, [R1+0x350] ;  /* 0x0003500001a27983 */ /* 0x000f2c0000100a00 */
[----:B------:R-:W0:Y:S02]  /*95e10*/  @!P4 LDC.64 R18, c[0x0][0x5c0] ;  /* 0x00017000ff12cb82 */ /* 0x000e240000000a00 */
[----:B------:R1:W-:Y:S02]  /*95e20*/  @!P0 STG.E.U8 desc[UR30][R160.64+0xf1], R16 ;  /* 0x0000f110a0008986 */ /* 0x0003e4000c10111e */
[----:B-1----:R-:W-:-:S04]  /*95e30*/  @!P4 IADD3 R16, P3, P5, R3, R24, R7 ;  /* 0x000000180310c210 */ /* 0x002fc80007d7e007 */
[----:B------:R-:W-:Y:S02]  /*95e40*/  @!P4 IADD3.X R20, R2, R31, R6, P3, P5 ;  /* 0x0000001f0214c210 */ /* 0x000fe40001fea406 */
[----:B0-----:R-:W-:Y:S01]  /*95e50*/  @!P4 IADD3 R18, P3, R16, R18, RZ ;  /* 0x000000121012c210 */ /* 0x001fe20007f7e0ff */
[----:B--2---:R-:W-:Y:S02]  /*95e60*/  FMUL R16, R30, UR26 ;  /* 0x0000001a1e107c20 */ /* 0x004fe40008400000 */
[----:B------:R-:W2:Y:S01]  /*95e70*/  LDL.LU R30, [R1+0xe80] ;  /* 0x000e8000011e7983 */ /* 0x000ea20000300800 */
[C---:B------:R-:W-:Y:S01]  /*95e80*/  ISETP.LT.OR P0, PT, R29.reuse, 0x1f2, !P2 ;  /* 0x000001f21d00780c */ /* 0x040fe20005701670 */
[----:B------:R-:W-:Y:S01]  /*95e90*/  @!P4 IMAD.X R19, R20, 0x1, R19, P3 ;  /* 0x000000011413c824 */ /* 0x000fe200018e0613 */
[----:B------:R-:W-:Y:S01]  /*95ea0*/  F2FP.SATFINITE.E4M3.F32.PACK_AB_MERGE_C R16, RZ, R16, RZ ;  /* 0x00000010ff10723e */ /* 0x000fe200048070ff */
[----:B------:R-:W2:Y:S01]  /*95eb0*/  LDL.64 R160, [R1+0x338] ;  /* 0x0003380001a07983 */ /* 0x000ea20000100a00 */
[----:B------:R-:W-:-:S03]  /*95ec0*/  ISETP.LT.OR P3, PT, R29, 0xf2, !P1 ;  /* 0x000000f21d00780c */ /* 0x000fc60004f61670 */
[----:B------:R0:W-:Y:S10]  /*95ed0*/  @!P4 STG.E.U8 desc[UR30][R18.64+0xf0], R16 ;  /* 0x0000f0101200c986 */ /* 0x0001f4000c10111e */
[----:B------:R-:W1:Y:S08]  /*95ee0*/  @!P3 LDC.64 R20, c[0x0][0x5c0] ;  /* 0x00017000ff14bb82 */ /* 0x000e700000000a00 */
[----:B0-----:R-:W0:Y:S01]  /*95ef0*/  @!P0 LDC.64 R18, c[0x0][0x5c0] ;  /* 0x00017000ff128b82 */ /* 0x001e220000000a00 */
[----:B------:R-:W-:-:S04]  /*95f00*/  @!P3 IADD3 R22, P5, P6, R3, R24, R7 ;  /* 0x000000180316b210 */ /* 0x000fc80007ebe007 */
[----:B------:R-:W-:Y:S02]  /*95f10*/  @!P3 IADD3.X R23, R2, R31, R6, P5, P6 ;  /* 0x0000001f0217b210 */ /* 0x000fe40002fec406 */
[----:B-1----:R-:W-:Y:S02]  /*95f20*/  @!P3 IADD3 R20, P4, R22, R20, RZ ;  /* 0x000000141614b210 */ /* 0x002fe40007f9e0ff */
[----:B0-----:R-:W-:-:S04]  /*95f30*/  @!P0 IADD3 R26, P5, P6, R24, R18, R7 ;  /* 0x00000012181a8210 */ /* 0x001fc80007ebe007 */
[----:B------:R-:W-:Y:S01]  /*95f40*/  @!P0 IADD3.X R27, R31, R19, R6, P5, P6 ;  /* 0x000000131f1b8210 */ /* 0x000fe20002fec406 */
[----:B------:R-:W-:Y:S04]  /*95f50*/  STL [R1+0x1678], R26 ;  /* 0x0016781a01007387 */ /* 0x000fe80000100800 */
[----:B------:R-:W-:Y:S01]  /*95f60*/  STL [R1+0x1674], R27 ;  /* 0x0016741b01007387 */ /* 0x000fe20000100800 */
[----:B------:R-:W-:Y:S01]  /*95f70*/  @!P3 IMAD.X R21, R23, 0x1, R21, P4 ;  /* 0x000000011715b824 */ /* 0x000fe200020e0615 */
[----:B------:R-:W-:-:S04]  /*95f80*/  LOP3.LUT R15, R15, 0xffffffdf, RZ, 0xc0, !PT ;  /* 0xffffffdf0f0f7812 */ /* 0x000fc800078ec0ff */
[----:B------:R-:W-:-:S04]  /*95f90*/  @P2 LOP3.LUT R15, R15, 0x20, RZ, 0xfc, !PT ;  /* 0x000000200f0f2812 */ /* 0x000fc800078efcff */
[C---:B------:R-:W-:Y:S02]  /*95fa0*/  LOP3.LUT P0, RZ, R15.reuse, 0x8000000, RZ, 0xc0, !PT ;  /* 0x080000000fff7812 */ /* 0x040fe4000780c0ff */
[----:B------:R-:W-:Y:S01]  /*95fb0*/  LOP3.LUT R15, R15, 0xfbffffff, RZ, 0xc0, !PT ;  /* 0xfbffffff0f0f7812 */ /* 0x000fe200078ec0ff */
[----:B---3--:R-:W-:Y:S02]  /*95fc0*/  FMUL R16, R12, UR26 ;  /* 0x0000001a0c107c20 */ /* 0x008fe40008400000 */
[----:B------:R-:W3:Y:S03]  /*95fd0*/  LDL.LU R12, [R1+0xe84] ;  /* 0x000e8400010c7983 */ /* 0x000ee60000300800 */
[----:B------:R-:W-:-:S05]  /*95fe0*/  F2FP.SATFINITE.E4M3.F32.PACK_AB_MERGE_C R16, RZ, R16, RZ ;  /* 0x00000010ff10723e */ /* 0x000fca00048070ff */
[----:B------:R0:W-:Y:S01]  /*95ff0*/  @!P3 STG.E.U8 desc[UR30][R20.64+0xf1], R16 ;  /* 0x0000f1101400b986 */ /* 0x0001e2000c10111e */
[----:B------:R-:W-:Y:S02]  /*96000*/  ISETP.LT.OR P3, PT, R29, 0xf9, !P1 ;  /* 0x000000f91d00780c */ /* 0x000fe40004f61670 */
[----:B------:R-:W-:-:S11]  /*96010*/  @P1 LOP3.LUT R15, R15, 0x4000000, RZ, 0xfc, !PT ;  /* 0x040000000f0f1812 */ /* 0x000fd600078efcff */
[----:B0-----:R-:W-:Y:S01]  /*96020*/  @!P3 IADD3 R20, P4, P5, R3, R24, R7 ;  /* 0x000000180314b210 */ /* 0x001fe20007d9e007 */
[----:B----4-:R-:W-:Y:S01]  /*96030*/  FMUL R16, R164, UR26 ;  /* 0x0000001aa4107c20 */ /* 0x010fe20008400000 */
[----:B------:R-:W-:Y:S01]  /*96040*/  LOP3.LUT P2, RZ, R0, 0x400000, RZ, 0xc0, !PT ;  /* 0x0040000000ff7812 */ /* 0x000fe2000784c0ff */
[----:B------:R-:W0:Y:S01]  /*96050*/  @!P3 LDC.64 R18, c[0x0][0x5c0] ;  /* 0x00017000ff12bb82 */ /* 0x000e220000000a00 */
[----:B------:R-:W-:Y:S02]  /*96060*/  @!P3 IADD3.X R21, R2, R31, R6, P4, P5 ;  /* 0x0000001f0215b210 */ /* 0x000fe400027ea406 */
[----:B------:R-:W-:Y:S02]  /*96070*/  ISETP.LT.OR P4, PT, R29, 0xfa, !P1 ;  /* 0x000000fa1d00780c */ /* 0x000fe40004f81670 */
[----:B------:R-:W-:Y:S02]  /*96080*/  LOP3.LUT P1, RZ, R10, 0x4, RZ, 0xc0, !PT ;  /* 0x000000040aff7812 */ /* 0x000fe4000782c0ff */
[----:B------:R-:W-:-:S11]  /*96090*/  F2FP.SATFINITE.E4M3.F32.PACK_AB_MERGE_C R16, RZ, R16, RZ ;  /* 0x00000010ff10723e */ /* 0x000fd600048070ff */
[----:B------:R2:W-:Y:S02]  /*960a0*/  @!P1 STG.E.U8 desc[UR30][R162.64+0xf8], R16 ;  /* 0x0000f810a2009986 */ /* 0x0005e4000c10111e */
[----:B--2---:R-:W-:Y:S02]  /*960b0*/  FMUL R16, R30, UR26 ;  /* 0x0000001a1e107c20 */ /* 0x004fe40008400000 */
[----:B------:R-:W2:Y:S03]  /*960c0*/  LDL.LU R30, [R1+0xe88] ;  /* 0x000e8800011e7983 */ /* 0x000ea60000300800 */
[----:B------:R-:W-:-:S05]  /*960d0*/  F2FP.SATFINITE.E4M3.F32.PACK_AB_MERGE_C R16, RZ, R16, RZ ;  /* 0x00000010ff10723e */ /* 0x000fca00048070ff */
[----:B------:R1:W-:Y:S01]  /*960e0*/  @!P2 STG.E.U8 desc[UR30][R160.64+0xf9], R16 ;  /* 0x0000f910a000a986 */ /* 0x0003e2000c10111e */
[----:B------:R-:W-:-:S03]  /*960f0*/  ISETP.LT.OR P1, PT, R29, 0x101, !P0 ;  /* 0x000001011d00780c */ /* 0x000fc60004721670 */
[----:B-1----:R-:W4:Y:S01]  /*96100*/  LDL.LU R160, [R1+0xe8c] ;  /* 0x000e8c0001a07983 */ /* 0x002f220000300800 */
[----:B------:R-:W-:Y:S02]  /*96110*/  @!P4 IADD3 R22, P5, P6, R3, R24, R7 ;  /* 0x000000180316c210 */ /* 0x000fe40007ebe007 */
[----:B------:R-:W-:Y:S02]  /*96120*/  LOP3.LUT R10, R10, 0xf7ffffff, RZ, 0xc0, !PT ;  /* 0xf7ffffff0a0a7812 */ /* 0x000fe400078ec0ff */
[----:B------:R-:W-:-:S05]  /*96130*/  @!P4 IADD3.X R23, R2, R31, R6, P5, P6 ;  /* 0x0000001f0217c210 */ /* 0x000fca0002fec406 */
[----:B------:R-:W-:Y:S02]  /*96140*/  @!P1 IADD3 R196, P5, P6, R3, R24, R5 ;  /* 0x0000001803c49210 */ /* 0x000fe40007ebe005 */
[----:B------:R-:W-:Y:S02]  /*96150*/  @P1 LOP3.LUT R10, R10, 0x8000000, RZ, 0xfc, !PT ;  /* 0x080000000a0a1812 */ /* 0x000fe400078efcff */
[----:B------:R-:W-:Y:S02]  /*96160*/  @!P1 IADD3.X R198, R2, R31, R4, P5, P6 ;  /* 0x0000001f02c69210 */ /* 0x000fe40002fec404 */
[----:B------:R-:W-:-:S13]  /*96170*/  ISETP.LT.OR P1, PT, R29, 0x102, !P0 ;  /* 0x000001021d00780c */ /* 0x000fda0004721670 */
[----:B------:R-:W-:-:S04]  /*96180*/  @!P1 IADD3 R197, P5, P6, R3, R24, R5 ;  /* 0x0000001803c59210 */ /* 0x000fc80007ebe005 */
[----:B------:R-:W-:Y:S02]  /*96190*/  @!P1 IADD3.X R199, R2, R31, R4, P5, P6 ;  /* 0x0000001f02c79210 */ /* 0x000fe40002fec404 */
[----:B0-----:R-:W-:-:S05]  /*961a0*/  @!P3 IADD3 R18, P5, R20, R18, RZ ;  /* 0x000000121412b210 */ /* 0x001fca0007fbe0ff */
[----:B------:R-:W-:Y:S02]  /*961b0*/  @!P3 IMAD.X R19, R21, 0x1, R19, P5 ;  /* 0x000000011513b824 */ /* 0x000fe400028e0613 */
[----:B---3--:R-:W-:Y:S02]  /*961c0*/  FMUL R16, R12, UR26 ;  /* 0x0000001a0c107c20 */ /* 0x008fe40008400000 */
[----:B------:R-:W3:Y:S03]  /*961d0*/  LDL.LU R12, [R1+0xe90] ;  /* 0x000e9000010c7983 */ /* 0x000ee60000300800 */
[----:B------:R-:W-:-:S05]  /*961e0*/  F2FP.SATFINITE.E4M3.F32.PACK_AB_MERGE_C R16, RZ, R16, RZ ;  /* 0x00000010ff10723e */ /* 0x000fca00048070ff */
[----:B------:R0:W-:Y:S01]  /*961f0*/  @!P3 STG.E.U8 desc[UR30][R18.64+0xf8], R16 ;  /* 0x0000f8101200b986 */ /* 0x0001e2000c10111e */
[----:B------:R-:W-:-:S04]  /*96200*/  LOP3.LUT R10, R10, 0xfbffffff, RZ, 0xc0, !PT ;  /* 0xfbffffff0a0a7812 */ /* 0x000fc800078ec0ff */
[----:B------:R-:W-:Y:S02]  /*96210*/  @P1 LOP3.LUT R10, R10, 0x4000000, RZ, 0xfc, !PT ;  /* 0x040000000a0a1812 */ /* 0x000fe400078efcff */
[----:B------:R-:W-:Y:S02]  /*96220*/  ISETP.LT.OR P1, PT, R29, 0x109, !P0 ;  /* 0x000001091d00780c */ /* 0x000fe40004721670 */
[----:B------:R-:W-:Y:S01]  /*96230*/  LOP3.LUT R10, R10, 0xfdffffff, RZ, 0xc0, !PT ;  /* 0xfdffffff0a0a7812 */ /* 0x000fe200078ec0ff */
[----:B0-----:R-:W0:Y:S10]  /*96240*/  @!P4 LDC.64 R18, c[0x0][0x5c0] ;  /* 0x00017000ff12cb82 */ /* 0x001e340000000a00 */
[----:B------:R-:W-:Y:S01]  /*96250*/  @!P1 IADD3 R203, P5, P6, R3, R24, R5 ;  /* 0x0000001803cb9210 */ /* 0x000fe20007ebe005 */
[----:B--2---:R-:W-:-:S02]  /*96260*/  FMUL R16, R30, UR26 ;  /* 0x0000001a1e107c20 */ /* 0x004fc40008400000 */
[----:B------:R-:W2:Y:S01]  /*96270*/  LDL.LU R30, [R1+0xe94] ;  /* 0x000e9400011e7983 */ /* 0x000ea20000300800 */
[----:B------:R-:W-:Y:S02]  /*96280*/  @P1 LOP3.LUT R10, R10, 0x2000000, RZ, 0xfc, !PT ;  /* 0x020000000a0a1812 */ /* 0x000fe400078efcff */
[----:B------:R-:W-:Y:S01]  /*96290*/  @!P1 IADD3.X R205, R2, R31, R4, P5, P6 ;  /* 0x0000001f02cd9210 */ /* 0x000fe20002fec404 */
[----:B------:R-:W2:Y:S01]  /*962a0*/  LDL.64 R164, [R1+0x358] ;  /* 0x0003580001a47983 */ /* 0x000ea20000100a00 */
[----:B------:R-:W-:Y:S02]  /*962b0*/  ISETP.LT.OR P1, PT, R29, 0x10a, !P0 ;  /* 0x0000010a1d00780c */ /* 0x000fe40004721670 */
[----:B0-----:R-:W-:Y:S01]  /*962c0*/  @!P4 IADD3 R18, P3, R22, R18, RZ ;  /* 0x000000121612c210 */ /* 0x001fe20007f7e0ff */
[----:B------:R-:W2:Y:S10]  /*962d0*/  LDL.LU R162, [R1+0xe98] ;  /* 0x000e980001a27983 */ /* 0x000eb40000300800 */
[----:B------:R-:W-:-:S04]  /*962e0*/  @!P1 IADD3 R202, P5, P6, R3, R24, R5 ;  /* 0x0000001803ca9210 */ /* 0x000fc80007ebe005 */
[----:B------:R-:W-:Y:S02]  /*962f0*/  @!P1 IADD3.X R204, R2, R31, R4, P5, P6 ;  /* 0x0000001f02cc9210 */ /* 0x000fe40002fec404 */
[----:B------:R-:W-:Y:S01]  /*96300*/  ISETP.LT.OR P6, PT, R29, 0x111, !P0 ;  /* 0x000001111d00780c */ /* 0x000fe200047c1670 */
[----:B------:R-:W-:Y:S01]  /*96310*/  @!P4 IMAD.X R19, R23, 0x1, R19, P3 ;  /* 0x000000011713c824 */ /* 0x000fe200018e0613 */
[----:B------:R-:W-:Y:S02]  /*96320*/  F2FP.SATFINITE.E4M3.F32.PACK_AB_MERGE_C R16, RZ, R16, RZ ;  /* 0x00000010ff10723e */ /* 0x000fe400048070ff */
[----:B------:R-:W-:-:S03]  /*96330*/  ISETP.GE.AND P5, PT, R28, 0x1, PT ;  /* 0x000000011c00780c */ /* 0x000fc60003fa6270 */
[----:B------:R0:W-:Y:S06]  /*96340*/  @!P4 STG.E.U8 desc[UR30][R18.64+0xf9], R16 ;  /* 0x0000f9101200c986 */ /* 0x0001ec000c10111e */
[----:B------:R-:W-:-:S04]  /*96350*/  @!P6 IADD3 R206, P3, P4, R3, R24, R5 ;  /* 0x0000001803cee210 */ /* 0x000fc80007c7e005 */
[----:B------:R-:W-:Y:S02]  /*96360*/  @!P6 IADD3.X R207, R2, R31, R4, P3, P4 ;  /* 0x0000001f02cfe210 */ /* 0x000fe40001fe8404 */
[----:B------:R-:W-:-:S13]  /*96370*/  ISETP.LT.OR P3, PT, R29, 0x101, !P5 ;  /* 0x000001011d00780c */ /* 0x000fda0006f61670 */
[----:B0-----:R-:W0:Y:S01]  /*96380*/  @!P3 LDC.64 R18, c[0x0][0x5c0] ;  /* 0x00017000ff12bb82 */ /* 0x001e220000000a00 */
[----:B----4-:R-:W-:Y:S02]  /*96390*/  FMUL R16, R160, UR26 ;  /* 0x0000001aa0107c20 */ /* 0x010fe40008400000 */
[----:B------:R-:W4:Y:S03]  /*963a0*/  LDL.64 R160, [R1+0x330] ;  /* 0x0003300001a07983 */ /* 0x000f260000100a00 */
[----:B------:R-:W-:Y:S02]  /*963b0*/  F2FP.SATFINITE.E4M3.F32.PACK_AB_MERGE_C R16, RZ, R16, RZ ;  /* 0x00000010ff10723e */ /* 0x000fe400048070ff */
[----:B0-----:R-:W-:-:S05]  /*963c0*/  @!P3 IADD3 R18, P4, R24, R18, RZ ;  /* 0x000000121812b210 */ /* 0x001fca0007f9e0ff */
[----:B------:R-:W-:-:S05]  /*963d0*/  @!P3 IMAD.X R19, R31, 0x1, R19, P4 ;  /* 0x000000011f13b824 */ /* 0x000fca00020e0613 */
[----:B------:R3:W-:Y:S01]  /*963e0*/  @!P3 STG.E.U8 desc[UR30][R18.64+0x100], R16 ;  /* 0x000100101200b986 */ /* 0x0007e2000c10111e */
[----:B------:R-:W-:Y:S01]  /*963f0*/  ISETP.LT.OR P3, PT, R29, 0x102, !P5 ;  /* 0x000001021d00780c */ /* 0x000fe20006f61670 */
[----:B---3--:R-:W-:Y:S02]  /*96400*/  FMUL R16, R12, UR26 ;  /* 0x0000001a0c107c20 */ /* 0x008fe40008400000 */
[----:B------:R-:W3:Y:S10]  /*96410*/  LDL.LU R12, [R1+0xe9c] ;  /* 0x000e9c00010c7983 */ /* 0x000ef40000300800 */
[----:B------:R-:W0:Y:S01]  /*96420*/  @!P3 LDC.64 R18, c[0x0][0x5c0] ;  /* 0x00017000ff12bb82 */ /* 0x000e220000000a00 */
[----:B------:R-:W-:-:S02]  /*96430*/  F2FP.SATFINITE.E4M3.F32.PACK_AB_MERGE_C R16, RZ, R16, RZ ;  /* 0x00000010ff10723e */ /* 0x000fc400048070ff */
[----:B0-----:R-:W-:-:S05]  /*96440*/  @!P3 IADD3 R18, P4, R24, R18, RZ ;  /* 0x000000121812b210 */ /* 0x001fca0007f9e0ff */
[----:B------:R-:W-:-:S05]  /*96450*/  @!P3 IMAD.X R19, R31, 0x1, R19, P4 ;  /* 0x000000011f13b824 */ /* 0x000fca00020e0613 */
[----:B------:R2:W-:Y:S02]  /*96460*/  @!P3 STG.E.U8 desc[UR30][R18.64+0x101], R16 ;  /* 0x000101101200b986 */ /* 0x0005e4000c10111e */
[----:B--2---:R-:W-:Y:S02]  /*96470*/  FMUL R16, R30, UR26 ;  /* 0x0000001a1e107c20 */ /* 0x004fe40008400000 */
[----:B------:R-:W2:Y:S01]  /*96480*/  LDL.LU R30, [R1+0xea0] ;  /* 0x000ea000011e7983 */ /* 0x000ea20000300800 */
[----:B------:R-:W-:-:S04]  /*96490*/  LOP3.LUT R15, R15, 0xfeffffff, RZ, 0xc0, !PT ;  /* 0xfeffffff0f0f7812 */ /* 0x000fc800078ec0ff */
[----:B------:R-:W-:Y:S02]  /*964a0*/  @P6 LOP3.LUT R15, R15, 0x1000000, RZ, 0xfc, !PT ;  /* 0x010000000f0f6812 */ /* 0x000fe400078efcff */
[----:B------:R-:W-:Y:S02]  /*964b0*/  ISETP.LT.OR P6, PT, R29, 0x112, !P0 ;  /* 0x000001121d00780c */ /* 0x000fe400047c1670 */
[----:B------:R-:W-:-:S04]  /*964c0*/  LOP3.LUT R10, R10, 0xfeffffff, RZ, 0xc0, !PT ;  /* 0xfeffffff0a0a7812 */ /* 0x000fc800078ec0ff */
[----:B------:R-:W-:-:S04]  /*964d0*/  @P1 LOP3.LUT R10, R10, 0x1000000, RZ, 0xfc, !PT ;  /* 0x010000000a0a1812 */ /* 0x000fc800078efcff */
[C---:B------:R-:W-:Y:S02]  /*964e0*/  LOP3.LUT P1, RZ, R10.reuse, 0x8, RZ, 0xc0, !PT ;  /* 0x000000080aff7812 */ /* 0x040fe4000782c0ff */
[----:B------:R-:W-:Y:S02]  /*964f0*/  LOP3.LUT R10, R10, 0xff7fffff, RZ, 0xc0, !PT ;  /* 0xff7fffff0a0a7812 */ /* 0x000fe400078ec0ff */
[----:B------:R-:W-:Y:S02]  /*96500*/  @!P6 IADD3 R200, P3, P4, R3, R24, R5 ;  /* 0x0000001803c8e210 */ /* 0x000fe40007c7e005 */
[----:B------:R-:W-:Y:S02]  /*96510*/  @P6 LOP3.LUT R10, R10, 0x800000, RZ, 0xfc, !PT ;  /* 0x008000000a0a6812 */ /* 0x000fe400078efcff */
[----:B------:R-:W-:Y:S02]  /*96520*/  @!P6 IADD3.X R201, R2, R31, R4, P3, P4 ;  /* 0x0000001f02c9e210 */ /* 0x000fe40001fe8404 */
[----:B------:R-:W-:-:S02]  /*96530*/  ISETP.LT.OR P6, PT, R29, 0x119, !P0 ;  /* 0x000001191d00780c */ /* 0x000fc400047c1670 */
[----:B------:R-:W-:-:S11]  /*96540*/  LOP3.LUT R10, R10, 0xffbfffff, RZ, 0xc0, !PT ;  /* 0xffbfffff0a0a7812 */ /* 0x000fd600078ec0ff */
[----:B------:R-:W-:Y:S02]  /*96550*/  @!P6 IADD3 R208, P3, P4, R3, R24, R5 ;  /* 0x0000001803d0e210 */ /* 0x000fe40007c7e005 */
[----:B------:R-:W-:Y:S02]  /*96560*/  @P6 LOP3.LUT R10, R10, 0x400000, RZ, 0xfc, !PT ;  /* 0x004000000a0a6812 */ /* 0x000fe400078efcff */
[----:B------:R-:W-:Y:S02]  /*96570*/  @!P6 IADD3.X R211, R2, R31, R4, P3, P4 ;  /* 0x0000001f02d3e210 */ /* 0x000fe40001fe8404 */
[----:B------:R-:W-:Y:S02]  /*96580*/  ISETP.LT.OR P6, PT, R29, 0x11a, !P0 ;  /* 0x0000011a1d00780c */ /* 0x000fe400047c1670 */
[----:B------:R-:W-:-:S05]  /*96590*/  F2FP.SATFINITE.E4M3.F32.PACK_AB_MERGE_C R16, RZ, R16, RZ ;  /* 0x00000010ff10723e */ /* 0x000fca00048070ff */
[----:B------:R0:W-:Y:S01]  /*965a0*/  @!P1 STG.E.U8 desc[UR30][R164.64+0x100], R16 ;  /* 0x00010010a4009986 */ /* 0x0001e2000c10111e */
[C---:B------:R-:W-:Y:S02]  /*965b0*/  LOP3.LUT P1, RZ, R10.reuse, 0x10, RZ, 0xc0, !PT ;  /* 0x000000100aff7812 */ /* 0x040fe4000782c0ff */
[----:B------:R-:W-:-:S03]  /*965c0*/  LOP3.LUT R10, R10, 0xffdfffff, RZ, 0xc0, !PT ;  /* 0xffdfffff0a0a7812 */ /* 0x000fc600078ec0ff */
[----:B------:R-:W-:Y:S02]  /*965d0*/  @!P6 IADD3 R210, P3, P4, R3, R24, R5 ;  /* 0x0000001803d2e210 */ /* 0x000fe40007c7e005 */
[----:B------:R-:W-:Y:S02]  /*965e0*/  LOP3.LUT P2, RZ, R8, 0x20000, RZ, 0xc0, !PT ;  /* 0x0002000008ff7812 */ /* 0x000fe4000784c0ff */
[----:B------:R-:W-:Y:S02]  /*965f0*/  @P6 LOP3.LUT R10, R10, 0x200000, RZ, 0xfc, !PT ;  /* 0x002000000a0a6812 */ /* 0x000fe400078efcff */
[----:B------:R-:W-:Y:S01]  /*96600*/  @!P6 IADD3.X R233, R2, R31, R4, P3, P4 ;  /* 0x0000001f02e9e210 */ /* 0x000fe20001fe8404 */
[----:B0-----:R-:W-:Y:S01]  /*96610*/  FMUL R16, R162, UR26 ;  /* 0x0000001aa2107c20 */ /* 0x001fe20008400000 */
[----:B------:R-:W-:Y:S01]  /*96620*/  ISETP.LT.OR P6, PT, R29, 0x121, !P0 ;  /* 0x000001211d00780c */ /* 0x000fe200047c1670 */
[----:B------:R-:W2:Y:S03]  /*96630*/  LDL.LU R164, [R1+0xea4] ;  /* 0x000ea40001a47983 */ /* 0x000ea60000300800 */
[----:B------:R-:W-:-:S05]  /*96640*/  F2FP.SATFINITE.E4M3.F32.PACK_AB_MERGE_C R16, RZ, R16, RZ ;  /* 0x00000010ff10723e */ /* 0x000fca00048070ff */
[----:B----4-:R0:W-:Y:S04]  /*96650*/  @!P2 STG.E.U8 desc[UR30][R160.64+0x101], R16 ;  /* 0x00010110a000a986 */ /* 0x0101e8000c10111e */
[----:B0-----:R-:W-:Y:S01]  /*96660*/  @!P6 IADD3 R16, P3, P4, R3, R24, R5 ;  /* 0x000000180310e210 */ /* 0x001fe20007c7e005 */
[----:B------:R-:W4:Y:S03]  /*96670*/  LDL.64 R160, [R1+0x348] ;  /* 0x0003480001a07983 */ /* 0x000f260000100a00 */
[----:B------:R-:W-:Y:S02]  /*96680*/  @!P6 IADD3.X R13, R2, R31, R4, P3, P4 ;  /* 0x0000001f020de210 */ /* 0x000fe40001fe8404 */
[----:B------:R-:W-:Y:S01]  /*96690*/  ISETP.LT.OR P3, PT, R29, 0x109, !P5 ;  /* 0x000001091d00780c */ /* 0x000fe20006f61670 */
[----:B------:R3:W-:Y:S04]  /*966a0*/  @!P6 STL [R1+0x68], R16 ;  /* 0x000068100100e387 */ /* 0x0007e80000100800 */
[----:B------:R-:W-:Y:S01]  /*966b0*/  @!P6 STL [R1+0x6c], R13 ;  /* 0x00006c0d0100e387 */ /* 0x000fe20000100800 */
[----:B---3--:R-:W-:-:S03]  /*966c0*/  FMUL R16, R12, UR26 ;  /* 0x0000001a0c107c20 */ /* 0x008fc60008400000 */
[----:B------:R-:W3:Y:S04]  /*966d0*/  LDL.LU R12, [R1+0xea8] ;  /* 0x000ea800010c7983 */ /* 0x000ee80000300800 */
[----:B------:R-:W0:Y:S01]  /*966e0*/  @!P3 LDC.64 R18, c[0x0][0x5c0] ;  /* 0x00017000ff12bb82 */ /* 0x000e220000000a00 */
[----:B------:R-:W3:Y:S01]  /*966f0*/  LDL.64 R162, [R1+0x328] ;  /* 0x0003280001a27983 */ /* 0x000ee20000100a00 */
[----:B------:R-:W-:Y:S02]  /*96700*/  F2FP.SATFINITE.E4M3.F32.PACK_AB_MERGE_C R16, RZ, R16, RZ ;  /* 0x00000010ff10723e */ /* 0x000fe400048070ff */
[----:B0-----:R-:W-:-:S05]  /*96710*/  @!P3 IADD3 R18, P4, R24, R18, RZ ;  /* 0x000000121812b210 */ /* 0x001fca0007f9e0ff */
[----:B------:R-:W-:-:S05]  /*96720*/  @!P3 IMAD.X R19, R31, 0x1, R19, P4 ;  /* 0x000000011f13b824 */ /* 0x000fca00020e0613 */
[----:B------:R0:W-:Y:S01]  /*96730*/  @!P3 STG.E.U8 desc[UR30][R18.64+0x108], R16 ;  /* 0x000108101200b986 */ /* 0x0001e2000c10111e */
[----:B------:R-:W-:-:S13]  /*96740*/  ISETP.LT.OR P3, PT, R29, 0x10a, !P5 ;  /* 0x0000010a1d00780c */ /* 0x000fda0006f61670 */
[----:B0-----:R-:W0:Y:S01]  /*96750*/  @!P3 LDC.64 R18, c[0x0][0x5c0] ;  /* 0x00017000ff12bb82 */ /* 0x001e220000000a00 */
[----:B--2---:R-:W-:Y:S02]  /*96760*/  FMUL R16, R30, UR26 ;  /* 0x0000001a1e107c20 */ /* 0x004fe40008400000 */
[----:B------:R-:W2:Y:S01]  /*96770*/  LDL.LU R30, [R1+0xeac] ;  /* 0x000eac00011e7983 */ /* 0x000ea20000300800 */
[----:B------:R-:W-:-:S04]  /*96780*/  LOP3.LUT R10, R10, 0xffefffff, RZ, 0xc0, !PT ;  /* 0xffefffff0a0a7812 */ /* 0x000fc800078ec0ff */
[----:B------:R-:W-:Y:S02]  /*96790*/  @P6 LOP3.LUT R10, R10, 0x100000, RZ, 0xfc, !PT ;  /* 0x001000000a0a6812 */ /* 0x000fe400078efcff */
[----:B------:R-:W-:Y:S02]  /*967a0*/  ISETP.LT.OR P6, PT, R29, 0x122, !P0 ;  /* 0x000001221d00780c */ /* 0x000fe400047c1670 */
[----:B0-----:R-:W-:Y:S02]  /*967b0*/  @!P3 IADD3 R18, P4, R24, R18, RZ ;  /* 0x000000121812b210 */ /* 0x001fe40007f9e0ff */
[----:B------:R-:W-:-:S03]  /*967c0*/  F2FP.SATFINITE.E4M3.F32.PACK_AB_MERGE_C R16, RZ, R16, RZ ;  /* 0x00000010ff10723e */ /* 0x000fc600048070ff */
[----:B------:R-:W-:Y:S01]  /*967d0*/  @!P3 IMAD.X R19, R31, 0x1, R19, P4 ;  /* 0x000000011f13b824 */ /* 0x000fe200020e0613 */
[----:B------:R-:W-:-:S04]  /*967e0*/  LOP3.LUT R10, R10, 0xfff7ffff, RZ, 0xc0, !PT ;  /* 0xfff7ffff0a0a7812 */ /* 0x000fc800078ec0ff */
[----:B------:R0:W-:Y:S01]  /*967f0*/  @!P3 STG.E.U8 desc[UR30][R18.64+0x109], R16 ;  /* 0x000109101200b986 */ /* 0x0001e2000c10111e */
[----:B------:R-:W-:Y:S02]  /*96800*/  @!P6 IADD3 R209, P3, P4, R3, R24, R5 ;  /* 0x0000001803d1e210 */ /* 0x000fe40007c7e005 */
[----:B------:R-:W-:Y:S02]  /*96810*/  @P6 LOP3.LUT R10, R10, 0x80000, RZ, 0xfc, !PT ;  /* 0x000800000a0a6812 */ /* 0x000fe400078efcff */
[----:B------:R-:W-:Y:S02]  /*96820*/  @!P6 IADD3.X R232, R2, R31, R4, P3, P4 ;  /* 0x0000001f02e8e210 */ /* 0x000fe40001fe8404 */
[----:B------:R-:W-:-:S13]  /*96830*/  ISETP.LT.OR P6, PT, R29, 0x129, !P0 ;  /* 0x000001291d00780c */ /* 0x000fda00047c1670 */
[----:B0-----:R-:W-:-:S04]  /*96840*/  @!P6 IADD3 R18, P3, P4, R3, R24, R5 ;  /* 0x000000180312e210 */ /* 0x001fc80007c7e005 */
[----:B------:R-:W-:Y:S01]  /*96850*/  @!P6 IADD3.X R13, R2, R31, R4, P3, P4 ;  /* 0x0000001f020de210 */ /* 0x000fe20001fe8404 */
[----:B------:R-:W-:Y:S04]  /*96860*/  @!P6 STL [R1+0xe0], R18 ;  /* 0x0000e0120100e387 */ /* 0x000fe80000100800 */
[----:B------:R-:W-:Y:S04]  /*96870*/  @!P6 STL [R1+0x154], R13 ;  /* 0x0001540d0100e387 */ /* 0x000fe80000100800 */
[----:B------:R-:W2:Y:S01]  /*96880*/  LDL.LU R166, [R1+0xeb0] ;  /* 0x000eb00001a67983 */ /* 0x000ea20000300800 */
[----:B------:R-:W-:Y:S01]  /*96890*/  LOP3.LUT R10, R10, 0xfffbffff, RZ, 0xc0, !PT ;  /* 0xfffbffff0a0a7812 */ /* 0x000fe200078ec0ff */
[----:B------:R-:W-:-:S05]  /*968a0*/  FMUL R16, R164, UR26 ;  /* 0x0000001aa4107c20 */ /* 0x000fca0008400000 */
[----:B------:R-:W-:Y:S02]  /*968b0*/  F2FP.SATFINITE.E4M3.F32.PACK_AB_MERGE_C R16, RZ, R16, RZ ;  /* 0x00000010ff10723e */ /* 0x000fe400048070ff */
[----:B------:R-:W-:Y:S02]  /*968c0*/  @P6 LOP3.LUT R10, R10, 0x40000, RZ, 0xfc, !PT ;  /* 0x000400000a0a6812 */ /* 0x000fe400078efcff */
[----:B------:R-:W-:Y:S01]  /*968d0*/  ISETP.LT.OR P6, PT, R29, 0x12a, !P0 ;  /* 0x0000012a1d00780c */ /* 0x000fe200047c1670 */
[----:B----4-:R3:W-:Y:S01]  /*968e0*/  @!P1 STG.E.U8 desc[UR30][R160.64+0x108], R16 ;  /* 0x00010810a0009986 */ /* 0x0107e2000c10111e */
[----:B------:R-:W-:Y:S01]  /*968f0*/  LOP3.LUT P1, RZ, R10, 0x20, RZ, 0xc0, !PT ;  /* 0x000000200aff7812 */ /* 0x000fe2000782c0ff */
[----:B---3--:R-:W-:Y:S02]  /*96900*/  FMUL R16, R12, UR26 ;  /* 0x0000001a0c107c20 */ /* 0x008fe40008400000 */
[----:B------:R-:W3:Y:S01]  /*96910*/  LDL.LU R12, [R1+0xeb4] ;  /* 0x000eb400010c7983 */ /* 0x000ee20000300800 */
[----:B------:R-:W-:-:S07]  /*96920*/  LOP3.LUT R10, R10, 0xfffdffff, RZ, 0xc0, !PT ;  /* 0xfffdffff0a0a7812 */ /* 0x000fce00078ec0ff */
[----:B------:R-:W-:Y:S02]  /*96930*/  @!P6 IADD3 R160, P3, P4, R3, R24, R5 ;  /* 0x0000001803a0e210 */ /* 0x000fe40007c7e005 */
[----:B------:R-:W-:Y:S02]  /*96940*/  LOP3.LUT P2, RZ, R0, 0x800000, RZ, 0xc0, !PT ;  /* 0x0080000000ff7812 */ /* 0x000fe4000784c0ff */
[----:B------:R-:W-:Y:S02]  /*96950*/  @P6 LOP3.LUT R10, R10, 0x20000, RZ, 0xfc, !PT ;  /* 0x000200000a0a6812 */ /* 0x000fe400078efcff */
[----:B------:R-:W-:Y:S02]  /*96960*/  @!P6 IADD3.X R161, R2, R31, R4, P3, P4 ;  /* 0x0000001f02a1e210 */ /* 0x000fe40001fe8404 */
[----:B------:R-:W-:Y:S02]  /*96970*/  ISETP.LT.OR P6, PT, R29, 0x131, !P0 ;  /* 0x000001311d00780c */ /* 0x000fe400047c1670 */
[----:B------:R-:W-:-:S05]  /*96980*/  F2FP.SATFINITE.E4M3.F32.PACK_AB_MERGE_C R16, RZ, R16, RZ ;  /* 0x00000010ff10723e */ /* 0x000fca00048070ff */
[----:B------:R0:W-:Y:S06]  /*96990*/  @!P2 STG.E.U8 desc[UR30][R162.64+0x109], R16 ;  /* 0x00010910a200a986 */ /* 0x0001ec000c10111e */
[----:B0-----:R-:W-:Y:S01]  /*969a0*/  @!P6 IADD3 R16, P3, P4, R3, R24, R5 ;  /* 0x000000180310e210 */ /* 0x001fe20007c7e005 */
[----:B------:R-:W4:Y:S03]  /*969b0*/  LDL.64 R162, [R1+0x340] ;  /* 0x0003400001a27983 */ /* 0x000f260000100a00 */
[----:B------:R-:W-:Y:S01]  /*969c0*/  @!P6 IADD3.X R13, R2, R31, R4, P3, P4 ;  /* 0x0000001f020de210 */ /* 0x000fe20001fe8404 */
[----:B------:R2:W-:Y:S04]  /*969d0*/  @!P6 STL [R1+0x1c8], R16 ;  /* 0x0001c8100100e387 */ /* 0x0005e80000100800 */
[----:B------:R-:W-:Y:S01]  /*969e0*/  @!P6 STL [R1+0x1cc], R13 ;  /* 0x0001cc0d0100e387 */ /* 0x000fe20000100800 */
[----:B------:R-:W-:-:S13]  /*969f0*/  ISETP.LT.OR P3, PT, R29, 0x111, !P5 ;  /* 0x000001111d00780c */ /* 0x000fda0006f61670 */
[----:B------:R-:W0:Y:S01]  /*96a00*/  @!P3 LDC.64 R18, c[0x0][0x5c0] ;  /* 0x00017000ff12bb82 */ /* 0x000e220000000a00 */
[----:B--2---:R-:W-:Y:S02]  /*96a10*/  FMUL R16, R30, UR26 ;  /* 0x0000001a1e107c20 */ /* 0x004fe40008400000 */
[----:B------:R-:W2:Y:S01]  /*96a20*/  LDL.LU R30, [R1+0xeb8] ;  /* 0x000eb800011e7983 */ /* 0x000ea20000300800 */
[----:B0-----:R-:W-:-:S03]  /*96a30*/  @!P3 IADD3 R18, P4, R24, R18, RZ ;  /* 0x000000121812b210 */ /* 0x001fc60007f9e0ff */
[----:B------:R-:W2:Y:S01]  /*96a40*/  LDL.64 R164, [R1+0x308] ;  /* 0x0003080001a47983 */ /* 0x000ea20000100a00 */
[----:B------:R-:W-:Y:S01]  /*96a50*/  F2FP.SATFINITE.E4M3.F32.PACK_AB_MERGE_C R16, RZ, R16, RZ ;  /* 0x00000010ff10723e */ /* 0x000fe200048070ff */
[----:B------:R-:W-:-:S05]  /*96a60*/  @!P3 IMAD.X R19, R31, 0x1, R19, P4 ;  /* 0x000000011f13b824 */ /* 0x000fca00020e0613 */
[----:B------:R0:W-:Y:S01]  /*96a70*/  @!P3 STG.E.U8 desc[UR30][R18.64+0x110], R16 ;  /* 0x000110101200b986 */ /* 0x0001e2000c10111e */
[----:B------:R-:W-:-:S13]  /*96a80*/  ISETP.LT.OR P3, PT, R29, 0x112, !P5 ;  /* 0x000001121d00780c */ /* 0x000fda0006f61670 */
[----:B0-----:R-:W0:Y:S01]  /*96a90*/  @!P3 LDC.64 R18, c[0x0][0x5c0] ;  /* 0x00017000ff12bb82 */ /* 0x001e220000000a00 */
[----:B------:R-:W-:-:S04]  /*96aa0*/  LOP3.LUT R10, R10, 0xfffeffff, RZ, 0xc0, !PT ;  /* 0xfffeffff0a0a7812 */ /* 0x000fc800078ec0ff */
[----:B------:R-:W-:Y:S02]  /*96ab0*/  @P6 LOP3.LUT R10, R10, 0x10000, RZ, 0xfc, !PT ;  /* 0x000100000a0a6812 */ /* 0x000fe400078efcff */
[----:B------:R-:W-:Y:S01]  /*96ac0*/  ISETP.LT.OR P6, PT, R29, 0x132, !P0 ;  /* 0x000001321d00780c */ /* 0x000fe200047c1670 */
[----:B------:R-:W-:Y:S02]  /*96ad0*/  FMUL R16, R166, UR26 ;  /* 0x0000001aa6107c20 */ /* 0x000fe40008400000 */
[----:B------:R-:W2:Y:S01]  /*96ae0*/  LDL.LU R166, [R1+0xebc] ;  /* 0x000ebc0001a67983 */ /* 0x000ea20000300800 */
[----:B0-----:R-:W-:Y:S02]  /*96af0*/  @!P3 IADD3 R18, P4, R24, R18, RZ ;  /* 0x000000121812b210 */ /* 0x001fe40007f9e0ff */
[----:B------:R-:W-:-:S03]  /*96b00*/  F2FP.SATFINITE.E4M3.F32.PACK_AB_MERGE_C R16, RZ, R16, RZ ;  /* 0x00000010ff10723e */ /* 0x000fc600048070ff */
[----:B------:R-:W-:-:S05]  /*96b10*/  @!P3 IMAD.X R19, R31, 0x1, R19, P4 ;  /* 0x000000011f13b824 */ /* 0x000fca00020e0613 */
[----:B------:R0:W-:Y:S01]  /*96b20*/  @!P3 STG.E.U8 desc[UR30][R18.64+0x111], R16 ;  /* 0x000111101200b986 */ /* 0x0001e2000c10111e */
[----:B------:R-:W-:Y:S02]  /*96b30*/  LOP3.LUT R10, R10, 0xffff7fff, RZ, 0xc0, !PT ;  /* 0xffff7fff0a0a7812 */ /* 0x000fe400078ec0ff */
[----:B0-----:R-:W-:-:S04]  /*96b40*/  @!P6 IADD3 R16, P3, P4, R3, R24, R5 ;  /* 0x000000180310e210 */ /* 0x001fc80007c7e005 */
[----:B------:R-:W-:Y:S01]  /*96b50*/  @!P6 IADD3.X R13, R2, R31, R4, P3, P4 ;  /* 0x0000001f020de210 */ /* 0x000fe20001fe8404 */
[----:B------:R-:W-:Y:S01]  /*96b60*/  @!P6 STL [R1+0xe4], R16 ;  /* 0x0000e4100100e387 */ /* 0x000fe20000100800 */
[----:B------:R-:W-:-:S03]  /*96b70*/  @P6 LOP3.LUT R10, R10, 0x8000, RZ, 0xfc, !PT ;  /* 0x000080000a0a6812 */ /* 0x000fc600078efcff */
[----:B------:R0:W-:Y:S01]  /*96b80*/  @!P6 STL [R1+0x170], R13 ;  /* 0x0001700d0100e387 */ /* 0x0001e20000100800 */
[----:B------:R-:W-:-:S13]  /*96b90*/  ISETP.LT.OR P6, PT, R29, 0x139, !P0 ;  /* 0x000001391d00780c */ /* 0x000fda00047c1670 */
[----:B------:R-:W-:-:S04]  /*96ba0*/  @!P6 IADD3 R18, P3, P4, R3, R24, R5 ;  /* 0x000000180312e210 */ /* 0x000fc80007c7e005 */
[----:B0-----:R-:W-:Y:S01]  /*96bb0*/  @!P6 IADD3.X R13, R2, R31, R4, P3, P4 ;  /* 0x0000001f020de210 */ /* 0x001fe20001fe8404 */
[----:B------:R-:W-:Y:S01]  /*96bc0*/  @!P6 STL [R1+0x2b8], R18 ;  /* 0x0002b8120100e387 */ /* 0x000fe20000100800 */
[----:B---3--:R-:W-:-:S03]  /*96bd0*/  FMUL R16, R12, UR26 ;  /* 0x0000001a0c107c20 */ /* 0x008fc60008400000 */
[----:B------:R-:W-:Y:S04]  /*96be0*/  @!P6 STL [R1+0x2c8], R13 ;  /* 0x0002c80d0100e387 */ /* 0x000fe80000100800 */
[----:B------:R-:W3:Y:S01]  /*96bf0*/  LDL.LU R12, [R1+0xec0] ;  /* 0x000ec000010c7983 */ /* 0x000ee20000300800 */
[----:B------:R-:W-:-:S05]  /*96c00*/  F2FP.SATFINITE.E4M3.F32.PACK_AB_MERGE_C R16, RZ, R16, RZ ;  /* 0x00000010ff10723e */ /* 0x000fca00048070ff */
[----:B----4-:R2:W-:Y:S01]  /*96c10*/  @!P1 STG.E.U8 desc[UR30][R162.64+0x110], R16 ;  /* 0x00011010a2009986 */ /* 0x0105e2000c10111e */
[----:B------:R-:W-:-:S04]  /*96c20*/  LOP3.LUT R10, R10, 0xffffbfff, RZ, 0xc0, !PT ;  /* 0xffffbfff0a0a7812 */ /* 0x000fc800078ec0ff */
[----:B------:R-:W-:Y:S02]  /*96c30*/  @P6 LOP3.LUT R10, R10, 0x4000, RZ, 0xfc, !PT ;  /* 0x000040000a0a6812 */ /* 0x000fe400078efcff */
[----:B------:R-:W-:Y:S02]  /*96c40*/  ISETP.LT.OR P6, PT, R29, 0x13a, !P0 ;  /* 0x0000013a1d00780c */ /* 0x000fe400047c1670 */
[C---:B------:R-:W-:Y:S02]  /*96c50*/  LOP3.LUT P1, RZ, R10.reuse, 0x40, RZ, 0xc0, !PT ;  /* 0x000000400aff7812 */ /* 0x040fe4000782c0ff */
[----:B------:R-:W-:Y:S01]  /*96c60*/  LOP3.LUT R10, R10, 0xffffdfff, RZ, 0xc0, !PT ;  /* 0xffffdfff0a0a7812 */ /* 0x000fe200078ec0ff */
[----:B--2---:R-:W-:Y:S02]  /*96c70*/  FMUL R16, R30, UR26 ;  /* 0x0000001a1e107c20 */ /* 0x004fe40008400000 */
[----:B------:R-:W2:Y:S06]  /*96c80*/  LDL.LU R30, [R1+0xec4] ;  /* 0x000ec400011e7983 */ /* 0x000eac0000300800 */
[----:B------:R-:W-:-:S02]  /*96c90*/  @!P6 IADD3 R162, P3, P4, R3, R24, R5 ;  /* 0x0000001803a2e210 */ /* 0x000fc40007c7e005 */
        /* <DEDUP_REMOVED lines=8> */
[----:B------:R-:W-:-:S02]  /*96d20*/  @!P6 IADD3.X R13, R2, R31, R4, P3, P4 ;  /* 0x0000001f020de210 */ /* 0x000fc40001fe8404 */
[----:B------:R-:W-:-:S13]  /*96d30*/  ISETP.LT.OR P3, PT, R29, 0x119, !P5 ;  /* 0x000001191d00780c */ /* 0x000fda0006f61670 */
[----:B------:R-:W0:Y:S01]  /*96d40*/  @!P3 LDC.64 R18, c[0x0][0x5c0] ;  /* 0x00017000ff12bb82 */ /* 0x000e220000000a00 */
[----:B------:R1:W-:Y:S02]  /*96d50*/  @!P6 STL [R1+0x2f4], R16 ;  /* 0x0002f4100100e387 */ /* 0x0003e40000100800 */
[----:B-1----:R-:W-:-:S05]  /*96d60*/  FMUL R16, R166, UR26 ;  /* 0x0000001aa6107c20 */ /* 0x002fca0008400000 */
[----:B------:R-:W-:Y:S02]  /*96d70*/  F2FP.SATFINITE.E4M3.F32.PACK_AB_MERGE_C R16, RZ, R16, RZ ;  /* 0x00000010ff10723e */ /* 0x000fe400048070ff */
[----:B0-----:R-:W-:-:S05]  /*96d80*/  @!P3 IADD3 R18, P4, R24, R18, RZ ;  /* 0x000000121812b210 */ /* 0x001fca0007f9e0ff */
[----:B------:R-:W-:-:S05]  /*96d90*/  @!P3 IMAD.X R19, R31, 0x1, R19, P4 ;  /* 0x000000011f13b824 */ /* 0x000fca00020e0613 */
[----:B------:R0:W-:Y:S01]  /*96da0*/  @!P3 STG.E.U8 desc[UR30][R18.64+0x118], R16 ;  /* 0x000118101200b986 */ /* 0x0001e2000c10111e */
[----:B------:R-:W-:-:S03]  /*96db0*/  ISETP.LT.OR P3, PT, R29, 0x11a, !P5 ;  /* 0x0000011a1d00780c */ /* 0x000fc60006f61670 */
[----:B------:R-:W-:Y:S04]  /*96dc0*/  @!P6 STL [R1+0x30c], R13 ;  /* 0x00030c0d0100e387 */ /* 0x000fe80000100800 */
[----:B------:R-:W4:Y:S01]  /*96dd0*/  LDL.LU R168, [R1+0xec8] ;  /* 0x000ec80001a87983 */ /* 0x000f220000300800 */
[----:B------:R-:W-:-:S03]  /*96de0*/  LOP3.LUT R10, R10, 0xffffefff, RZ, 0xc0, !PT ;  /* 0xffffefff0a0a7812 */ /* 0x000fc600078ec0ff */
[----:B------:R-:W4:Y:S02]  /*96df0*/  LDL.64 R166, [R1+0x300] ;  /* 0x0003000001a67983 */ /* 0x000f240000100a00 */
[----:B0-----:R-:W0:Y:S01]  /*96e00*/  @!P3 LDC.64 R18, c[0x0][0x5c0] ;  /* 0x00017000ff12bb82 */ /* 0x001e220000000a00 */
[----:B------:R-:W-:Y:S02]  /*96e10*/  @P6 LOP3.LUT R10, R10, 0x1000, RZ, 0xfc, !PT ;  /* 0x000010000a0a6812 */ /* 0x000fe400078efcff */
[----:B------:R-:W-:Y:S01]  /*96e20*/  ISETP.LT.OR P6, PT, R29, 0x142, !P0 ;  /* 0x000001421d00780c */ /* 0x000fe200047c1670 */
[----:B---3--:R-:W-:Y:S02]  /*96e30*/  FMUL R16, R12, UR26 ;  /* 0x0000001a0c107c20 */ /* 0x008fe40008400000 */
[----:B------:R-:W3:Y:S03]  /*96e40*/  LDL.LU R12, [R1+0xecc] ;  /* 0x000ecc00010c7983 */ /* 0x000ee60000300800 */
[----:B------:R-:W-:-:S02]  /*96e50*/  F2FP.SATFINITE.E4M3.F32.PACK_AB_MERGE_C R16, RZ, R16, RZ ;  /* 0x00000010ff10723e */ /* 0x000fc400048070ff */
[----:B0-----:R-:W-:-:S05]  /*96e60*/  @!P3 IADD3 R18, P4, R24, R18, RZ ;  /* 0x000000121812b210 */ /* 0x001fca0007f9e0ff */
        /* <DEDUP_REMOVED lines=11> */
[----:B------:R-:W-:Y:S04]  /*96f20*/  @!P6 STL [R1+0x308], R18 ;  /* 0x000308120100e387 */ /* 0x000fe80000100800 */
[----:B------:R-:W-:Y:S01]  /*96f30*/  @!P6 STL [R1+0x31c], R13 ;  /* 0x00031c0d0100e387 */ /* 0x000fe20000100800 */
[----:B--2---:R-:W-:-:S03]  /*96f40*/  FMUL R16, R30, UR26 ;  /* 0x0000001a1e107c20 */ /* 0x004fc60008400000 */
[----:B------:R-:W2:Y:S01]  /*96f50*/  LDL.LU R30, [R1+0xed0] ;  /* 0x000ed000011e7983 */ /* 0x000ea20000300800 */
[----:B------:R-:W-:Y:S02]  /*96f60*/  LOP3.LUT R10, R10, 0xfffffbff, RZ, 0xc0, !PT ;  /* 0xfffffbff0a0a7812 */ /* 0x000fe400078ec0ff */
[----:B------:R-:W-:Y:S01]  /*96f70*/  F2FP.SATFINITE.E4M3.F32.PACK_AB_MERGE_C R16, RZ, R16, RZ ;  /* 0x00000010ff10723e */ /* 0x000fe200048070ff */
[----:B------:R-:W2:Y:S01]  /*96f80*/  LDL.LU R170, [R1+0xed4] ;  /* 0x000ed40001aa7983 */ /* 0x000ea20000300800 */
[----:B------:R-:W-:Y:S02]  /*96f90*/  @P6 LOP3.LUT R10, R10, 0x400, RZ, 0xfc, !PT ;  /* 0x000004000a0a6812 */ /* 0x000fe400078efcff */
[----:B------:R-:W-:Y:S02]  /*96fa0*/  ISETP.LT.OR P6, PT, R29, 0x14a, !P0 ;  /* 0x0000014a1d00780c */ /* 0x000fe400047c1670 */
[----:B------:R-:W-:Y:S02]  /*96fb0*/  LOP3.LUT R10, R10, 0xfffffdff, RZ, 0xc0, !PT ;  /* 0xfffffdff0a0a7812 */ /* 0x000fe400078ec0ff */
[----:B------:R-:W-:-:S09]  /*96fc0*/  LOP3.LUT P2, RZ, R0, 0x400, RZ, 0xc0, !PT ;  /* 0x0000040000ff7812 */ /* 0x000fd2000784c0ff */
[----:B------:R-:W-:Y:S01]  /*96fd0*/  @P6 LOP3.LUT R10, R10, 0x200, RZ, 0xfc, !PT ;  /* 0x000002000a0a6812 */ /* 0x000fe200078efcff */
[----:B----4-:R0:W-:Y:S02]  /*96fe0*/  @!P1 STG.E.U8 desc[UR30][R164.64+0x118], R16 ;  /* 0x00011810a4009986 */ /* 0x0101e4000c10111e */
[----:B0-----:R-:W-:-:S04]  /*96ff0*/  @!P6 IADD3 R164, P3, P4, R3, R24, R5 ;  /* 0x0000001803a4e210 */ /* 0x001fc80007c7e005 */
[----:B------:R-:W-:Y:S02]  /*97000*/  @!P6 IADD3.X R165, R2, R31, R4, P3, P4 ;  /* 0x0000001f02a5e210 */ /* 0x000fe40001fe8404 */
[----:B------:R-:W-:Y:S01]  /*97010*/  ISETP.LT.OR P6, PT, R29, 0x151, !P0 ;  /* 0x000001511d00780c */ /* 0x000fe200047c1670 */
[----:B------:R-:W-:-:S05]  /*97020*/  FMUL R16, R168, UR26 ;  /* 0x0000001aa8107c20 */ /* 0x000fca0008400000 */
[----:B------:R-:W-:-:S05]  /*97030*/  F2FP.SATFINITE.E4M3.F32.PACK_AB_MERGE_C R16, RZ, R16, RZ ;  /* 0x00000010ff10723e */ /* 0x000fca00048070ff */
[----:B------:R0:W-:Y:S02]  /*97040*/  @!P2 STG.E.U8 desc[UR30][R166.64+0x119], R16 ;  /* 0x00011910a600a986 */ /* 0x0001e4000c10111e */
[----:B0-----:R-:W-:Y:S02]  /*97050*/  @!P6 IADD3 R16, P3, P4, R3, R24, R5 ;  /* 0x000000180310e210 */ /* 0x001fe40007c7e005 */
[----:B------:R-:W4:Y:S02]  /*97060*/  LDL.LU.64 R166, [R1+0x310] ;  /* 0x0003100001a67983 */ /* 0x000f240000300a00 */
        /* <DEDUP_REMOVED lines=33> */
[----:B------:R-:W-:Y:S04]  /*97280*/  @!P6 STL [R1+0x32c], R13 ;  /* 0x00032c0d0100e387 */ /* 0x000fe80000100800 */
[----:B------:R-:W2:Y:S01]  /*97290*/  LDL.LU R172, [R1+0xee0] ;  /* 0x000ee00001ac7983 */ /* 0x000ea20000300800 */
[----:B------:R-:W-:Y:S01]  /*972a0*/  LOP3.LUT P1, RZ, R11, 0x800, RZ, 0xc0, !PT ;  /* 0x000008000bff7812 */ /* 0x000fe2000782c0ff */
[----:B------:R-:W-:Y:S01]  /*972b0*/  FMUL R16, R170, UR26 ;  /* 0x0000001aaa107c20 */ /* 0x000fe20008400000 */
[----:B------:R-:W-:-:S04]  /*972c0*/  LOP3.LUT R10, R10, 0xffffffbf, RZ, 0xc0, !PT ;  /* 0xffffffbf0a0a7812 */ /* 0x000fc800078ec0ff */
[----:B------:R-:W-:Y:S02]  /*972d0*/  F2FP.SATFINITE.E4M3.F32.PACK_AB_MERGE_C R16, RZ, R16, RZ ;  /* 0x00000010ff10723e */ /* 0x000fe400048070ff */
[----:B------:R-:W-:Y:S02]  /*972e0*/  @P6 LOP3.LUT R10, R10, 0x40, RZ, 0xfc, !PT ;  /* 0x000000400a0a6812 */ /* 0x000fe400078efcff */
[----:B------:R-:W-:Y:S02]  /*972f0*/  ISETP.LT.OR P6, PT, R29, 0x15a, !P0 ;  /* 0x0000015a1d00780c */ /* 0x000fe400047c1670 */
[----:B------:R-:W-:Y:S02]  /*97300*/  LOP3.LUT R10, R10, 0xffffffdf, RZ, 0xc0, !PT ;  /* 0xffffffdf0a0a7812 */ /* 0x000fe400078ec0ff */
[----:B------:R-:W-:Y:S01]  /*97310*/  LOP3.LUT P2, RZ, R8, 0x80000, RZ, 0xc0, !PT ;  /* 0x0008000008ff7812 */ /* 0x000fe2000784c0ff */
[----:B----4-:R3:W-:Y:S02]  /*97320*/  @!P1 STG.E.U8 desc[UR30][R166.64+0x120], R16 ;  /* 0x00012010a6009986 */ /* 0x0107e4000c10111e */
[----:B---3--:R-:W-:-:S02]  /*97330*/  FMUL R16, R12, UR26 ;  /* 0x0000001a0c107c20 */ /* 0x008fc40008400000 */
[----:B------:R-:W3:Y:S04]  /*97340*/  LDL.LU R12, [R1+0xee4] ;  /* 0x000ee400010c7983 */ /* 0x000ee80000300800 */
[----:B------:R-:W-:Y:S02]  /*97350*/  @!P6 IADD3 R166, P3, P4, R3, R24, R5 ;  /* 0x0000001803a6e210 */ /* 0x000fe40007c7e005 */
[----:B------:R-:W-:Y:S02]  /*97360*/  @P6 LOP3.LUT R10, R10, 0x20, RZ, 0xfc, !PT ;  /* 0x000000200a0a6812 */ /* 0x000fe400078efcff */
[----:B------:R-:W-:Y:S02]  /*97370*/  @!P6 IADD3.X R167, R2, R31, R4, P3, P4 ;  /* 0x0000001f02a7e210 */ /* 0x000fe40001fe8404 */
[----:B------:R-:W-:-:S02]  /*97380*/  ISETP.LT.OR P6, PT, R29, 0x161, !P0 ;  /* 0x000001611d00780c */ /* 0x000fc400047c1670 */
[----:B------:R-:W-:-:S05]  /*97390*/  F2FP.SATFINITE.E4M3.F32.PACK_AB_MERGE_C R16, RZ, R16, RZ ;  /* 0x00000010ff10723e */ /* 0x000fca00048070ff */
[----:B------:R0:W-:Y:S06]  /*973a0*/  @!P2 STG.E.U8 desc[UR30][R168.64+0x121], R16 ;  /* 0x00012110a800a986 */ /* 0x0001ec000c10111e */
[----:B0-----:R-:W-:Y:S01]  /*973b0*/  @!P6 IADD3 R16, P3, P4, R3, R24, R5 ;  /* 0x000000180310e210 */ /* 0x001fe20007c7e005 */
[----:B------:R-:W4:Y:S03]  /*973c0*/  LDL.LU.64 R168, [R1+0x2f8] ;  /* 0x0002f80001a87983 */ /* 0x000f260000300a00 */
        /* <DEDUP_REMOVED lines=16> */
[----:B------:R-:W-:Y:S02]  /*974d0*/  ISETP.LT.OR P6, PT, R29, 0x162, !P0 ;  /* 0x000001621d00780c */ /* 0x000fe400047c1670 */
[----:B0-----:R-:W-:-:S05]  /*974e0*/  @!P3 IADD3 R18, P4, R24, R18, RZ ;  /* 0x000000121812b210 */ /* 0x001fca0007f9e0ff */
[----:B------:R-:W-:Y:S02]  /*974f0*/  @!P3 IMAD.X R19, R31, 0x1, R19, P4 ;  /* 0x000000011f13b824 */ /* 0x000fe400020e0613 */
[----:B------:R-:W-:Y:S02]  /*97500*/  FMUL R16, R172, UR26 ;  /* 0x0000001aac107c20 */ /* 0x000fe40008400000 */
[----:B------:R-:W2:Y:S03]  /*97510*/  LDL.LU R172, [R1+0xeec] ;  /* 0x000eec0001ac7983 */ /* 0x000ea60000300800 */
[----:B------:R-:W-:-:S05]  /*97520*/  F2FP.SATFINITE.E4M3.F32.PACK_AB_MERGE_C R16, RZ, R16, RZ ;  /* 0x00000010ff10723e */ /* 0x000fca00048070ff */
        /* <DEDUP_REMOVED lines=12> */
[----:B---3--:R-:W-:-:S03]  /*975f0*/  FMUL R16, R12, UR26 ;  /* 0x0000001a0c107c20 */ /* 0x008fc60008400000 */
[----:B------:R-:W3:Y:S01]  /*97600*/  LDL.LU R12, [R1+0xef0] ;  /* 0x000ef000010c7983 */ /* 0x000ee20000300800 */
[----:B------:R-:W-:Y:S02]  /*97610*/  LOP3.LUT P1, RZ, R11, 0x4000, RZ, 0xc0, !PT ;  /* 0x000040000bff7812 */ /* 0x000fe4000782c0ff */
[----:B------:R-:W-:-:S11]  /*97620*/  F2FP.SATFINITE.E4M3.F32.PACK_AB_MERGE_C R16, RZ, R16, RZ ;  /* 0x00000010ff10723e */ /* 0x000fd600048070ff */
[----:B----4-:R2:W-:Y:S01]  /*97630*/  @!P1 STG.E.U8 desc[UR30][R168.64+0x128], R16 ;  /* 0x00012810a8009986 */ /* 0x0105e2000c10111e */
[----:B------:R-:W-:-:S04]  /*97640*/  LOP3.LUT R10, R10, 0xfffffffb, RZ, 0xc0, !PT ;  /* 0xfffffffb0a0a7812 */ /* 0x000fc800078ec0ff */
[----:B------:R-:W-:Y:S02]  /*97650*/  @P6 LOP3.LUT R10, R10, 0x4, RZ, 0xfc, !PT ;  /* 0x000000040a0a6812 */ /* 0x000fe400078efcff */
[----:B------:R-:W-:Y:S01]  /*97660*/  ISETP.LT.OR P6, PT, R29, 0x16a, !P0 ;  /* 0x0000016a1d00780c */ /* 0x000fe200047c1670 */
[----:B--2---:R-:W-:Y:S02]  /*97670*/  FMUL R16, R30, UR26 ;  /* 0x0000001a1e107c20 */ /* 0x004fe40008400000 */
[----:B------:R-:W2:Y:S01]  /*97680*/  LDL.LU R30, [R1+0xef4] ;  /* 0x000ef400011e7983 */ /* 0x000ea20000300800 */
[----:B------:R-:W-:-:S09]  /*97690*/  LOP3.LUT R10, R10, 0xfffffffd, RZ, 0xc0, !PT ;  /* 0xfffffffd0a0a7812 */ /* 0x000fd200078ec0ff */
        /* <DEDUP_REMOVED lines=8> */
[----:B------:R-:W4:Y:S03]  /*97720*/  LDL.LU.64 R170, [R1+0x2e8] ;  /* 0x0002e80001aa7983 */ /* 0x000f260000300a00 */
[----:B------:R-:W-:-:S02]  /*97730*/  @!P6 IADD3.X R13, R2, R31, R4, P3, P4 ;  /* 0x0000001f020de210 */ /* 0x000fc40001fe8404 */
[----:B------:R-:W-:-:S13]  /*97740*/  ISETP.LT.OR P3, PT, R29, 0x131, !P5 ;  /* 0x000001311d00780c */ /* 0x000fda0006f61670 */
[----:B------:R-:W0:Y:S01]  /*97750*/  @!P3 LDC.64 R18, c[0x0][0x5c0] ;  /* 0x00017000ff12bb82 */ /* 0x000e220000000a00 */
[----:B------:R1:W-:Y:S02]  /*97760*/  @!P6 STL [R1+0x340], R16 ;  /* 0x000340100100e387 */ /* 0x0003e40000100800 */
[----:B-1----:R-:W-:Y:S01]  /*97770*/  FMUL R16, R172, UR26 ;  /* 0x0000001aac107c20 */ /* 0x002fe20008400000 */
[----:B0-----:R-:W-:-:S04]  /*97780*/  @!P3 IADD3 R18, P4, R24, R18, RZ ;  /* 0x000000121812b210 */ /* 0x001fc80007f9e0ff */
[----:B------:R-:W-:Y:S01]  /*97790*/  F2FP.SATFINITE.E4M3.F32.PACK_AB_MERGE_C R16, RZ, R16, RZ ;  /* 0x00000010ff10723e */ /* 0x000fe200048070ff */
        /* <DEDUP_REMOVED lines=9> */
[----:B------:R-:W-:Y:S02]  /*97830*/  ISETP.LT.OR P6, PT, R29, 0x172, !P0 ;  /* 0x000001721d00780c */ /* 0x000fe400047c1670 */
[----:B------:R-:W-:Y:S02]  /*97840*/  LOP3.LUT R9, R9, 0x7fffffff, RZ, 0xc0, !PT ;  /* 0x7fffffff09097812 */ /* 0x000fe400078ec0ff */
[----:B0-----:R-:W-:Y:S01]  /*97850*/  @!P3 IADD3 R18, P4, R24, R18, RZ ;  /* 0x000000121812b210 */ /* 0x001fe20007f9e0ff */
[----:B---3--:R-:W-:-:S02]  /*97860*/  FMUL R16, R12, UR26 ;  /* 0x0000001a0c107c20 */ /* 0x008fc40008400000 */
[----:B------:R-:W3:Y:S02]  /*97870*/  LDL.LU R12, [R1+0xefc] ;  /* 0x000efc00010c7983 */ /* 0x000ee40000300800 */
[----:B------:R-:W-:Y:S01]  /*97880*/  @!P3 IMAD.X R19, R31, 0x1, R19, P4 ;  /* 0x000000011f13b824 */ /* 0x000fe200020e0613 */
[----:B------:R-:W-:-:S05]  /*97890*/  F2FP.SATFINITE.E4M3.F32.PACK_AB_MERGE_C R16, RZ, R16, RZ ;  /* 0x00000010ff10723e */ /* 0x000fca00048070ff */
[----:B------:R0:W-:Y:S01]  /*978a0*/  @!P3 STG.E.U8 desc[UR30][R18.64+0x131], R16 ;  /* 0x000131101200b986 */ /* 0x0001e2000c10111e */
[----:B------:R-:W-:Y:S02]  /*978b0*/  @P6 LOP3.LUT R9, R9, 0x80000000, RZ, 0xfc, !PT ;  /* 0x8000000009096812 */ /* 0x000fe400078efcff */
[----:B0-----:R-:W-:-:S04]  /*978c0*/  @!P6 IADD3 R16, P3, P4, R3, R24, R5 ;  /* 0x000000180310e210 */ /* 0x001fc80007c7e005 */
[----:B------:R-:W-:Y:S01]  /*978d0*/  @!P6 IADD3.X R13, R2, R31, R4, P3, P4 ;  /* 0x0000001f020de210 */ /* 0x000fe20001fe8404 */
[----:B------:R-:W-:Y:S04]  /*978e0*/  @!P6 STL [R1+0x2d8], R16 ;  /* 0x0002d8100100e387 */ /* 0x000fe80000100800 */
        /* <DEDUP_REMOVED lines=9> */
[----:B------:R-:W-:Y:S01]  /*97980*/  LOP3.LUT P1, RZ, R11, 0x20000, RZ, 0xc0, !PT ;  /* 0x000200000bff7812 */ /* 0x000fe2000782c0ff */
[----:B------:R-:W2:Y:S01]  /*97990*/  LDL.LU R180, [R1+0xf04] ;  /* 0x000f040001b47983 */ /* 0x000ea20000300800 */
[----:B------:R-:W-:Y:S02]  /*979a0*/  @P6 LOP3.LUT R9, R9, 0x40000000, RZ, 0xfc, !PT ;  /* 0x4000000009096812 */ /* 0x000fe400078efcff */
[----:B------:R-:W-:Y:S02]  /*979b0*/  ISETP.LT.OR P6, PT, R29, 0x17a, !P0 ;  /* 0x0000017a1d00780c */ /* 0x000fe400047c1670 */
[----:B------:R-:W-:Y:S02]  /*979c0*/  F2FP.SATFINITE.E4M3.F32.PACK_AB_MERGE_C R16, RZ, R16, RZ ;  /* 0x00000010ff10723e */ /* 0x000fe400048070ff */
[----:B------:R-:W-:-:S02]  /*979d0*/  LOP3.LUT R9, R9, 0xdfffffff, RZ, 0xc0, !PT ;  /* 0xdfffffff09097812 */ /* 0x000fc400078ec0ff */
[----:B------:R-:W-:-:S07]  /*979e0*/  LOP3.LUT P2, RZ, R8, 0x100000, RZ, 0xc0, !PT ;  /* 0x0010000008ff7812 */ /* 0x000fce000784c0ff */
        /* <DEDUP_REMOVED lines=137> */
[----:B---3--:R-:W-:-:S04]  /*98280*/  FMUL R16, R12, UR26 ;  /* 0x0000001a0c107c20 */ /* 0x008fc80008400000 */
[----:B------:R-:W-:Y:S01]  /*98290*/  @!P3 IMAD.X R19, R31, 0x1, R19, P4 ;  /* 0x000000011f13b824 */ /* 0x000fe200020e0613 */
[----:B------:R-:W3:Y:S01]  /*982a0*/  LDL.LU R12, [R1+0xf2c] ;  /* 0x000f2c00010c7983 */ /* 0x000ee20000300800 */
        /* <DEDUP_REMOVED lines=35> */
[----:B------:R-:W-:Y:S08]  /*984e0*/  @!P6 STL [R1+0x388], R13 ;  /* 0x0003880d0100e387 */ /* 0x000ff00000100800 */
[----:B------:R-:W0:Y:S01]  /*984f0*/  @!P3 LDC.64 R18, c[0x0][0x5c0] ;  /* 0x00017000ff12bb82 */ /* 0x000e220000000a00 */
[----:B---3--:R-:W-:-:S02]  /*98500*/  FMUL R16, R12, UR26 ;  /* 0x0000001a0c107c20 */ /* 0x008fc40008400000 */
[----:B------:R-:W3:Y:S03]  /*98510*/  LDL.LU R12, [R1+0xf38] ;  /* 0x000f3800010c7983 */ /* 0x000ee60000300800 */
[----:B------:R-:W-:Y:S01]  /*98520*/  F2FP.SATFINITE.E4M3.F32.PACK_AB_MERGE_C R16, RZ, R16, RZ ;  /* 0x00000010ff10723e */ /* 0x000fe200048070ff */
[----:B------:R-:W3:Y:S01]  /*98530*/  LDL.LU.64 R184, [R1+0x1a0] ;  /* 0x0001a00001b87983 */ /* 0x000ee20000300a00 */
[----:B0-----:R-:W-:-:S05]  /*98540*/  @!P3 IADD3 R18, P4, R24, R18, RZ ;  /* 0x000000121812b210 */ /* 0x001fca0007f9e0ff */
[----:B------:R-:W-:-:S05]  /*98550*/  @!P3 IMAD.X R19, R31, 0x1, R19, P4 ;  /* 0x000000011f13b824 */ /* 0x000fca00020e0613 */
[----:B------:R2:W-:Y:S02]  /*98560*/  @!P3 STG.E.U8 desc[UR30][R18.64+0x150], R16 ;  /* 0x000150101200b986 */ /* 0x0005e4000c10111e */
[----:B--2---:R-:W-:Y:S02]  /*98570*/  FMUL R16, R30, UR26 ;  /* 0x0000001a1e107c20 */ /* 0x004fe40008400000 */
[----:B------:R-:W2:Y:S01]  /*98580*/  LDL.LU R30, [R1+0xf3c] ;  /* 0x000f3c00011e7983 */ /* 0x000ea20000300800 */
[----:B------:R-:W-:-:S13]  /*98590*/  ISETP.LT.OR P3, PT, R29, 0x152, !P5 ;  /* 0x000001521d00780c */ /* 0x000fda0006f61670 */
[----:B------:R-:W0:Y:S01]  /*985a0*/  @!P3 LDC.64 R18, c[0x0][0x5c0] ;  /* 0x00017000ff12bb82 */ /* 0x000e220000000a00 */
[----:B------:R-:W-:-:S04]  /*985b0*/  LOP3.LUT R9, R9, 0xfffeffff, RZ, 0xc0, !PT ;  /* 0xfffeffff09097812 */ /* 0x000fc800078ec0ff */
[----:B------:R-:W-:Y:S02]  /*985c0*/  @P6 LOP3.LUT R9, R9, 0x10000, RZ, 0xfc, !PT ;  /* 0x0001000009096812 */ /* 0x000fe400078efcff */
[----:B------:R-:W-:Y:S02]  /*985d0*/  ISETP.LT.OR P6, PT, R29, 0x1b2, !P0 ;  /* 0x000001b21d00780c */ /* 0x000fe400047c1670 */
[----:B------:R-:W-:Y:S02]  /*985e0*/  F2FP.SATFINITE.E4M3.F32.PACK_AB_MERGE_C R16, RZ, R16, RZ ;  /* 0x00000010ff10723e */ /* 0x000fe400048070ff */
        /* <DEDUP_REMOVED lines=13> */
[----:B------:R0:W-:Y:S04]  /*986c0*/  @!P6 STL [R1+0x38c], R13 ;  /* 0x00038c0d0100e387 */ /* 0x0001e80000100800 */
[----:B0-----:R-:W2:Y:S01]  /*986d0*/  LDL.LU R13, [R1+0xf40] ;  /* 0x000f4000010d7983 */ /* 0x001ea20000300800 */
[----:B------:R-:W-:Y:S01]  /*986e0*/  LOP3.LUT P1, RZ, R11, 0x20000000, RZ, 0xc0, !PT ;  /* 0x200000000bff7812 */ /* 0x000fe2000782c0ff */
[----:B------:R-:W-:-:S05]  /*986f0*/  FMUL R16, R186, UR26 ;  /* 0x0000001aba107c20 */ /* 0x000fca0008400000 */
[----:B------:R-:W-:-:S07]  /*98700*/  F2FP.SATFINITE.E4M3.F32.PACK_AB_MERGE_C R16, RZ, R16, RZ ;  /* 0x00000010ff10723e */ /* 0x000fce00048070ff */
[----:B----4-:R3:W-:Y:S02]  /*98710*/  @!P1 STG.E.U8 desc[UR30][R182.64+0x150], R16 ;  /* 0x00015010b6009986 */ /* 0x0107e4000c10111e */
[----:B---3--:R-:W-:Y:S02]  /*98720*/  FMUL R16, R12, UR26 ;  /* 0x0000001a0c107c20 */ /* 0x008fe40008400000 */
[----:B------:R-:W3:Y:S01]  /*98730*/  LDL.LU R12, [R1+0xf44] ;  /* 0x000f4400010c7983 */ /* 0x000ee20000300800 */
[----:B------:R-:W-:Y:S02]  /*98740*/  LOP3.LUT P2, RZ, R8, 0x400000, RZ, 0xc0, !PT ;  /* 0x0040000008ff7812 */ /* 0x000fe4000784c0ff */
[----:B------:R-:W-:-:S11]  /*98750*/  F2FP.SATFINITE.E4M3.F32.PACK_AB_MERGE_C R16, RZ, R16, RZ ;  /* 0x00000010ff10723e */ /* 0x000fd600048070ff */
[----:B------:R0:W-:Y:S04]  /*98760*/  @!P2 STG.E.U8 desc[UR30][R184.64+0x151], R16 ;  /* 0x00015110b800a986 */ /* 0x0001e8000c10111e */
[----:B0-----:R-:W4:Y:S01]  /*98770*/  LDL.LU.64 R184, [R1+0x1f0] ;  /* 0x0001f00001b87983 */ /* 0x001f220000300a00 */
[----:B------:R-:W-:Y:S01]  /*98780*/  LOP3.LUT R9, R9, 0xffffbfff, RZ, 0xc0, !PT ;  /* 0xffffbfff09097812 */ /* 0x000fe200078ec0ff */
[----:B--2---:R-:W-:Y:S02]  /*98790*/  FMUL R16, R30, UR26 ;  /* 0x0000001a1e107c20 */ /* 0x004fe40008400000 */
[----:B------:R-:W2:Y:S01]  /*987a0*/  LDL.LU R30, [R1+0xf48] ;  /* 0x000f4800011e7983 */ /* 0x000ea20000300800 */
[----:B------:R-:W-:Y:S02]  /*987b0*/  @P6 LOP3.LUT R9, R9, 0x4000, RZ, 0xfc, !PT ;  /* 0x0000400009096812 */ /* 0x000fe400078efcff */
[----:B------:R-:W-:Y:S01]  /*987c0*/  ISETP.LT.OR P6, PT, R29, 0x1ba, !P0 ;  /* 0x000001ba1d00780c */ /* 0x000fe200047c1670 */
[----:B------:R-:W2:Y:S01]  /*987d0*/  LDL.LU.64 R186, [R1+0x198] ;  /* 0x0001980001ba7983 */ /* 0x000ea20000300a00 */
[----:B------:R-:W-:-:S11]  /*987e0*/  LOP3.LUT R9, R9, 0xffffdfff, RZ, 0xc0, !PT ;  /* 0xffffdfff09097812 */ /* 0x000fd600078ec0ff */
[----:B------:R-:W-:Y:S02]  /*987f0*/  @!P6 IADD3 R182, P3, P4, R3, R24, R5 ;  /* 0x0000001803b6e210 */ /* 0x000fe40007c7e005 */
[----:B------:R-:W-:Y:S02]  /*98800*/  @P6 LOP3.LUT R9, R9, 0x2000, RZ, 0xfc, !PT ;  /* 0x0000200009096812 */ /* 0x000fe400078efcff */
[----:B------:R-:W-:Y:S02]  /*98810*/  @!P6 IADD3.X R183, R2, R31, R4, P3, P4 ;  /* 0x0000001f02b7e210 */ /* 0x000fe40001fe8404 */
[----:B------:R-:W-:-:S13]  /*98820*/  ISETP.LT.OR P6, PT, R29, 0x1c1, !P0 ;  /* 0x000001c11d00780c */ /* 0x000fda00047c1670 */
[----:B------:R-:W-:-:S04]  /*98830*/  @!P6 IADD3 R26, P3, P4, R3, R24, R5 ;  /* 0x00000018031ae210 */ /* 0x000fc80007c7e005 */
[----:B------:R-:W-:Y:S02]  /*98840*/  @!P6 IADD3.X R27, R2, R31, R4, P3, P4 ;  /* 0x0000001f021be210 */ /* 0x000fe40001fe8404 */
[----:B------:R-:W-:-:S13]  /*98850*/  ISETP.LT.OR P3, PT, R29, 0x159, !P5 ;  /* 0x000001591d00780c */ /* 0x000fda0006f61670 */
[----:B------:R-:W0:Y:S01]  /*98860*/  @!P3 LDC.64 R18, c[0x0][0x5c0] ;  /* 0x00017000ff12bb82 */ /* 0x000e220000000a00 */
[----:B------:R-:W-:Y:S02]  /*98870*/  F2FP.SATFINITE.E4M3.F32.PACK_AB_MERGE_C R16, RZ, R16, RZ ;  /* 0x00000010ff10723e */ /* 0x000fe400048070ff */
[----:B0-----:R-:W-:-:S05]  /*98880*/  @!P3 IADD3 R18, P4, R24, R18, RZ ;  /* 0x000000121812b210 */ /* 0x001fca0007f9e0ff */
[----:B------:R-:W-:-:S05]  /*98890*/  @!P3 IMAD.X R19, R31, 0x1, R19, P4 ;  /* 0x000000011f13b824 */ /* 0x000fca00020e0613 */
[----:B------:R0:W-:Y:S01]  /*988a0*/  @!P3 STG.E.U8 desc[UR30][R18.64+0x158], R16 ;  /* 0x000158101200b986 */ /* 0x0001e2000c10111e */
[----:B------:R-:W-:-:S13]  /*988b0*/  ISETP.LT.OR P3, PT, R29, 0x15a, !P5 ;  /* 0x0000015a1d00780c */ /* 0x000fda0006f61670 */
[----:B0-----:R-:W0:Y:S01]  /*988c0*/  @!P3 LDC.64 R18, c[0x0][0x5c0] ;  /* 0x00017000ff12bb82 */ /* 0x001e220000000a00 */
[----:B------:R-:W-:Y:S02]  /*988d0*/  FMUL R16, R13, UR26 ;  /* 0x0000001a0d107c20 */ /* 0x000fe40008400000 */
[----:B------:R-:W2:Y:S03]  /*988e0*/  LDL.LU R13, [R1+0xf4c] ;  /* 0x000f4c00010d7983 */ /* 0x000ea60000300800 */
[----:B------:R-:W-:Y:S02]  /*988f0*/  F2FP.SATFINITE.E4M3.F32.PACK_AB_MERGE_C R16, RZ, R16, RZ ;  /* 0x00000010ff10723e */ /* 0x000fe400048070ff */
[----:B0-----:R-:W-:-:S05]  /*98900*/  @!P3 IADD3 R18, P4, R24, R18, RZ ;  /* 0x000000121812b210 */ /* 0x001fca0007f9e0ff */
[----:B------:R-:W-:-:S05]  /*98910*/  @!P3 IMAD.X R19, R31, 0x1, R19, P4 ;  /* 0x000000011f13b824 */ /* 0x000fca00020e0613 */
[----:B------:R3:W-:Y:S02]  /*98920*/  @!P3 STG.E.U8 desc[UR30][R18.64+0x159], R16 ;  /* 0x000159101200b986 */ /* 0x0007e4000c10111e */
[----:B---3--:R-:W-:Y:S02]  /*98930*/  FMUL R16, R12, UR26 ;  /* 0x0000001a0c107c20 */ /* 0x008fe40008400000 */
[----:B------:R-:W3:Y:S01]  /*98940*/  LDL.LU R12, [R1+0xf50] ;  /* 0x000f5000010c7983 */ /* 0x000ee20000300800 */
[----:B------:R-:W-:Y:S02]  /*98950*/  LOP3.LUT P1, RZ, R14, 0x1, RZ, 0xc0, !PT ;  /* 0x000000010eff7812 */ /* 0x000fe4000782c0ff */
[----:B------:R-:W-:-:S11]  /*98960*/  F2FP.SATFINITE.E4M3.F32.PACK_AB_MERGE_C R16, RZ, R16, RZ ;  /* 0x00000010ff10723e */ /* 0x000fd600048070ff */
[----:B----4-:R2:W-:Y:S02]  /*98970*/  @!P1 STG.E.U8 desc[UR30][R184.64+0x158], R16 ;  /* 0x00015810b8009986 */ /* 0x0105e4000c10111e */
[----:B--2---:R-:W-:Y:S02]  /*98980*/  FMUL R16, R30, UR26 ;  /* 0x0000001a1e107c20 */ /* 0x004fe40008400000 */
[----:B------:R-:W2:Y:S01]  /*98990*/  LDL.LU R30, [R1+0xf54] ;  /* 0x000f5400011e7983 */ /* 0x000ea20000300800 */
[----:B------:R-:W-:-:S04]  /*989a0*/  LOP3.LUT R9, R9, 0xffffefff, RZ, 0xc0, !PT ;  /* 0xffffefff09097812 */ /* 0x000fc800078ec0ff */
[----:B------:R-:W-:Y:S02]  /*989b0*/  @P6 LOP3.LUT R9, R9, 0x1000, RZ, 0xfc, !PT ;  /* 0x0000100009096812 */ /* 0x000fe400078efcff */
[----:B------:R-:W-:Y:S02]  /*989c0*/  ISETP.LT.OR P6, PT, R29, 0x1c2, !P0 ;  /* 0x000001c21d00780c */ /* 0x000fe400047c1670 */
[----:B------:R-:W-:-:S11]  /*989d0*/  LOP3.LUT R9, R9, 0xfffff7ff, RZ, 0xc0, !PT ;  /* 0xfffff7ff09097812 */ /* 0x000fd600078ec0ff */
[----:B------:R-:W-:Y:S02]  /*989e0*/  @!P6 IADD3 R32, P3, P4, R3, R24, R5 ;  /* 0x000000180320e210 */ /* 0x000fe40007c7e005 */
[----:B------:R-:W-:Y:S02]  /*989f0*/  @P6 LOP3.LUT R9, R9, 0x800, RZ, 0xfc, !PT ;  /* 0x0000080009096812 */ /* 0x000fe400078efcff */
[----:B------:R-:W-:Y:S02]  /*98a00*/  @!P6 IADD3.X R33, R2, R31, R4, P3, P4 ;  /* 0x0000001f0221e210 */ /* 0x000fe40001fe8404 */
[C---:B------:R-:W-:Y:S02]  /*98a10*/  ISETP.LT.OR P6, PT, R29.reuse, 0x1c9, !P0 ;  /* 0x000001c91d00780c */ /* 0x040fe400047c1670 */
[----:B------:R-:W-:Y:S02]  /*98a20*/  ISETP.LT.OR P1, PT, R29, 0x1ca, !P0 ;  /* 0x000001ca1d00780c */ /* 0x000fe40004721670 */
[----:B------:R-:W-:-:S09]  /*98a30*/  LOP3.LUT R9, R9, 0xfffffbff, RZ, 0xc0, !PT ;  /* 0xfffffbff09097812 */ /* 0x000fd200078ec0ff */
[-CC-:B------:R-:W-:Y:S02]  /*98a40*/  @!P6 IADD3 R34, P3, P4, R3, R24.reuse, R5.reuse ;  /* 0x000000180322e210 */ /* 0x180fe40007c7e005 */
[----:B------:R-:W-:Y:S02]  /*98a50*/  @P6 LOP3.LUT R9, R9, 0x400, RZ, 0xfc, !PT ;  /* 0x0000040009096812 */ /* 0x000fe400078efcff */
[----:B------:R-:W-:Y:S02]  /*98a60*/  @!P6 IADD3.X R35, R2, R31, R4, P3, P4 ;  /* 0x0000001f0223e210 */ /* 0x000fe40001fe8404 */
[----:B------:R-:W-:Y:S02]  /*98a70*/  LOP3.LUT R9, R9, 0xfffffdff, RZ, 0xc0, !PT ;  /* 0xfffffdff09097812 */ /* 0x000fe400078ec0ff */
[----:B------:R-:W-:Y:S02]  /*98a80*/  @!P1 IADD3 R184, P3, P4, R3, R24, R5 ;  /* 0x0000001803b89210 */ /* 0x000fe40007c7e005 */
[----:B------:R-:W-:-:S02]  /*98a90*/  @P1 LOP3.LUT R9, R9, 0x200, RZ, 0xfc, !PT ;  /* 0x0000020009091812 */ /* 0x000fc400078efcff */
[----:B------:R-:W-:Y:S02]  /*98aa0*/  @!P1 IADD3.X R185, R2, R31, R4, P3, P4 ;  /* 0x0000001f02b99210 */ /* 0x000fe40001fe8404 */
[----:B------:R-:W-:Y:S02]  /*98ab0*/  ISETP.LT.OR P1, PT, R29, 0x1d1, !P0 ;  /* 0x000001d11d00780c */ /* 0x000fe40004721670 */
[----:B------:R-:W-:-:S11]  /*98ac0*/  LOP3.LUT P2, RZ, R0, 0x10, RZ, 0xc0, !PT ;  /* 0x0000001000ff7812 */ /* 0x000fd6000784c0ff */
[----:B------:R-:W-:-:S04]  /*98ad0*/  @!P1 IADD3 R36, P3, P4, R3, R24, R5 ;  /* 0x0000001803249210 */ /* 0x000fc80007c7e005 */
[----:B------:R-:W-:Y:S02]  /*98ae0*/  @!P1 IADD3.X R37, R2, R31, R4, P3, P4 ;  /* 0x0000001f02259210 */ /* 0x000fe40001fe8404 */
[----:B------:R-:W-:Y:S02]  /*98af0*/  ISETP.LT.OR P3, PT, R29, 0x161, !P5 ;  /* 0x000001611d00780c */ /* 0x000fe40006f61670 */
[----:B------:R-:W-:-:S05]  /*98b00*/  F2FP.SATFINITE.E4M3.F32.PACK_AB_MERGE_C R16, RZ, R16, RZ ;  /* 0x00000010ff10723e */ /* 0x000fca00048070ff */
[----:B------:R0:W-:Y:S06]  /*98b10*/  @!P2 STG.E.U8 desc[UR30][R186.64+0x159], R16 ;  /* 0x00015910ba00a986 */ /* 0x0001ec000c10111e */
[----:B------:R-:W1:Y:S01]  /*98b20*/  @!P3 LDC.64 R18, c[0x0][0x5c0] ;  /* 0x00017000ff12bb82 */ /* 0x000e620000000a00 */
[----:B0-----:R-:W4:Y:S04]  /*98b30*/  LDL.LU.64 R186, [R1+0x1c0] ;  /* 0x0001c00001ba7983 */ /* 0x001f280000300a00 */
[----:B------:R-:W4:Y:S04]  /*98b40*/  LDL.LU R194, [R1+0xf58] ;  /* 0x000f580001c27983 */ /* 0x000f280000300800 */
[----:B------:R-:W4:Y:S01]  /*98b50*/  LDL.LU.64 R192, [R1+0x128] ;  /* 0x0001280001c07983 */ /* 0x000f220000300a00 */
[----:B------:R-:W-:Y:S01]  /*98b60*/  FMUL R16, R13, UR26 ;  /* 0x0000001a0d107c20 */ /* 0x000fe20008400000 */
[----:B-1----:R-:W-:-:S04]  /*98b70*/  @!P3 IADD3 R18, P4, R24, R18, RZ ;  /* 0x000000121812b210 */ /* 0x002fc80007f9e0ff */
[----:B------:R-:W-:Y:S01]  /*98b80*/  F2FP.SATFINITE.E4M3.F32.PACK_AB_MERGE_C R16, RZ, R16, RZ ;  /* 0x00000010ff10723e */ /* 0x000fe200048070ff */
[----:B------:R-:W-:-:S05]  /*98b90*/  @!P3 IMAD.X R19, R31, 0x1, R19, P4 ;  /* 0x000000011f13b824 */ /* 0x000fca00020e0613 */
[----:B------:R0:W-:Y:S01]  /*98ba0*/  @!P3 STG.E.U8 desc[UR30][R18.64+0x160], R16 ;  /* 0x000160101200b986 */ /* 0x0001e2000c10111e */
[----:B------:R-:W-:-:S13]  /*98bb0*/  ISETP.LT.OR P3, PT, R29, 0x162, !P5 ;  /* 0x000001621d00780c */ /* 0x000fda0006f61670 */
[----:B0-----:R-:W0:Y:S01]  /*98bc0*/  @!P3 LDC.64 R18, c[0x0][0x5c0] ;  /* 0x00017000ff12bb82 */ /* 0x001e220000000a00 */
[----:B---3--:R-:W-:Y:S02]  /*98bd0*/  FMUL R16, R12, UR26 ;  /* 0x0000001a0c107c20 */ /* 0x008fe40008400000 */
[----:B------:R-:W3:Y:S01]  /*98be0*/  LDL.LU R12, [R1+0xf5c] ;  /* 0x000f5c00010c7983 */ /* 0x000ee20000300800 */
[----:B0-----:R-:W-:Y:S02]  /*98bf0*/  @!P3 IADD3 R18, P4, R24, R18, RZ ;  /* 0x000000121812b210 */ /* 0x001fe40007f9e0ff */
[----:B------:R-:W-:-:S03]  /*98c00*/  F2FP.SATFINITE.E4M3.F32.PACK_AB_MERGE_C R16, RZ, R16, RZ ;  /* 0x00000010ff10723e */ /* 0x000fc600048070ff */
[----:B------:R-:W-:-:S05]  /*98c10*/  @!P3 IMAD.X R19, R31, 0x1, R19, P4 ;  /* 0x000000011f13b824 */ /* 0x000fca00020e0613 */
[----:B------:R2:W-:Y:S02]  /*98c20*/  @!P3 STG.E.U8 desc[UR30][R18.64+0x161], R16 ;  /* 0x000161101200b986 */ /* 0x0005e4000c10111e */
[----:B--2---:R-:W-:Y:S02]  /*98c30*/  FMUL R16, R30, UR26 ;  /* 0x0000001a1e107c20 */ /* 0x004fe40008400000 */
[----:B------:R-:W2:Y:S01]  /*98c40*/  LDL.LU R30, [R1+0xf60] ;  /* 0x000f6000011e7983 */ /* 0x000ea20000300800 */
[----:B------:R-:W-:Y:S02]  /*98c50*/  ISETP.LT.OR P2, PT, R29, 0x1d2, !P0 ;  /* 0x000001d21d00780c */ /* 0x000fe40004741670 */
[----:B------:R-:W-:Y:S01]  /*98c60*/  LOP3.LUT R9, R9, 0xfffffeff, RZ, 0xc0, !PT ;  /* 0xfffffeff09097812 */ /* 0x000fe200078ec0ff */
[----:B------:R-:W2:Y:S03]  /*98c70*/  LDL.LU R190, [R1+0xf64] ;  /* 0x000f640001be7983 */ /* 0x000ea60000300800 */
[----:B------:R-:W-:-:S04]  /*98c80*/  @P1 LOP3.LUT R9, R9, 0x100, RZ, 0xfc, !PT ;  /* 0x0000010009091812 */ /* 0x000fc800078efcff */
[----:B------:R-:W-:-:S03]  /*98c90*/  LOP3.LUT R9, R9, 0xffffff7f, RZ, 0xc0, !PT ;  /* 0xffffff7f09097812 */ /* 0x000fc600078ec0ff */
[----:B------:R-:W-:Y:S02]  /*98ca0*/  @!P2 IADD3 R38, P3, P4, R3, R24, R5 ;  /* 0x000000180326a210 */ /* 0x000fe40007c7e005 */
[----:B------:R-:W-:Y:S02]  /*98cb0*/  @P2 LOP3.LUT R9, R9, 0x80, RZ, 0xfc, !PT ;  /* 0x0000008009092812 */ /* 0x000fe400078efcff */
[----:B------:R-:W-:Y:S02]  /*98cc0*/  @!P2 IADD3.X R13, R2, R31, R4, P3, P4 ;  /* 0x0000001f020da210 */ /* 0x000fe40001fe8404 */
[----:B------:R-:W-:Y:S02]  /*98cd0*/  ISETP.LT.OR P2, PT, R29, 0x1d9, !P0 ;  /* 0x000001d91d00780c */ /* 0x000fe40004741670 */
[----:B------:R-:W-:Y:S02]  /*98ce0*/  LOP3.LUT P6, RZ, R14, 0x8, RZ, 0xc0, !PT ;  /* 0x000000080eff7812 */ /* 0x000fe400078cc0ff */
[----:B------:R-:W-:-:S02]  /*98cf0*/  LOP3.LUT R15, R15, 0xfffff7ff, RZ, 0xc0, !PT ;  /* 0xfffff7ff0f0f7812 */ /* 0x000fc400078ec0ff */
[----:B------:R-:W-:-:S07]  /*98d00*/  F2FP.SATFINITE.E4M3.F32.PACK_AB_MERGE_C R16, RZ, R16, RZ ;  /* 0x00000010ff10723e */ /* 0x000fce00048070ff */
[----:B------:R-:W-:Y:S02]  /*98d10*/  @!P2 IADD3 R39, P3, P4, R3, R24, R5 ;  /* 0x000000180327a210 */ /* 0x000fe40007c7e005 */
[----:B------:R-:W-:Y:S02]  /*98d20*/  @P2 LOP3.LUT R15, R15, 0x800, RZ, 0xfc, !PT ;  /* 0x000008000f0f2812 */ /* 0x000fe400078efcff */
[----:B------:R-:W-:Y:S02]  /*98d30*/  @!P2 IADD3.X R40, R2, R31, R4, P3, P4 ;  /* 0x0000001f0228a210 */ /* 0x000fe40001fe8404 */
[----:B------:R-:W-:Y:S02]  /*98d40*/  ISETP.LT.OR P2, PT, R29, 0x1da, !P0 ;  /* 0x000001da1d00780c */ /* 0x000fe40004741670 */
[----:B------:R-:W-:-:S11]  /*98d50*/  LOP3.LUT R9, R9, 0xffffffdf, RZ, 0xc0, !PT ;  /* 0xffffffdf09097812 */ /* 0x000fd600078ec0ff */
[----:B------:R-:W-:Y:S02]  /*98d60*/  @P2 LOP3.LUT R9, R9, 0x20, RZ, 0xfc, !PT ;  /* 0x0000002009092812 */ /* 0x000fe400078efcff */
[----:B------:R-:W-:Y:S01]  /*98d70*/  LOP3.LUT P1, RZ, R8, 0x800000, RZ, 0xc0, !PT ;  /* 0x0080000008ff7812 */ /* 0x000fe2000782c0ff */
[----:B----4-:R0:W-:Y:S02]  /*98d80*/  @!P6 STG.E.U8 desc[UR30][R186.64+0x160], R16 ;  /* 0x00016010ba00e986 */ /* 0x0101e4000c10111e */
[----:B0-----:R-:W-:Y:S02]  /*98d90*/  FMUL R16, R194, UR26 ;  /* 0x0000001ac2107c20 */ /* 0x001fe40008400000 */
[----:B------:R-:W4:Y:S01]  /*98da0*/  LDL.LU.64 R194, [R1+0x168] ;  /* 0x0001680001c27983 */ /* 0x000f220000300a00 */
[----:B------:R-:W-:-:S04]  /*98db0*/  @!P2 IADD3 R186, P3, P4, R3, R24, R5 ;  /* 0x0000001803baa210 */ /* 0x000fc80007c7e005 */
[----:B------:R-:W-:Y:S02]  /*98dc0*/  @!P2 IADD3.X R187, R2, R31, R4, P3, P4 ;  /* 0x0000001f02bba210 */ /* 0x000fe40001fe8404 */
[----:B------:R-:W-:-:S13]  /*98dd0*/  ISETP.LT.OR P2, PT, R29, 0x1e1, !P0 ;  /* 0x000001e11d00780c */ /* 0x000fda0004741670 */
[----:B------:R-:W-:-:S04]  /*98de0*/  @!P2 IADD3 R41, P3, P4, R3, R24, R5 ;  /* 0x000000180329a210 */ /* 0x000fc80007c7e005 */
[----:B------:R-:W-:Y:S02]  /*98df0*/  @!P2 IADD3.X R42, R2, R31, R4, P3, P4 ;  /* 0x0000001f022aa210 */ /* 0x000fe40001fe8404 */
[----:B------:R-:W-:Y:S02]  /*98e00*/  ISETP.LT.OR P3, PT, R29, 0x169, !P5 ;  /* 0x000001691d00780c */ /* 0x000fe40006f61670 */
[----:B------:R-:W-:-:S05]  /*98e10*/  F2FP.SATFINITE.E4M3.F32.PACK_AB_MERGE_C R16, RZ, R16, RZ ;  /* 0x00000010ff10723e */ /* 0x000fca00048070ff */
[----:B------:R3:W-:Y:S06]  /*98e20*/  @!P1 STG.E.U8 desc[UR30][R192.64+0x161], R16 ;  /* 0x00016110c0009986 */ /* 0x0007ec000c10111e */
[----:B------:R-:W0:Y:S01]  /*98e30*/  @!P3 LDC.64 R18, c[0x0][0x5c0] ;  /* 0x00017000ff12bb82 */ /* 0x000e220000000a00 */
[----:B---3--:R-:W-:Y:S02]  /*98e40*/  FMUL R16, R12, UR26 ;  /* 0x0000001a0c107c20 */ /* 0x008fe40008400000 */
        /* <DEDUP_REMOVED lines=10> */
[----:B------:R-:W-:Y:S02]  /*98ef0*/  F2FP.SATFINITE.E4M3.F32.PACK_AB_MERGE_C R16, RZ, R16, RZ ;  /* 0x00000010ff10723e */ /* 0x000fe400048070ff */
[----:B------:R-:W-:Y:S02]  /*98f00*/  LOP3.LUT P6, RZ, R14, 0x40, RZ, 0xc0, !PT ;  /* 0x000000400eff7812 */ /* 0x000fe400078cc0ff */
[----:B0-----:R-:W-:-:S05]  /*98f10*/  @!P3 IADD3 R18, P4, R24, R18, RZ ;  /* 0x000000121812b210 */ /* 0x001fca0007f9e0ff */
[----:B------:R-:W-:-:S05]  /*98f20*/  @!P3 IMAD.X R19, R31, 0x1, R19, P4 ;  /* 0x000000011f13b824 */ /* 0x000fca00020e0613 */
[----:B------:R0:W-:Y:S02]  /*98f30*/  @!P3 STG.E.U8 desc[UR30][R18.64+0x169], R16 ;  /* 0x000169101200b986 */ /* 0x0001e4000c10111e */
[----:B0-----:R-:W-:-:S05]  /*98f40*/  FMUL R16, R190, UR26 ;  /* 0x0000001abe107c20 */ /* 0x001fca0008400000 */
[----:B------:R-:W-:-:S05]  /*98f50*/  F2FP.SATFINITE.E4M3.F32.PACK_AB_MERGE_C R16, RZ, R16, RZ ;  /* 0x00000010ff10723e */ /* 0x000fca00048070ff */
[----:B----4-:R0:W-:Y:S04]  /*98f60*/  @!P6 STG.E.U8 desc[UR30][R194.64+0x168], R16 ;  /* 0x00016810c200e986 */ /* 0x0101e8000c10111e */
[----:B0-----:R-:W4:Y:S01]  /*98f70*/  LDL.LU R194, [R1+0xf70] ;  /* 0x000f700001c27983 */ /* 0x001f220000300800 */
[----:B------:R-:W-:Y:S01]  /*98f80*/  LOP3.LUT P1, RZ, R0, 0x40, RZ, 0xc0, !PT ;  /* 0x0000004000ff7812 */ /* 0x000fe2000782c0ff */
[----:B---3--:R-:W-:Y:S02]  /*98f90*/  FMUL R16, R12, UR26 ;  /* 0x0000001a0c107c20 */ /* 0x008fe40008400000 */
[----:B------:R-:W3:Y:S03]  /*98fa0*/  LDL.LU R12, [R1+0xf74] ;  /* 0x000f7400010c7983 */ /* 0x000ee60000300800 */
[----:B------:R-:W-:Y:S01]  /*98fb0*/  F2FP.SATFINITE.E4M3.F32.PACK_AB_MERGE_C R16, RZ, R16, RZ ;  /* 0x00000010ff10723e */ /* 0x000fe200048070ff */
[----:B------:R-:W3:Y:S06]  /*98fc0*/  LDL.LU.64 R190, [R1+0x148] ;  /* 0x0001480001be7983 */ /* 0x000eec0000300a00 */
[----:B------:R2:W-:Y:S01]  /*98fd0*/  @!P1 STG.E.U8 desc[UR30][R192.64+0x169], R16 ;  /* 0x00016910c0009986 */ /* 0x0005e2000c10111e */
[----:B------:R-:W-:-:S04]  /*98fe0*/  LOP3.LUT R9, R9, 0xffffffef, RZ, 0xc0, !PT ;  /* 0xffffffef09097812 */ /* 0x000fc800078ec0ff */
[----:B------:R-:W-:Y:S02]  /*98ff0*/  @P2 LOP3.LUT R9, R9, 0x10, RZ, 0xfc, !PT ;  /* 0x0000001009092812 */ /* 0x000fe400078efcff */
[----:B------:R-:W-:Y:S01]  /*99000*/  ISETP.LT.OR P2, PT, R29, 0x1e2, !P0 ;  /* 0x000001e21d00780c */ /* 0x000fe20004741670 */
[----:B--2---:R-:W-:Y:S02]  /*99010*/  FMUL R16, R30, UR26 ;  /* 0x0000001a1e107c20 */ /* 0x004fe40008400000 */
[----:B------:R-:W2:Y:S04]  /*99020*/  LDL.LU R30, [R1+0xf78] ;  /* 0x000f7800011e7983 */ /* 0x000ea80000300800 */
[----:B------:R-:W2:Y:S01]  /*99030*/  LDL.LU.64 R192, [R1+0xb8] ;  /* 0x0000b80001c07983 */ /* 0x000ea20000300a00 */
[----:B------:R-:W-:-:S05]  /*99040*/  LOP3.LUT R9, R9, 0xfffffff7, RZ, 0xc0, !PT ;  /* 0xfffffff709097812 */ /* 0x000fca00078ec0ff */
[----:B------:R-:W-:Y:S02]  /*99050*/  @!P2 IADD3 R43, P3, P4, R3, R24, R5 ;  /* 0x00000018032ba210 */ /* 0x000fe40007c7e005 */
[----:B------:R-:W-:Y:S02]  /*99060*/  @P2 LOP3.LUT R9, R9, 0x8, RZ, 0xfc, !PT ;  /* 0x0000000809092812 */ /* 0x000fe400078efcff */
[----:B------:R-:W-:Y:S02]  /*99070*/  @!P2 IADD3.X R44, R2, R31, R4, P3, P4 ;  /* 0x0000001f022ca210 */ /* 0x000fe40001fe8404 */
[C---:B------:R-:W-:Y:S02]  /*99080*/  ISETP.LT.OR P2, PT, R29.reuse, 0x1e9, !P0 ;  /* 0x000001e91d00780c */ /* 0x040fe40004741670 */
[C---:B------:R-:W-:Y:S02]  /*99090*/  ISETP.LT.OR P6, PT, R29.reuse, 0x1ea, !P0 ;  /* 0x000001ea1d00780c */ /* 0x040fe400047c1670 */
[----:B------:R-:W-:-:S09]  /*990a0*/  ISETP.LT.OR P1, PT, R29, 0x1f1, !P0 ;  /* 0x000001f11d00780c */ /* 0x000fd20004721670 */
[----:B------:R-:W-:-:S04]  /*990b0*/  @!P2 IADD3 R45, P3, P4, R3, R24, R5 ;  /* 0x00000018032da210 */ /* 0x000fc80007c7e005 */
[----:B------:R-:W-:Y:S02]  /*990c0*/  @!P2 IADD3.X R46, R2, R31, R4, P3, P4 ;  /* 0x0000001f022ea210 */ /* 0x000fe40001fe8404 */
[----:B------:R-:W-:-:S04]  /*990d0*/  @!P6 IADD3 R47, P3, P4, R3, R24, R5 ;  /* 0x00000018032fe210 */ /* 0x000fc80007c7e005 */
[----:B------:R-:W-:Y:S02]  /*990e0*/  @!P6 IADD3.X R48, R2, R31, R4, P3, P4 ;  /* 0x0000001f0230e210 */ /* 0x000fe40001fe8404 */
        /* <DEDUP_REMOVED lines=10> */
[----:B----4-:R-:W-:Y:S02]  /*99190*/  FMUL R16, R194, UR26 ;  /* 0x0000001ac2107c20 */ /* 0x010fe40008400000 */
[----:B------:R-:W4:Y:S03]  /*991a0*/  LDL.LU R194, [R1+0xf7c] ;  /* 0x000f7c0001c27983 */ /* 0x000f260000300800 */
[----:B------:R-:W-:Y:S02]  /*991b0*/  F2FP.SATFINITE.E4M3.F32.PACK_AB_MERGE_C R16, RZ, R16, RZ ;  /* 0x00000010ff10723e */ /* 0x000fe400048070ff */
[----:B0-----:R-:W-:-:S05]  /*991c0*/  @!P3 IADD3 R18, P4, R24, R18, RZ ;  /* 0x000000121812b210 */ /* 0x001fca0007f9e0ff */
[----:B------:R-:W-:-:S05]  /*991d0*/  @!P3 IMAD.X R19, R31, 0x1, R19, P4 ;  /* 0x000000011f13b824 */ /* 0x000fca00020e0613 */
[----:B------:R3:W-:Y:S02]  /*991e0*/  @!P3 STG.E.U8 desc[UR30][R18.64+0x171], R16 ;  /* 0x000171101200b986 */ /* 0x0007e4000c10111e */
[----:B---3--:R-:W-:Y:S02]  /*991f0*/  FMUL R16, R12, UR26 ;  /* 0x0000001a0c107c20 */ /* 0x008fe40008400000 */
[----:B------:R-:W3:Y:S01]  /*99200*/  LDL.LU R12, [R1+0xf80] ;  /* 0x000f8000010c7983 */ /* 0x000ee20000300800 */
[----:B------:R-:W-:-:S03]  /*99210*/  LOP3.LUT R9, R9, 0xfffffffb, RZ, 0xc0, !PT ;  /* 0xfffffffb09097812 */ /* 0x000fc600078ec0ff */
[----:B------:R-:W3:Y:S01]  /*99220*/  LDL.LU R195, [R1+0xf84] ;  /* 0x000f840001c37983 */ /* 0x000ee20000300800 */
[----:B------:R-:W-:Y:S02]  /*99230*/  @P2 LOP3.LUT R9, R9, 0x4, RZ, 0xfc, !PT ;  /* 0x0000000409092812 */ /* 0x000fe400078efcff */
[----:B------:R-:W-:Y:S02]  /*99240*/  LOP3.LUT P2, RZ, R14, 0x200, RZ, 0xc0, !PT ;  /* 0x000002000eff7812 */ /* 0x000fe4000784c0ff */
[----:B------:R-:W-:Y:S02]  /*99250*/  LOP3.LUT R9, R9, 0xfffffffd, RZ, 0xc0, !PT ;  /* 0xfffffffd09097812 */ /* 0x000fe400078ec0ff */
[----:B------:R-:W-:Y:S02]  /*99260*/  F2FP.SATFINITE.E4M3.F32.PACK_AB_MERGE_C R16, RZ, R16, RZ ;  /* 0x00000010ff10723e */ /* 0x000fe400048070ff */
[----:B------:R-:W-:Y:S02]  /*99270*/  @P6 LOP3.LUT R9, R9, 0x2, RZ, 0xfc, !PT ;  /* 0x0000000209096812 */ /* 0x000fe400078efcff */
[----:B------:R-:W-:-:S05]  /*99280*/  LOP3.LUT P6, RZ, R8, 0x1000000, RZ, 0xc0, !PT ;  /* 0x0100000008ff7812 */ /* 0x000fca00078cc0ff */
[----:B------:R2:W-:Y:S01]  /*99290*/  @!P2 STG.E.U8 desc[UR30][R190.64+0x170], R16 ;  /* 0x00017010be00a986 */ /* 0x0005e2000c10111e */
[----:B------:R-:W-:-:S04]  /*992a0*/  LOP3.LUT R9, R9, 0xfffffffe, RZ, 0xc0, !PT ;  /* 0xfffffffe09097812 */ /* 0x000fc800078ec0ff */
[----:B------:R-:W-:Y:S02]  /*992b0*/  @P1 LOP3.LUT R9, R9, 0x1, RZ, 0xfc, !PT ;  /* 0x0000000109091812 */ /* 0x000fe400078efcff */
[----:B------:R-:W-:Y:S01]  /*992c0*/  ISETP.LT.OR P1, PT, R29, 0x1f2, !P0 ;  /* 0x000001f21d00780c */ /* 0x000fe20004721670 */
[----:B--2---:R-:W-:-:S05]  /*992d0*/  FMUL R16, R30, UR26 ;  /* 0x0000001a1e107c20 */ /* 0x004fca0008400000 */
[----:B------:R-:W-:-:S05]  /*992e0*/  F2FP.SATFINITE.E4M3.F32.PACK_AB_MERGE_C R16, RZ, R16, RZ ;  /* 0x00000010ff10723e */ /* 0x000fca00048070ff */
[----:B------:R0:W-:Y:S04]  /*992f0*/  @!P6 STG.E.U8 desc[UR30][R192.64+0x171], R16 ;  /* 0x00017110c000e986 */ /* 0x0001e8000c10111e */
[----:B0-----:R-:W2:Y:S04]  /*99300*/  LDL.LU.64 R192, [R1+0xf8] ;  /* 0x0000f80001c07983 */ /* 0x001ea80000300a00 */
[----:B------:R-:W2:Y:S01]  /*99310*/  LDL.LU R30, [R1+0xf88] ;  /* 0x000f8800011e7983 */ /* 0x000ea20000300800 */
[----:B------:R-:W-:Y:S02]  /*99320*/  LOP3.LUT R8, R8, 0x7fffffff, RZ, 0xc0, !PT ;  /* 0x7fffffff08087812 */ /* 0x000fe400078ec0ff */
[----:B------:R-:W-:Y:S01]  /*99330*/  @!P1 IADD3 R51, P3, P4, R3, R24, R5 ;  /* 0x0000001803339210 */ /* 0x000fe20007c7e005 */
[----:B------:R-:W2:Y:S01]  /*99340*/  LDL.LU.64 R190, [R1+0xb0] ;  /* 0x0000b00001be7983 */ /* 0x000ea20000300a00 */
[----:B------:R-:W-:-:S02]  /*99350*/  @P1 LOP3.LUT R8, R8, 0x80000000, RZ, 0xfc, !PT ;  /* 0x8000000008081812 */ /* 0x000fc400078efcff */
[----:B------:R-:W-:Y:S02]  /*99360*/  @!P1 IADD3.X R52, R2, R31, R4, P3, P4 ;  /* 0x0000001f02349210 */ /* 0x000fe40001fe8404 */
[----:B------:R-:W-:-:S13]  /*99370*/  ISETP.LT.OR P1, PT, R29, 0x1f9, !P0 ;  /* 0x000001f91d00780c */ /* 0x000fda0004721670 */
[----:B------:R-:W-:-:S04]  /*99380*/  @!P1 IADD3 R53, P3, P4, R3, R24, R5 ;  /* 0x0000001803359210 */ /* 0x000fc80007c7e005 */
[----:B------:R-:W-:Y:S02]  /*99390*/  @!P1 IADD3.X R54, R2, R31, R4, P3, P4 ;  /* 0x0000001f02369210 */ /* 0x000fe40001fe8404 */
[----:B------:R-:W-:Y:S02]  /*993a0*/  ISETP.LT.OR P4, PT, R29, 0x1fa, !P0 ;  /* 0x000001fa1d00780c */ /* 0x000fe40004781670 */
[----:B------:R-:W-:Y:S02]  /*993b0*/  LOP3.LUT R8, R8, 0xbfffffff, RZ, 0xc0, !PT ;  /* 0xbfffffff08087812 */ /* 0x000fe400078ec0ff */
[----:B------:R-:W-:Y:S02]  /*993c0*/  LOP3.LUT R0, R0, 0xfffffff7, RZ, 0xc0, !PT ;  /* 0xfffffff700007812 */ /* 0x000fe400078ec0ff */
[----:B------:R-:W-:Y:S02]  /*993d0*/  @P1 LOP3.LUT R8, R8, 0x40000000, RZ, 0xfc, !PT ;  /* 0x4000000008081812 */ /* 0x000fe400078efcff */
[----:B------:R-:W-:-:S05]  /*993e0*/  LOP3.LUT P1, RZ, R15, 0x4000000, RZ, 0xc0, !PT ;  /* 0x040000000fff7812 */ /* 0x000fca000782c0ff */
        /* <DEDUP_REMOVED lines=8> */
[----:B----4-:R-:W-:Y:S02]  /*99470*/  FMUL R16, R194, UR26 ;  /* 0x0000001ac2107c20 */ /* 0x010fe40008400000 */
[----:B------:R-:W4:Y:S03]  /*99480*/  LDL.LU R194, [R1+0xf8c] ;  /* 0x000f8c0001c27983 */ /* 0x000f260000300800 */
[----:B------:R-:W-:Y:S02]  /*99490*/  F2FP.SATFINITE.E4M3.F32.PACK_AB_MERGE_C R16, RZ, R16, RZ ;  /* 0x00000010ff10723e */ /* 0x000fe400048070ff */
[----:B0-----:R-:W-:-:S05]  /*994a0*/  @!P0 IADD3 R18, P3, R24, R18, RZ ;  /* 0x0000001218128210 */ /* 0x001fca0007f7e0ff */
[----:B------:R-:W-:-:S05]  /*994b0*/  @!P0 IMAD.X R19, R31, 0x1, R19, P3 ;  /* 0x000000011f138824 */ /* 0x000fca00018e0613 */
[----:B------:R0:W-:Y:S01]  /*994c0*/  @!P0 STG.E.U8 desc[UR30][R18.64+0x178], R16 ;  /* 0x0001781012008986 */ /* 0x0001e2000c10111e */
[----:B------:R-:W-:-:S13]  /*994d0*/  ISETP.LT.OR P0, PT, R29, 0x17a, !P5 ;  /* 0x0000017a1d00780c */ /* 0x000fda0006f01670 */
[----:B0-----:R-:W0:Y:S01]  /*994e0*/  @!P0 LDC.64 R18, c[0x0][0x5c0] ;  /* 0x00017000ff128b82 */ /* 0x001e220000000a00 */
[----:B---3--:R-:W-:Y:S02]  /*994f0*/  FMUL R16, R12, UR26 ;  /* 0x0000001a0c107c20 */ /* 0x008fe40008400000 */
[----:B------:R-:W3:Y:S03]  /*99500*/  LDL.LU R12, [R1+0xf90] ;  /* 0x000f9000010c7983 */ /* 0x000ee60000300800 */
[----:B------:R-:W-:Y:S02]  /*99510*/  F2FP.SATFINITE.E4M3.F32.PACK_AB_MERGE_C R16, RZ, R16, RZ ;  /* 0x00000010ff10723e */ /* 0x000fe400048070ff */
[----:B0-----:R-:W-:-:S05]  /*99520*/  @!P0 IADD3 R18, P3, R24, R18, RZ ;  /* 0x0000001218128210 */ /* 0x001fca0007f7e0ff */
[----:B------:R-:W-:-:S05]  /*99530*/  @!P0 IMAD.X R19, R31, 0x1, R19, P3 ;  /* 0x000000011f138824 */ /* 0x000fca00018e0613 */
[----:B------:R0:W-:Y:S02]  /*99540*/  @!P0 STG.E.U8 desc[UR30][R18.64+0x179], R16 ;  /* 0x0001791012008986 */ /* 0x0001e4000c10111e */
[----:B0-----:R-:W-:Y:S02]  /*99550*/  FMUL R16, R195, UR26 ;  /* 0x0000001ac3107c20 */ /* 0x001fe40008400000 */
[----:B------:R-:W3:Y:S04]  /*99560*/  LDL.LU R195, [R1+0xf94] ;  /* 0x000f940001c37983 */ /* 0x000ee80000300800 */
[----:B------:R-:W3:Y:S01]  /*99570*/  LDL.LU.64 R174, [R1+0xd8] ;  /* 0x0000d80001ae7983 */ /* 0x000ee20000300a00 */
[----:B------:R-:W-:Y:S02]  /*99580*/  LOP3.LUT P2, RZ, R14, 0x1000, RZ, 0xc0, !PT ;  /* 0x000010000eff7812 */ /* 0x000fe4000784c0ff */
[----:B------:R-:W-:-:S02]  /*99590*/  F2FP.SATFINITE.E4M3.F32.PACK_AB_MERGE_C R16, RZ, R16, RZ ;  /* 0x00000010ff10723e */ /* 0x000fc400048070ff */
[----:B------:R-:W-:-:S09]  /*995a0*/  ISETP.LT.OR P4, PT, R29, 0x102, !P1 ;  /* 0x000001021d00780c */ /* 0x000fd20004f81670 */
[----:B--2---:R0:W-:Y:S02]  /*995b0*/  @!P2 STG.E.U8 desc[UR30][R192.64+0x178], R16 ;  /* 0x00017810c000a986 */ /* 0x0041e4000c10111e */
[----:B0-----:R-:W-:Y:S02]  /*995c0*/  FMUL R16, R30, UR26 ;  /* 0x0000001a1e107c20 */ /* 0x001fe40008400000 */
[----:B------:R-:W2:Y:S01]  /*995d0*/  LDL.LU R30, [R1+0xf98] ;  /* 0x000f9800011e7983 */ /* 0x000ea20000300800 */
[----:B------:R-:W-:-:S03]  /*995e0*/  @!P4 IADD3 R59, P0, P3, R3, R24, R7 ;  /* 0x00000018033bc210 */ /* 0x000fc60007b1e007 */
[----:B------:R-:W2:Y:S01]  /*995f0*/  LDL.LU.64 R176, [R1+0x38] ;  /* 0x0000380001b07983 */ /* 0x000ea20000300a00 */
[----:B------:R-:W-:Y:S02]  /*99600*/  @!P4 IADD3.X R60, R2, R31, R6, P0, P3 ;  /* 0x0000001f023cc210 */ /* 0x000fe400007e6406 */
[----:B------:R-:W-:Y:S01]  /*99610*/  ISETP.LT.OR P4, PT, R29, 0x109, !P1 ;  /* 0x000001091d00780c */ /* 0x000fe20004f81670 */
[----:B------:R-:W2:-:S12]  /*99620*/  LDL.LU R189, [R1+0xf9c] ;  /* 0x000f9c0001bd7983 */ /* 0x000e980000300800 */
        /* <DEDUP_REMOVED lines=8> */
[----:B------:R-:W-:Y:S02]  /*996b0*/  ISETP.LT.OR P0, PT, R29, 0x181, !P5 ;  /* 0x000001811d00780c */ /* 0x000fe40006f01670 */
[----:B------:R-:W-:-:S11]  /*996c0*/  LOP3.LUT P6, RZ, R0, 0x4000000, RZ, 0xc0, !PT ;  /* 0x0400000000ff7812 */ /* 0x000fd600078cc0ff */
[----:B------:R-:W0:Y:S01]  /*996d0*/  @!P0 LDC.64 R18, c[0x0][0x5c0] ;  /* 0x00017000ff128b82 */ /* 0x000e220000000a00 */
[----:B------:R-:W-:-:S05]  /*996e0*/  F2FP.SATFINITE.E4M3.F32.PACK_AB_MERGE_C R16, RZ, R16, RZ ;  /* 0x00000010ff10723e */ /* 0x000fca00048070ff */
[----:B------:R4:W-:Y:S02]  /*996f0*/  @!P6 STG.E.U8 desc[UR30][R190.64+0x179], R16 ;  /* 0x00017910be00e986 */ /* 0x0009e4000c10111e */
[----:B----4-:R-:W-:Y:S01]  /*99700*/  FMUL R16, R194, UR26 ;  /* 0x0000001ac2107c20 */ /* 0x010fe20008400000 */
[----:B0-----:R-:W-:-:S04]  /*99710*/  @!P0 IADD3 R18, P3, R24, R18, RZ ;  /* 0x0000001218128210 */ /* 0x001fc80007f7e0ff */
[----:B------:R-:W-:Y:S01]  /*99720*/  F2FP.SATFINITE.E4M3.F32.PACK_AB_MERGE_C R16, RZ, R16, RZ ;  /* 0x00000010ff10723e */ /* 0x000fe200048070ff */
[----:B------:R-:W-:-:S05]  /*99730*/  @!P0 IMAD.X R19, R31, 0x1, R19, P3 ;  /* 0x000000011f138824 */ /* 0x000fca00018e0613 */
[----:B------:R0:W-:Y:S01]  /*99740*/  @!P0 STG.E.U8 desc[UR30][R18.64+0x180], R16 ;  /* 0x0001801012008986 */ /* 0x0001e2000c10111e */
[----:B------:R-:W-:-:S13]  /*99750*/  ISETP.LT.OR P0, PT, R29, 0x182, !P5 ;  /* 0x000001821d00780c */ /* 0x000fda0006f01670 */
[----:B0-----:R-:W0:Y:S01]  /*99760*/  @!P0 LDC.64 R18, c[0x0][0x5c0] ;  /* 0x00017000ff128b82 */ /* 0x001e220000000a00 */
[----:B---3--:R-:W-:Y:S01]  /*99770*/  FMUL R16, R12, UR26 ;  /* 0x0000001a0c107c20 */ /* 0x008fe20008400000 */
[----:B------:R-:W-:Y:S01]  /*99780*/  LOP3.LUT P2, RZ, R14, 0x10000, RZ, 0xc0, !PT ;  /* 0x000100000eff7812 */ /* 0x000fe2000784c0ff */
[----:B------:R-:W3:Y:S03]  /*99790*/  LDL.LU R12, [R1+0xfa0] ;  /* 0x000fa000010c7983 */ /* 0x000ee60000300800 */
[----:B------:R-:W-:Y:S02]  /*997a0*/  F2FP.SATFINITE.E4M3.F32.PACK_AB_MERGE_C R16, RZ, R16, RZ ;  /* 0x00000010ff10723e */ /* 0x000fe400048070ff */
[----:B0-----:R-:W-:-:S05]  /*997b0*/  @!P0 IADD3 R18, P3, R24, R18, RZ ;  /* 0x0000001218128210 */ /* 0x001fca0007f7e0ff */
[----:B------:R-:W-:-:S05]  /*997c0*/  @!P0 IMAD.X R19, R31, 0x1, R19, P3 ;  /* 0x000000011f138824 */ /* 0x000fca00018e0613 */
[----:B------:R0:W-:Y:S02]  /*997d0*/  @!P0 STG.E.U8 desc[UR30][R18.64+0x181], R16 ;  /* 0x0001811012008986 */ /* 0x0001e4000c10111e */
[----:B0-----:R-:W-:-:S05]  /*997e0*/  FMUL R16, R195, UR26 ;  /* 0x0000001ac3107c20 */ /* 0x001fca0008400000 */
[----:B------:R-:W-:-:S05]  /*997f0*/  F2FP.SATFINITE.E4M3.F32.PACK_AB_MERGE_C R16, RZ, R16, RZ ;  /* 0x00000010ff10723e */ /* 0x000fca00048070ff */
[----:B------:R0:W-:Y:S04]  /*99800*/  @!P2 STG.E.U8 desc[UR30][R174.64+0x180], R16 ;  /* 0x00018010ae00a986 */ /* 0x0001e8000c10111e */
[----:B0-----:R-:W4:Y:S04]  /*99810*/  LDL.LU R175, [R1+0xfa4] ;  /* 0x000fa40001af7983 */ /* 0x001f280000300800 */
[----:B------:R-:W4:Y:S01]  /*99820*/  LDL.LU.64 R122, [R1+0x88] ;  /* 0x00008800017a7983 */ /* 0x000f220000300a00 */
[----:B--2---:R-:W-:-:S03]  /*99830*/  FMUL R16, R30, UR26 ;  /* 0x0000001a1e107c20 */ /* 0x004fc60008400000 */
[----:B------:R-:W2:Y:S01]  /*99840*/  LDL.LU R30, [R1+0xfa8] ;  /* 0x000fa800011e7983 */ /* 0x000ea20000300800 */
[----:B------:R-:W-:Y:S02]  /*99850*/  ISETP.LT.OR P4, PT, R29, 0x112, !P1 ;  /* 0x000001121d00780c */ /* 0x000fe40004f81670 */
[----:B------:R-:W-:Y:S01]  /*99860*/  LOP3.LUT P6, RZ, R14, 0x2000, RZ, 0xc0, !PT ;  /* 0x000020000eff7812 */ /* 0x000fe200078cc0ff */
[----:B------:R-:W2:Y:S01]  /*99870*/  LDL.LU.64 R124, [R1+0x30] ;  /* 0x00003000017c7983 */ /* 0x000ea20000300a00 */
[----:B------:R-:W-:-:S03]  /*99880*/  F2FP.SATFINITE.E4M3.F32.PACK_AB_MERGE_C R16, RZ, R16, RZ ;  /* 0x00000010ff10723e */ /* 0x000fc600048070ff */
[----:B------:R-:W2:Y:S06]  /*99890*/  LDL.LU R137, [R1+0xfac] ;  /* 0x000fac0001897983 */ /* 0x000eac0000300800 */
        /* <DEDUP_REMOVED lines=8> */
[----:B------:R-:W-:Y:S01]  /*99920*/  ISETP.LT.OR P4, PT, R29, 0x121, !P1 ;  /* 0x000001211d00780c */ /* 0x000fe20004f81670 */
[----:B------:R0:W-:-:S12]  /*99930*/  @!P6 STG.E.U8 desc[UR30][R176.64+0x181], R16 ;  /* 0x00018110b000e986 */ /* 0x0001d8000c10111e */
[----:B0-----:R-:W-:-:S04]  /*99940*/  @!P4 IADD3 R176, P0, P3, R3, R24, R7 ;  /* 0x0000001803b0c210 */ /* 0x001fc80007b1e007 */
[----:B------:R-:W-:Y:S02]  /*99950*/  @!P4 IADD3.X R188, R2, R31, R6, P0, P3 ;  /* 0x0000001f02bcc210 */ /* 0x000fe400007e6406 */
[----:B------:R-:W-:-:S13]  /*99960*/  ISETP.LT.OR P0, PT, R29, 0x189, !P5 ;  /* 0x000001891d00780c */ /* 0x000fda0006f01670 */
[----:B------:R-:W0:Y:S01]  /*99970*/  @!P0 LDC.64 R18, c[0x0][0x5c0] ;  /* 0x00017000ff128b82 */ /* 0x000e220000000a00 */
[----:B------:R-:W-:-:S05]  /*99980*/  FMUL R16, R189, UR26 ;  /* 0x0000001abd107c20 */ /* 0x000fca0008400000 */
[----:B------:R-:W-:Y:S02]  /*99990*/  F2FP.SATFINITE.E4M3.F32.PACK_AB_MERGE_C R16, RZ, R16, RZ ;  /* 0x00000010ff10723e */ /* 0x000fe400048070ff */
[----:B0-----:R-:W-:-:S05]  /*999a0*/  @!P0 IADD3 R18, P3, R24, R18, RZ ;  /* 0x0000001218128210 */ /* 0x001fca0007f7e0ff */
        /* <DEDUP_REMOVED lines=11> */
[----:B----4-:R-:W-:-:S05]  /*99a60*/  FMUL R16, R175, UR26 ;  /* 0x0000001aaf107c20 */ /* 0x010fca0008400000 */
        /* <DEDUP_REMOVED lines=8> */
[----:B------:R-:W2:Y:S10]  /*99af0*/  LDL.LU R119, [R1+0xfbc] ;  /* 0x000fbc0001777983 */ /* 0x000eb40000300800 */
        /* <DEDUP_REMOVED lines=24> */
[----:B------:R-:W-:Y:S01]  /*99c80*/  F2FP.SATFINITE.E4M3.F32.PACK_AB_MERGE_C R16, RZ, R16, RZ ;  /* 0x00000010ff10723e */ /* 0x000fe200048070ff */
[----:B------:R-:W3:Y:S01]  /*99c90*/  LDL.LU R115, [R1+0xfc4] ;  /* 0x000fc40001737983 */ /* 0x000ee20000300800 */
[----:B------:R-:W-:Y:S02]  /*99ca0*/  LOP3.LUT P2, RZ, R14, 0x800000, RZ, 0xc0, !PT ;  /* 0x008000000eff7812 */ /* 0x000fe4000784c0ff */
[----:B0-----:R-:W-:-:S05]  /*99cb0*/  @!P0 IADD3 R18, P3, R24, R18, RZ ;  /* 0x0000001218128210 */ /* 0x001fca0007f7e0ff */
[----:B------:R-:W-:-:S05]  /*99cc0*/  @!P0 IMAD.X R19, R31, 0x1, R19, P3 ;  /* 0x000000011f138824 */ /* 0x000fca00018e0613 */
[----:B------:R4:W-:Y:S02]  /*99cd0*/  @!P0 STG.E.U8 desc[UR30][R18.64+0x191], R16 ;  /* 0x0001911012008986 */ /* 0x0009e4000c10111e */
[----:B----4-:R-:W-:-:S05]  /*99ce0*/  FMUL R16, R123, UR26 ;  /* 0x0000001a7b107c20 */ /* 0x010fca0008400000 */
[----:B------:R-:W-:-:S05]  /*99cf0*/  F2FP.SATFINITE.E4M3.F32.PACK_AB_MERGE_C R16, RZ, R16, RZ ;  /* 0x00000010ff10723e */ /* 0x000fca00048070ff */
[----:B------:R2:W-:Y:S02]  /*99d00*/  @!P2 STG.E.U8 desc[UR30][R112.64+0x190], R16 ;  /* 0x000190107000a986 */ /* 0x0005e4000c10111e */
[----:B--2---:R-:W-:Y:S02]  /*99d10*/  FMUL R16, R30, UR26 ;  /* 0x0000001a1e107c20 */ /* 0x004fe40008400000 */
[----:B------:R-:W2:Y:S01]  /*99d20*/  LDL.LU R30, [R1+0xfc8] ;  /* 0x000fc800011e7983 */ /* 0x000ea20000300800 */
[----:B------:R-:W-:Y:S02]  /*99d30*/  ISETP.LT.OR P4, PT, R29, 0x132, !P1 ;  /* 0x000001321d00780c */ /* 0x000fe40004f81670 */
[----:B------:R-:W-:Y:S01]  /*99d40*/  LOP3.LUT P6, RZ, R14, 0x100000, RZ, 0xc0, !PT ;  /* 0x001000000eff7812 */ /* 0x000fe200078cc0ff */
[----:B------:R-:W4:Y:S10]  /*99d50*/  LDL.LU R109, [R1+0xfcc] ;  /* 0x000fcc00016d7983 */ /* 0x000f340000300800 */
        /* <DEDUP_REMOVED lines=12> */
[----:B------:R-:W0:Y:S01]  /*99e20*/  @!P0 LDC.64 R18, c[0x0][0x5c0] ;  /* 0x00017000ff128b82 */ /* 0x000e220000000a00 */
[----:B------:R-:W-:-:S05]  /*99e30*/  F2FP.SATFINITE.E4M3.F32.PACK_AB_MERGE_C R16, RZ, R16, RZ ;  /* 0x00000010ff10723e */ /* 0x000fca00048070ff */
[----:B------:R1:W-:Y:S02]  /*99e40*/  @!P6 STG.E.U8 desc[UR30][R218.64+0x191], R16 ;  /* 0x00019110da00e986 */ /* 0x0003e4000c10111e */
[----:B-1----:R-:W-:Y:S01]  /*99e50*/  FMUL R16, R119, UR26 ;  /* 0x0000001a77107c20 */ /* 0x002fe20008400000 */
[----:B0-----:R-:W-:-:S04]  /*99e60*/  @!P0 IADD3 R18, P3, R24, R18, RZ ;  /* 0x0000001218128210 */ /* 0x001fc80007f7e0ff */
[----:B------:R-:W-:Y:S01]  /*99e70*/  F2FP.SATFINITE.E4M3.F32.PACK_AB_MERGE_C R16, RZ, R16, RZ ;  /* 0x00000010ff10723e */ /* 0x000fe200048070ff */
        /* <DEDUP_REMOVED lines=12> */
[----:B0-----:R-:W-:-:S05]  /*99f40*/  FMUL R16, R115, UR26 ;  /* 0x0000001a73107c20 */ /* 0x001fca0008400000 */
[----:B------:R-:W-:-:S05]  /*99f50*/  F2FP.SATFINITE.E4M3.F32.PACK_AB_MERGE_C R16, RZ, R16, RZ ;  /* 0x00000010ff10723e */ /* 0x000fca00048070ff */
[----:B------:R2:W-:Y:S02]  /*99f60*/  @!P2 STG.E.U8 desc[UR30][R230.64+0x198], R16 ;  /* 0x00019810e600a986 */ /* 0x0005e4000c10111e */
[----:B--2---:R-:W-:Y:S02]  /*99f70*/  FMUL R16, R30, UR26 ;  /* 0x0000001a1e107c20 */ /* 0x004fe40008400000 */
        /* <DEDUP_REMOVED lines=29> */
[----:B------:R-:W4:Y:S01]  /*9a150*/  LDL.LU R116, [R1+0xfe4] ;  /* 0x000fe40001747983 */ /* 0x000f220000300800 */
        /* <DEDUP_REMOVED lines=26> */
[----:B-1----:R-:W-:Y:S02]  /*9a300*/  FMUL R16, R117, UR26 ;  /* 0x0000001a75107c20 */ /* 0x002fe40008400000 */
[----:B------:R-:W2:Y:S01]  /*9a310*/  LDL.LU R117, [R1+0xfec] ;  /* 0x000fec0001757983 */ /* 0x000ea20000300800 */
[----:B0-----:R-:W-:Y:S02]  /*9a320*/  @!P0 IADD3 R18, P3, R24, R18, RZ ;  /* 0x0000001218128210 */ /* 0x001fe40007f7e0ff */
[----:B------:R-:W-:-:S03]  /*9a330*/  F2FP.SATFINITE.E4M3.F32.PACK_AB_MERGE_C R16, RZ, R16, RZ ;  /* 0x00000010ff10723e */ /* 0x000fc600048070ff */
[----:B------:R-:W-:-:S05]  /*9a340*/  @!P0 IMAD.X R19, R31, 0x1, R19, P3 ;  /* 0x000000011f138824 */ /* 0x000fca00018e0613 */
[----:B------:R0:W-:Y:S01]  /*9a350*/  @!P0 STG.E.U8 desc[UR30][R18.64+0x1a8], R16 ;  /* 0x0001a81012008986 */ /* 0x0001e2000c10111e */
[----:B------:R-:W-:-:S13]  /*9a360*/  ISETP.LT.OR P0, PT, R29, 0x1aa, !P5 ;  /* 0x000001aa1d00780c */ /* 0x000fda0006f01670 */
[----:B0-----:R-:W0:Y:S01]  /*9a370*/  @!P0 LDC.64 R18, c[0x0][0x5c0] ;  /* 0x00017000ff128b82 */ /* 0x001e220000000a00 */
[----:B---3--:R-:W-:Y:S02]  /*9a380*/  FMUL R16, R12, UR26 ;  /* 0x0000001a0c107c20 */ /* 0x008fe40008400000 */
[----:B------:R-:W3:Y:S03]  /*9a390*/  LDL.LU R12, [R1+0xff0] ;  /* 0x000ff000010c7983 */ /* 0x000ee60000300800 */
[----:B------:R-:W-:Y:S02]  /*9a3a0*/  F2FP.SATFINITE.E4M3.F32.PACK_AB_MERGE_C R16, RZ, R16, RZ ;  /* 0x00000010ff10723e */ /* 0x000fe400048070ff */
[----:B------:R-:W-:Y:S02]  /*9a3b0*/  LOP3.LUT P2, RZ, R17, 0x2, RZ, 0xc0, !PT ;  /* 0x0000000211ff7812 */ /* 0x000fe4000784c0ff */
[----:B0-----:R-:W-:-:S05]  /*9a3c0*/  @!P0 IADD3 R18, P3, R24, R18, RZ ;  /* 0x0000001218128210 */ /* 0x001fca0007f7e0ff */
[----:B------:R-:W-:-:S05]  /*9a3d0*/  @!P0 IMAD.X R19, R31, 0x1, R19, P3 ;  /* 0x000000011f138824 */ /* 0x000fca00018e0613 */
[----:B------:R4:W-:Y:S02]  /*9a3e0*/  @!P0 STG.E.U8 desc[UR30][R18.64+0x1a9], R16 ;  /* 0x0001a91012008986 */ /* 0x0009e4000c10111e */
[----:B----4-:R-:W-:Y:S02]  /*9a3f0*/  FMUL R16, R116, UR26 ;  /* 0x0000001a74107c20 */ /* 0x010fe40008400000 */
[----:B------:R-:W4:Y:S03]  /*9a400*/  LDL.LU R116, [R1+0xff4] ;  /* 0x000ff40001747983 */ /* 0x000f260000300800 */
        /* <DEDUP_REMOVED lines=136> */
[----:B-1----:R-:W-:Y:S02]  /*9ac90*/  FMUL R16, R117, UR26 ;  /* 0x0000001a75107c20 */ /* 0x002fe40008400000 */
[----:B------:R-:W4:Y:S01]  /*9aca0*/  LDL.LU R117, [R1+0x1030] ;  /* 0x0010300001757983 */ /* 0x000f220000300800 */
[----:B0-----:R-:W-:-:S03]  /*9acb0*/  @!P0 IADD3 R18, P3, R24, R18, RZ ;  /* 0x0000001218128210 */ /* 0x001fc60007f7e0ff */
[----:B------:R-:W4:Y:S01]  /*9acc0*/  LDL.LU R22, [R1+0x1034] ;  /* 0x0010340001167983 */ /* 0x000f220000300800 */
[----:B------:R-:W-:Y:S01]  /*9acd0*/  F2FP.SATFINITE.E4M3.F32.PACK_AB_MERGE_C R16, RZ, R16, RZ ;  /* 0x00000010ff10723e */ /* 0x000fe200048070ff */
[----:B------:R-:W-:-:S05]  /*9ace0*/  @!P0 IMAD.X R19, R31, 0x1, R19, P3 ;  /* 0x000000011f138824 */ /* 0x000fca00018e0613 */
[----:B------:R0:W-:Y:S01]  /*9acf0*/  @!P0 STG.E.U8 desc[UR30][R18.64+0x1c8], R16 ;  /* 0x0001c81012008986 */ /* 0x0001e2000c10111e */
[----:B------:R-:W-:-:S13]  /*9ad00*/  ISETP.LT.OR P0, PT, R29, 0x1ca, !P5 ;  /* 0x000001ca1d00780c */ /* 0x000fda0006f01670 */
[----:B0-----:R-:W0:Y:S01]  /*9ad10*/  @!P0 LDC.64 R18, c[0x0][0x5c0] ;  /* 0x00017000ff128b82 */ /* 0x001e220000000a00 */
[----:B---3--:R-:W-:Y:S01]  /*9ad20*/  FMUL R16, R12, UR26 ;  /* 0x0000001a0c107c20 */ /* 0x008fe20008400000 */
[----:B------:R-:W-:-:S04]  /*9ad30*/  LOP3.LUT P2, RZ, R17, 0x20000, RZ, 0xc0, !PT ;  /* 0x0002000011ff7812 */ /* 0x000fc8000784c0ff */
[----:B------:R-:W-:Y:S02]  /*9ad40*/  F2FP.SATFINITE.E4M3.F32.PACK_AB_MERGE_C R16, RZ, R16, RZ ;  /* 0x00000010ff10723e */ /* 0x000fe400048070ff */
[----:B0-----:R-:W-:-:S05]  /*9ad50*/  @!P0 IADD3 R18, P3, R24, R18, RZ ;  /* 0x0000001218128210 */ /* 0x001fca0007f7e0ff */
[----:B------:R-:W-:-:S05]  /*9ad60*/  @!P0 IMAD.X R19, R31, 0x1, R19, P3 ;  /* 0x000000011f138824 */ /* 0x000fca00018e0613 */
[----:B------:R0:W-:Y:S02]  /*9ad70*/  @!P0 STG.E.U8 desc[UR30][R18.64+0x1c9], R16 ;  /* 0x0001c91012008986 */ /* 0x0001e4000c10111e */
[----:B0-----:R-:W-:Y:S02]  /*9ad80*/  FMUL R16, R20, UR26 ;  /* 0x0000001a14107c20 */ /* 0x001fe40008400000 */
[----:B------:R-:W3:Y:S03]  /*9ad90*/  LDL.LU.64 R20, [R1+0x10] ;  /* 0x0000100001147983 */ /* 0x000ee60000300a00 */
        /* <DEDUP_REMOVED lines=21> */
[----:B----4-:R-:W-:Y:S02]  /*9aef0*/  FMUL R16, R116, UR26 ;  /* 0x0000001a74107c20 */ /* 0x010fe40008400000 */
[----:B------:R-:W4:Y:S01]  /*9af00*/  LDL.LU R116, [R1+0x103c] ;  /* 0x00103c0001747983 */ /* 0x000f220000300800 */
[----:B0-----:R-:W-:Y:S02]  /*9af10*/  @!P0 IADD3 R18, P3, R24, R18, RZ ;  /* 0x0000001218128210 */ /* 0x001fe40007f7e0ff */
[----:B------:R-:W-:-:S03]  /*9af20*/  F2FP.SATFINITE.E4M3.F32.PACK_AB_MERGE_C R16, RZ, R16, RZ ;  /* 0x00000010ff10723e */ /* 0x000fc600048070ff */
[----:B------:R-:W-:-:S05]  /*9af30*/  @!P0 IMAD.X R19, R31, 0x1, R19, P3 ;  /* 0x000000011f138824 */ /* 0x000fca00018e0613 */
[----:B------:R0:W-:Y:S01]  /*9af40*/  @!P0 STG.E.U8 desc[UR30][R18.64+0x1d0], R16 ;  /* 0x0001d01012008986 */ /* 0x0001e2000c10111e */
[----:B------:R-:W-:-:S13]  /*9af50*/  ISETP.LT.OR P0, PT, R29, 0x1d2, !P5 ;  /* 0x000001d21d00780c */ /* 0x000fda0006f01670 */
[----:B0-----:R-:W0:Y:S01]  /*9af60*/  @!P0 LDC.64 R18, c[0x0][0x5c0] ;  /* 0x00017000ff128b82 */ /* 0x001e220000000a00 */
[----:B------:R-:W-:Y:S02]  /*9af70*/  FMUL R16, R117, UR26 ;  /* 0x0000001a75107c20 */ /* 0x000fe40008400000 */
[----:B------:R-:W4:Y:S03]  /*9af80*/  LDL.LU R117, [R1+0x1040] ;  /* 0x0010400001757983 */ /* 0x000f260000300800 */
[----:B------:R-:W-:Y:S02]  /*9af90*/  F2FP.SATFINITE.E4M3.F32.PACK_AB_MERGE_C R16, RZ, R16, RZ ;  /* 0x00000010ff10723e */ /* 0x000fe400048070ff */
[----:B------:R-:W-:Y:S02]  /*9afa0*/  LOP3.LUT P2, RZ, R17, 0x200000, RZ, 0xc0, !PT ;  /* 0x0020000011ff7812 */ /* 0x000fe4000784c0ff */
[----:B0-----:R-:W-:-:S05]  /*9afb0*/  @!P0 IADD3 R18, P3, R24, R18, RZ ;  /* 0x0000001218128210 */ /* 0x001fca0007f7e0ff */
[----:B------:R-:W-:-:S05]  /*9afc0*/  @!P0 IMAD.X R19, R31, 0x1, R19, P3 ;  /* 0x000000011f138824 */ /* 0x000fca00018e0613 */
[----:B------:R0:W-:Y:S02]  /*9afd0*/  @!P0 STG.E.U8 desc[UR30][R18.64+0x1d1], R16 ;  /* 0x0001d11012008986 */ /* 0x0001e4000c10111e */
[----:B0-----:R-:W-:Y:S02]  /*9afe0*/  FMUL R16, R22, UR26 ;  /* 0x0000001a16107c20 */ /* 0x001fe40008400000 */
[----:B------:R-:W4:Y:S03]  /*9aff0*/  LDL.LU R22, [R1+0x1044] ;  /* 0x0010440001167983 */ /* 0x000f260000300800 */
[----:B------:R-:W-:-:S05]  /*9b000*/  F2FP.SATFINITE.E4M3.F32.PACK_AB_MERGE_C R16, RZ, R16, RZ ;  /* 0x00000010ff10723e */ /* 0x000fca00048070ff */
[----:B---3--:R0:W-:Y:S04]  /*9b010*/  @!P2 STG.E.U8 desc[UR30][R20.64+0x1d0], R16 ;  /* 0x0001d0101400a986 */ /* 0x0081e8000c10111e */
[----:B0-----:R-:W3:Y:S01]  /*9b020*/  LDL.LU.64 R20, [R1] ;  /* 0x0000000001147983 */ /* 0x001ee20000300a00 */
[----:B--2---:R-:W-:-:S03]  /*9b030*/  FMUL R16, R30, UR26 ;  /* 0x0000001a1e107c20 */ /* 0x004fc60008400000 */
        /* <DEDUP_REMOVED lines=37> */
[----:B0-----:R-:W3:Y:S01]  /*9b290*/  LDL.LU.64 R20, [R1+0x48] ;  /* 0x0000480001147983 */ /* 0x001ee20000300a00 */
        /* <DEDUP_REMOVED lines=34> */
[----:B0-----:R-:W-:-:S05]  /*9b4c0*/  FMUL R16, R22, UR26 ;  /* 0x0000001a16107c20 */ /* 0x001fca0008400000 */
[----:B------:R-:W-:-:S05]  /*9b4d0*/  F2FP.SATFINITE.E4M3.F32.PACK_AB_MERGE_C R16, RZ, R16, RZ ;  /* 0x00000010ff10723e */ /* 0x000fca00048070ff */
[----:B---3--:R2:W-:Y:S02]  /*9b4e0*/  @!P2 STG.E.U8 desc[UR30][R20.64+0x1e0], R16 ;  /* 0x0001e0101400a986 */ /* 0x0085e4000c10111e */
[----:B--2---:R-:W-:Y:S02]  /*9b4f0*/  FMUL R16, R30, UR26 ;  /* 0x0000001a1e107c20 */ /* 0x004fe40008400000 */
[----:B------:R-:W2:Y:S04]  /*9b500*/  LDL.LU R30, [R1+0x1064] ;  /* 0x00106400011e7983 */ /* 0x000ea80000300800 */
[----:B------:R-:W3:Y:S04]  /*9b510*/  LDL.LU.64 R222, [R1+0x28] ;  /* 0x0000280001de7983 */ /* 0x000ee80000300a00 */
[----:B------:R-:W3:Y:S04]  /*9b520*/  LDL.LU R22, [R1+0x1068] ;  /* 0x0010680001167983 */ /* 0x000ee80000300800 */
[----:B------:R-:W3:Y:S04]  /*9b530*/  LDL.LU R21, [R1+0x106c] ;  /* 0x00106c0001157983 */ /* 0x000ee80000300800 */
[----:B------:R-:W3:Y:S01]  /*9b540*/  LDL.LU R20, [R1+0x1070] ;  /* 0x0010700001147983 */ /* 0x000ee20000300800 */
[----:B------:R-:W-:-:S13]  /*9b550*/  ISETP.LT.OR P4, PT, R29, 0x1d2, !P1 ;  /* 0x000001d21d00780c */ /* 0x000fda0004f81670 */
[----:B------:R-:W-:-:S04]  /*9b560*/  @!P4 IADD3 R139, P0, P3, R3, R24, R7 ;  /* 0x00000018038bc210 */ /* 0x000fc80007b1e007 */
[----:B------:R-:W-:Y:S02]  /*9b570*/  @!P4 IADD3.X R138, R2, R31, R6, P0, P3 ;  /* 0x0000001f028ac210 */ /* 0x000fe400007e6406 */
[C---:B------:R-:W-:Y:S02]  /*9b580*/  ISETP.LT.OR P4, PT, R29.reuse, 0x1d9, !P1 ;  /* 0x000001d91d00780c */ /* 0x040fe40004f81670 */
[----:B------:R-:W-:-:S11]  /*9b590*/  ISETP.LT.OR P2, PT, R29, 0x1da, !P1 ;  /* 0x000001da1d00780c */ /* 0x000fd60004f41670 */
[----:B------:R-:W-:-:S04]  /*9b5a0*/  @!P4 IADD3 R135, P0, P3, R3, R24, R7 ;  /* 0x000000180387c210 */ /* 0x000fc80007b1e007 */
[----:B------:R-:W-:Y:S02]  /*9b5b0*/  @!P4 IADD3.X R134, R2, R31, R6, P0, P3 ;  /* 0x0000001f0286c210 */ /* 0x000fe400007e6406 */
[----:B------:R-:W-:Y:S02]  /*9b5c0*/  ISETP.LT.OR P4, PT, R29, 0x1e1, !P1 ;  /* 0x000001e11d00780c */ /* 0x000fe40004f81670 */
[----:B------:R-:W-:-:S04]  /*9b5d0*/  @!P2 IADD3 R133, P0, P3, R3, R24, R7 ;  /* 0x000000180385a210 */ /* 0x000fc80007b1e007 */
[----:B------:R-:W-:-:S07]  /*9b5e0*/  @!P2 IADD3.X R132, R2, R31, R6, P0, P3 ;  /* 0x0000001f0284a210 */ /* 0x000fce00007e6406 */
        /* <DEDUP_REMOVED lines=14> */
[----:B------:R-:W-:Y:S01]  /*9b6d0*/  ISETP.LT.OR P4, PT, R29, 0x1e2, !P1 ;  /* 0x000001e21d00780c */ /* 0x000fe20004f81670 */
[----:B------:R-:W-:-:S05]  /*9b6e0*/  FMUL R16, R117, UR26 ;  /* 0x0000001a75107c20 */ /* 0x000fca0008400000 */
[----:B------:R-:W-:Y:S02]  /*9b6f0*/  F2FP.SATFINITE.E4M3.F32.PACK_AB_MERGE_C R16, RZ, R16, RZ ;  /* 0x00000010ff10723e */ /* 0x000fe400048070ff */
[----:B------:R-:W-:Y:S02]  /*9b700*/  ISETP.LT.OR P5, PT, R29, 0x1e9, !P1 ;  /* 0x000001e91d00780c */ /* 0x000fe40004fa1670 */
[----:B0-----:R-:W-:-:S05]  /*9b710*/  @!P0 IADD3 R18, P3, R24, R18, RZ ;  /* 0x0000001218128210 */ /* 0x001fca0007f7e0ff */
[----:B------:R-:W-:-:S05]  /*9b720*/  @!P0 IMAD.X R19, R31, 0x1, R19, P3 ;  /* 0x000000011f138824 */ /* 0x000fca00018e0613 */
[----:B------:R2:W-:Y:S01]  /*9b730*/  @!P0 STG.E.U8 desc[UR30][R18.64+0x1e9], R16 ;  /* 0x0001e91012008986 */ /* 0x0005e2000c10111e */
[----:B------:R-:W-:-:S04]  /*9b740*/  @!P4 IADD3 R127, P0, P3, R3, R24, R7 ;  /* 0x00000018037fc210 */ /* 0x000fc80007b1e007 */
[CCC-:B------:R-:W-:Y:S02]  /*9b750*/  @!P4 IADD3.X R126, R2.reuse, R31.reuse, R6.reuse, P0, P3 ;  /* 0x0000001f027ec210 */ /* 0x1c0fe400007e6406 */
[----:B------:R-:W-:Y:S02]  /*9b760*/  ISETP.LT.OR P4, PT, R29, 0x1ea, !P1 ;  /* 0x000001ea1d00780c */ /* 0x000fe40004f81670 */
[----:B------:R-:W-:Y:S02]  /*9b770*/  @!P5 IADD3 R117, P0, P3, R3, R24, R7 ;  /* 0x000000180375d210 */ /* 0x000fe40007b1e007 */
[C---:B------:R-:W-:Y:S02]  /*9b780*/  LOP3.LUT P2, RZ, R15.reuse, 0x1, RZ, 0xc0, !PT ;  /* 0x000000010fff7812 */ /* 0x040fe4000784c0ff */
[----:B------:R-:W-:Y:S02]  /*9b790*/  @!P5 IADD3.X R116, R2, R31, R6, P0, P3 ;  /* 0x0000001f0274d210 */ /* 0x000fe400007e6406 */
[----:B------:R-:W-:-:S04]  /*9b7a0*/  LOP3.LUT R15, R15, 0xfffffff7, RZ, 0xc0, !PT ;  /* 0xfffffff70f0f7812 */ /* 0x000fc800078ec0ff */
[----:B------:R-:W-:-:S04]  /*9b7b0*/  @P5 LOP3.LUT R15, R15, 0x8, RZ, 0xfc, !PT ;  /* 0x000000080f0f5812 */ /* 0x000fc800078efcff */
[----:B------:R-:W-:-:S04]  /*9b7c0*/  LOP3.LUT R15, R15, 0xffffffef, RZ, 0xc0, !PT ;  /* 0xffffffef0f0f7812 */ /* 0x000fc800078ec0ff */
[----:B------:R-:W-:Y:S02]  /*9b7d0*/  @P4 LOP3.LUT R15, R15, 0x10, RZ, 0xfc, !PT ;  /* 0x000000100f0f4812 */ /* 0x000fe400078efcff */
[----:B------:R-:W-:Y:S01]  /*9b7e0*/  LOP3.LUT P6, RZ, R17, 0x80000000, RZ, 0xc0, !PT ;  /* 0x8000000011ff7812 */ /* 0x000fe200078cc0ff */
[----:B--2---:R-:W-:Y:S01]  /*9b7f0*/  FMUL R16, R30, UR26 ;  /* 0x0000001a1e107c20 */ /* 0x004fe20008400000 */
[----:B------:R-:W-:-:S04]  /*9b800*/  @!P4 IADD3 R30, P0, P3, R3, R24, R7 ;  /* 0x00000018031ec210 */ /* 0x000fc80007b1e007 */
[----:B------:R-:W-:Y:S02]  /*9b810*/  @!P4 IADD3.X R25, R2, R31, R6, P0, P3 ;  /* 0x0000001f0219c210 */ /* 0x000fe400007e6406 */
[----:B------:R-:W-:Y:S02]  /*9b820*/  ISETP.LT.OR P0, PT, R29, 0x1f1, !P1 ;  /* 0x000001f11d00780c */ /* 0x000fe40004f01670 */
[----:B------:R-:W-:-:S05]  /*9b830*/  F2FP.SATFINITE.E4M3.F32.PACK_AB_MERGE_C R16, RZ, R16, RZ ;  /* 0x00000010ff10723e */ /* 0x000fca00048070ff */
[----:B---3--:R0:W-:Y:S01]  /*9b840*/  @!P2 STG.E.U8 desc[UR30][R222.64+0x1e8], R16 ;  /* 0x0001e810de00a986 */ /* 0x0081e2000c10111e */
[C---:B------:R-:W-:Y:S02]  /*9b850*/  LOP3.LUT P2, RZ, R15.reuse, 0x2, RZ, 0xc0, !PT ;  /* 0x000000020fff7812 */ /* 0x040fe4000784c0ff */
[----:B------:R-:W-:-:S03]  /*9b860*/  LOP3.LUT R15, R15, 0xffffffbf, RZ, 0xc0, !PT ;  /* 0xffffffbf0f0f7812 */ /* 0x000fc600078ec0ff */
[----:B------:R-:W-:Y:S02]  /*9b870*/  @!P0 IADD3 R23, P4, P3, R3, R24, R7 ;  /* 0x0000001803178210 */ /* 0x000fe40007b9e007 */
[----:B------:R-:W-:Y:S01]  /*9b880*/  @P0 LOP3.LUT R15, R15, 0x40, RZ, 0xfc, !PT ;  /* 0x000000400f0f0812 */ /* 0x000fe200078efcff */
[----:B0-----:R-:W-:Y:S01]  /*9b890*/  FMUL R16, R22, UR26 ;  /* 0x0000001a16107c20 */ /* 0x001fe20008400000 */
[----:B------:R-:W-:Y:S01]  /*9b8a0*/  @!P0 IADD3.X R22, R2, R31, R6, P4, P3 ;  /* 0x0000001f02168210 */ /* 0x000fe200027e6406 */
[----:B------:R-:W2:Y:S01]  /*9b8b0*/  LDL.LU R222, [R1+0x1074] ;  /* 0x0010740001de7983 */ /* 0x000ea20000300800 */
[----:B------:R-:W-:Y:S02]  /*9b8c0*/  ISETP.GE.AND P0, PT, R28, 0x1, PT ;  /* 0x000000011c00780c */ /* 0x000fe40003f06270 */
[----:B------:R-:W-:Y:S01]  /*9b8d0*/  F2FP.SATFINITE.E4M3.F32.PACK_AB_MERGE_C R16, RZ, R16, RZ ;  /* 0x00000010ff10723e */ /* 0x000fe200048070ff */
[----:B------:R-:W3:Y:S01]  /*9b8e0*/  LDL.LU R223, [R1+0x1078] ;  /* 0x0010780001df7983 */ /* 0x000ee20000300800 */
[----:B------:R-:W-:-:S03]  /*9b8f0*/  ISETP.LT.OR P3, PT, R29, 0x1f1, !P0 ;  /* 0x000001f11d00780c */ /* 0x000fc60004761670 */
[----:B------:R0:W-:Y:S04]  /*9b900*/  @!P6 STG.E.U8 desc[UR30][R236.64+0x1e9], R16 ;  /* 0x0001e910ec00e986 */ /* 0x0001e8000c10111e */
[----:B------:R-:W4:Y:S06]  /*9b910*/  LDL.LU R151, [R1+0x107c] ;  /* 0x00107c0001977983 */ /* 0x000f2c0000300800 */
[----:B------:R-:W1:Y:S01]  /*9b920*/  @!P3 LDC.64 R18, c[0x0][0x5c0] ;  /* 0x00017000ff12bb82 */ /* 0x000e620000000a00 */
[----:B0-----:R-:W-:-:S05]  /*9b930*/  FMUL R16, R21, UR26 ;  /* 0x0000001a15107c20 */ /* 0x001fca0008400000 */
[----:B------:R-:W-:Y:S02]  /*9b940*/  F2FP.SATFINITE.E4M3.F32.PACK_AB_MERGE_C R16, RZ, R16, RZ ;  /* 0x00000010ff10723e */ /* 0x000fe400048070ff */
[----:B-1----:R-:W-:-:S05]  /*9b950*/  @!P3 IADD3 R18, P4, R24, R18, RZ ;  /* 0x000000121812b210 */ /* 0x002fca0007f9e0ff */
[----:B------:R-:W-:-:S05]  /*9b960*/  @!P3 IMAD.X R19, R31, 0x1, R19, P4 ;  /* 0x000000011f13b824 */ /* 0x000fca00020e0613 */
[----:B------:R0:W-:Y:S01]  /*9b970*/  @!P3 STG.E.U8 desc[UR30][R18.64+0x1f0], R16 ;  /* 0x0001f0101200b986 */ /* 0x0001e2000c10111e */
[----:B------:R-:W-:-:S13]  /*9b980*/  ISETP.LT.OR P3, PT, R29, 0x1f2, !P0 ;  /* 0x000001f21d00780c */ /* 0x000fda0004761670 */
[----:B0-----:R-:W0:Y:S01]  /*9b990*/  @!P3 LDC.64 R18, c[0x0][0x5c0] ;  /* 0x00017000ff12bb82 */ /* 0x001e220000000a00 */
[----:B------:R-:W-:-:S05]  /*9b9a0*/  FMUL R16, R20, UR26 ;  /* 0x0000001a14107c20 */ /* 0x000fca0008400000 */
[----:B------:R-:W-:Y:S02]  /*9b9b0*/  F2FP.SATFINITE.E4M3.F32.PACK_AB_MERGE_C R16, RZ, R16, RZ ;  /* 0x00000010ff10723e */ /* 0x000fe400048070ff */
[----:B0-----:R-:W-:-:S05]  /*9b9c0*/  @!P3 IADD3 R18, P4, R24, R18, RZ ;  /* 0x000000121812b210 */ /* 0x001fca0007f9e0ff */
[----:B------:R-:W-:-:S05]  /*9b9d0*/  @!P3 IMAD.X R19, R31, 0x1, R19, P4 ;  /* 0x000000011f13b824 */ /* 0x000fca00020e0613 */
[----:B------:R0:W-:Y:S04]  /*9b9e0*/  @!P3 STG.E.U8 desc[UR30][R18.64+0x1f1], R16 ;  /* 0x0001f1101200b986 */ /* 0x0001e8000c10111e */
[----:B0-----:R-:W3:Y:S01]  /*9b9f0*/  LDL.LU.64 R18, [R1+0x80] ;  /* 0x0000800001127983 */ /* 0x001ee20000300a00 */
[----:B------:R-:W-:Y:S02]  /*9ba00*/  LOP3.LUT R15, R15, 0xffffff7f, RZ, 0xc0, !PT ;  /* 0xffffff7f0f0f7812 */ /* 0x000fe400078ec0ff */
[----:B------:R-:W-:Y:S02]  /*9ba10*/  ISETP.LT.OR P3, PT, R29, 0x1f2, !P1 ;  /* 0x000001f21d00780c */ /* 0x000fe40004f61670 */
[----:B------:R-:W-:Y:S02]  /*9ba20*/  @P1 LOP3.LUT R15, R15, 0x80, RZ, 0xfc, !PT ;  /* 0x000000800f0f1812 */ /* 0x000fe400078efcff */
[----:B------:R-:W-:-:S02]  /*9ba30*/  ISETP.LT.OR P1, PT, R29, 0x1f9, !P0 ;  /* 0x000001f91d00780c */ /* 0x000fc40004721670 */
[----:B------:R-:W-:Y:S01]  /*9ba40*/  LOP3.LUT P6, RZ, R17, 0x20000000, RZ, 0xc0, !PT ;  /* 0x2000000011ff7812 */ /* 0x000fe200078cc0ff */
[----:B--2---:R-:W-:Y:S02]  /*9ba50*/  FMUL R16, R222, UR26 ;  /* 0x0000001ade107c20 */ /* 0x004fe40008400000 */
[----:B------:R-:W2:Y:S03]  /*9ba60*/  LDL.LU R222, [R1+0x1084] ;  /* 0x0010840001de7983 */ /* 0x000ea60000300800 */
[----:B------:R-:W-:Y:S01]  /*9ba70*/  F2FP.SATFINITE.E4M3.F32.PACK_AB_MERGE_C R16, RZ, R16, RZ ;  /* 0x00000010ff10723e */ /* 0x000fe200048070ff */
[----:B------:R-:W2:Y:S04]  /*9ba80*/  LDL.LU R28, [R1+0x1088] ;  /* 0x00108800011c7983 */ /* 0x000ea80000300800 */
[----:B------:R-:W2:Y:S04]  /*9ba90*/  LDL.LU R150, [R1+0x108c] ;  /* 0x00108c0001967983 */ /* 0x000ea80000300800 */
[----:B---3--:R0:W-:Y:S02]  /*9baa0*/  @!P2 STG.E.U8 desc[UR30][R18.64+0x1f0], R16 ;  /* 0x0001f0101200a986 */ /* 0x0081e4000c10111e */
[----:B0-----:R-:W0:Y:S01]  /*9bab0*/  @!P1 LDC.64 R18, c[0x0][0x5c0] ;  /* 0x00017000ff129b82 */ /* 0x001e220000000a00 */
[----:B------:R-:W-:-:S02]  /*9bac0*/  FMUL R16, R223, UR26 ;  /* 0x0000001adf107c20 */ /* 0x000fc40008400000 */
[----:B------:R-:W3:Y:S03]  /*9bad0*/  LDL.LU R223, [R1+0x1090] ;  /* 0x0010900001df7983 */ /* 0x000ee60000300800 */
[----:B------:R-:W-:-:S05]  /*9bae0*/  F2FP.SATFINITE.E4M3.F32.PACK_AB_MERGE_C R16, RZ, R16, RZ ;  /* 0x00000010ff10723e */ /* 0x000fca00048070ff */
[----:B------:R4:W-:Y:S02]  /*9baf0*/  @!P6 STG.E.U8 desc[UR30][R156.64+0x1f1], R16 ;  /* 0x0001f1109c00e986 */ /* 0x0009e4000c10111e */
[----:B----4-:R-:W-:Y:S01]  /*9bb00*/  FMUL R16, R151, UR26 ;  /* 0x0000001a97107c20 */ /* 0x010fe20008400000 */
[----:B0-----:R-:W-:Y:S01]  /*9bb10*/  @!P1 IADD3 R18, P6, R24, R18, RZ ;  /* 0x0000001218129210 */ /* 0x001fe20007fde0ff */
[----:B------:R-:W4:Y:S03]  /*9bb20*/  LDL.LU.64 R156, [R1+0x58] ;  /* 0x00005800019c7983 */ /* 0x000f260000300a00 */
[----:B------:R-:W-:Y:S01]  /*9bb30*/  F2FP.SATFINITE.E4M3.F32.PACK_AB_MERGE_C R16, RZ, R16, RZ ;  /* 0x00000010ff10723e */ /* 0x000fe200048070ff */
[----:B------:R-:W-:Y:S01]  /*9bb40*/  @!P1 IMAD.X R19, R31, 0x1, R19, P6 ;  /* 0x000000011f139824 */ /* 0x000fe200030e0613 */
[----:B------:R-:W3:Y:S04]  /*9bb50*/  LDL.LU R151, [R1+0x1094] ;  /* 0x0010940001977983 */ /* 0x000ee80000300800 */
[----:B------:R0:W-:Y:S04]  /*9bb60*/  @!P1 STG.E.U8 desc[UR30][R18.64+0x1f8], R16 ;  /* 0x0001f81012009986 */ /* 0x0001e8000c10111e */
[----:B0-----:R-:W2:Y:S01]  /*9bb70*/  LDL.LU R16, [R1+0x1080] ;  /* 0x0010800001107983 */ /* 0x001ea20000300800 */
[----:B------:R-:W-:-:S13]  /*9bb80*/  ISETP.LT.OR P0, PT, R29, 0x1fa, !P0 ;  /* 0x000001fa1d00780c */ /* 0x000fda0004701670 */
[----:B------:R-:W0:Y:S02]  /*9bb90*/  @!P0 LDC.64 R18, c[0x0][0x5c0] ;  /* 0x00017000ff128b82 */ /* 0x000e240000000a00 */
[----:B0-----:R-:W-:-:S05]  /*9bba0*/  @!P0 IADD3 R18, P1, R24, R18, RZ ;  /* 0x0000001218128210 */ /* 0x001fca0007f3e0ff */
[----:B------:R-:W-:Y:S02]  /*9bbb0*/  @!P0 IMAD.X R19, R31, 0x1, R19, P1 ;  /* 0x000000011f138824 */ /* 0x000fe400008e0613 */
[----:B--2---:R-:W-:-:S05]  /*9bbc0*/  FMUL R16, R16, UR26 ;  /* 0x0000001a10107c20 */ /* 0x004fca0008400000 */
[----:B------:R-:W-:-:S05]  /*9bbd0*/  F2FP.SATFINITE.E4M3.F32.PACK_AB_MERGE_C R16, RZ, R16, RZ ;  /* 0x00000010ff10723e */ /* 0x000fca00048070ff */
[----:B------:R0:W-:Y:S04]  /*9bbe0*/  @!P0 STG.E.U8 desc[UR30][R18.64+0x1f9], R16 ;  /* 0x0001f91012008986 */ /* 0x0001e8000c10111e */
[----:B0-----:R-:W2:Y:S01]  /*9bbf0*/  LDL.LU.64 R18, [R1+0x20] ;  /* 0x0000200001127983 */ /* 0x001ea20000300a00 */
[----:B------:R-:W-:-:S03]  /*9bc00*/  FMUL R16, R222, UR26 ;  /* 0x0000001ade107c20 */ /* 0x000fc60008400000 */
[----:B------:R-:W3:Y:S01]  /*9bc10*/  LDL.LU R222, [R1+0x1098] ;  /* 0x0010980001de7983 */ /* 0x000ee20000300800 */
[----:B------:R-:W-:Y:S02]  /*9bc20*/  @!P3 IADD3 R21, P4, P5, R3, R24, R7 ;  /* 0x000000180315b210 */ /* 0x000fe40007d9e007 */
[----:B------:R-:W-:Y:S02]  /*9bc30*/  LOP3.LUT P2, RZ, R17, 0x2000000, RZ, 0xc0, !PT ;  /* 0x0200000011ff7812 */ /* 0x000fe4000784c0ff */
[----:B------:R-:W-:Y:S02]  /*9bc40*/  LOP3.LUT R15, R15, 0xfffffeff, RZ, 0xc0, !PT ;  /* 0xfffffeff0f0f7812 */ /* 0x000fe400078ec0ff */
[----:B------:R-:W-:Y:S02]  /*9bc50*/  @!P3 IADD3.X R20, R2, R31, R6, P4, P5 ;  /* 0x0000001f0214b210 */ /* 0x000fe400027ea406 */
[----:B------:R-:W-:Y:S02]  /*9bc60*/  LOP3.LUT P5, RZ, R17, 0x40000000, RZ, 0xc0, !PT ;  /* 0x4000000011ff7812 */ /* 0x000fe400078ac0ff */
[----:B------:R-:W-:-:S02]  /*9bc70*/  @P3 LOP3.LUT R15, R15, 0x100, RZ, 0xfc, !PT ;  /* 0x000001000f0f3812 */ /* 0x000fc400078efcff */
[----:B------:R-:W-:Y:S02]  /*9bc80*/  F2FP.SATFINITE.E4M3.F32.PACK_AB_MERGE_C R16, RZ, R16, RZ ;  /* 0x00000010ff10723e */ /* 0x000fe400048070ff */
[----:B------:R-:W-:-:S04]  /*9bc90*/  LOP3.LUT R15, R15, 0xfdffffff, RZ, 0xc0, !PT ;  /* 0xfdffffff0f0f7812 */ /* 0x000fc800078ec0ff */
[----:B------:R-:W-:Y:S02]  /*9bca0*/  @P2 LOP3.LUT R15, R15, 0x2000000, RZ, 0xfc, !PT ;  /* 0x020000000f0f2812 */ /* 0x000fe400078efcff */
[C---:B------:R-:W-:Y:S01]  /*9bcb0*/  LOP3.LUT P2, RZ, R17.reuse, 0x10000000, RZ, 0xc0, !PT ;  /* 0x1000000011ff7812 */ /* 0x040fe2000784c0ff */
[----:B----4-:R0:W-:Y:S02]  /*9bcc0*/  @!P5 STG.E.U8 desc[UR30][R156.64+0x1f8], R16 ;  /* 0x0001f8109c00d986 */ /* 0x0101e4000c10111e */
[----:B0-----:R-:W-:Y:S02]  /*9bcd0*/  FMUL R16, R28, UR26 ;  /* 0x0000001a1c107c20 */ /* 0x001fe40008400000 */
[----:B------:R-:W4:Y:S03]  /*9bce0*/  LDL.LU R157, [R1+0x109c] ;  /* 0x00109c00019d7983 */ /* 0x000f260000300800 */
[----:B------:R-:W-:Y:S01]  /*9bcf0*/  F2FP.SATFINITE.E4M3.F32.PACK_AB_MERGE_C R16, RZ, R16, RZ ;  /* 0x00000010ff10723e */ /* 0x000fe200048070ff */
[----:B------:R-:W4:Y:S01]  /*9bd00*/  LDL.LU R28, [R1+0x10a0] ;  /* 0x0010a000011c7983 */ /* 0x000f220000300800 */
[----:B------:R-:W-:-:S02]  /*9bd10*/  LOP3.LUT P3, RZ, R17, 0x800000, RZ, 0xc0, !PT ;  /* 0x0080000011ff7812 */ /* 0x000fc4000786c0ff */
[C---:B------:R-:W-:Y:S02]  /*9bd20*/  LOP3.LUT P4, RZ, R10.reuse, 0x8000000, RZ, 0xc0, !PT ;  /* 0x080000000aff7812 */ /* 0x040fe4000788c0ff */
[----:B------:R-:W-:Y:S01]  /*9bd30*/  LOP3.LUT P6, RZ, R10, 0x4000000, RZ, 0xc0, !PT ;  /* 0x040000000aff7812 */ /* 0x000fe200078cc0ff */
[----:B--2---:R0:W-:Y:S01]  /*9bd40*/  @!P2 STG.E.U8 desc[UR30][R18.64+0x1f9], R16 ;  /* 0x0001f9101200a986 */ /* 0x0041e2000c10111e */
[----:B------:R-:W-:Y:S01]  /*9bd50*/  LOP3.LUT P2, RZ, R15, 0x2000000, RZ, 0xc0, !PT ;  /* 0x020000000fff7812 */ /* 0x000fe2000784c0ff */
[----:B0-----:R-:W-:-:S08]  /*9bd60*/  FMUL R16, R150, UR26 ;  /* 0x0000001a96107c20 */ /* 0x001fd00008400000 */
[----:B------:R-:W0:Y:S01]  /*9bd70*/  @!P4 LDC.64 R18, c[0x0][0x5c0] ;  /* 0x00017000ff12cb82 */ /* 0x000e220000000a00 */
[----:B------:R-:W-:-:S05]  /*9bd80*/  F2FP.SATFINITE.E4M3.F32.PACK_AB_MERGE_C R16, RZ, R16, RZ ;  /* 0x00000010ff10723e */ /* 0x000fca00048070ff */
[----:B------:R3:W-:Y:S02]  /*9bd90*/  @!P2 STG.E.U8 desc[UR30][R158.64+0x100], R16 ;  /* 0x000100109e00a986 */ /* 0x0007e4000c10111e */
[----:B---3--:R-:W-:Y:S02]  /*9bda0*/  FMUL R16, R223, UR26 ;  /* 0x0000001adf107c20 */ /* 0x008fe40008400000 */
[----:B------:R-:W2:Y:S03]  /*9bdb0*/  LDL.LU R223, [R1+0x10a4] ;  /* 0x0010a40001df7983 */ /* 0x000ea60000300800 */
[----:B------:R-:W-:-:S05]  /*9bdc0*/  F2FP.SATFINITE.E4M3.F32.PACK_AB_MERGE_C R16, RZ, R16, RZ ;  /* 0x00000010ff10723e */ /* 0x000fca00048070ff */
[----:B------:R1:W-:Y:S02]  /*9bdd0*/  @!P3 STG.E.U8 desc[UR30][R130.64+0x101], R16 ;  /* 0x000101108200b986 */ /* 0x0003e4000c10111e */
[----:B-1----:R-:W-:Y:S02]  /*9bde0*/  FMUL R16, R151, UR26 ;  /* 0x0000001a97107c20 */ /* 0x002fe40008400000 */
[----:B------:R-:W3:Y:S04]  /*9bdf0*/  LDL.LU R151, [R1+0x10a8] ;  /* 0x0010a80001977983 */ /* 0x000ee80000300800 */
[----:B------:R-:W3:Y:S01]  /*9be00*/  LDL.LU R150, [R1+0x10ac] ;  /* 0x0010ac0001967983 */ /* 0x000ee20000300800 */
[----:B0-----:R-:W-:Y:S02]  /*9be10*/  @!P4 IADD3 R18, P3, R196, R18, RZ ;  /* 0x00000012c412c210 */ /* 0x001fe40007f7e0ff */
[----:B------:R-:W-:Y:S01]  /*9be20*/  F2FP.SATFINITE.E4M3.F32.PACK_AB_MERGE_C R16, RZ, R16, RZ ;  /* 0x00000010ff10723e */ /* 0x000fe200048070ff */
[----:B------:R-:W3:Y:S02]  /*9be30*/  LDL.LU.64 R158, [R1+0x78] ;  /* 0x00007800019e7983 */ /* 0x000ee40000300a00 */
[----:B------:R-:W-:-:S05]  /*9be40*/  @!P4 IMAD.X R19, R198, 0x1, R19, P3 ;  /* 0x00000001c613c824 */ /* 0x000fca00018e0613 */
[----:B------:R0:W-:Y:S02]  /*9be50*/  @!P4 STG.E.U8 desc[UR30][R18.64+0x100], R16 ;  /* 0x000100101200c986 */ /* 0x0001e4000c10111e */
[----:B0-----:R-:W0:Y:S01]  /*9be60*/  @!P6 LDC.64 R18, c[0x0][0x5c0] ;  /* 0x00017000ff12eb82 */ /* 0x001e220000000a00 */
[----:B------:R-:W-:Y:S02]  /*9be70*/  FMUL R16, R222, UR26 ;  /* 0x0000001ade107c20 */ /* 0x000fe40008400000 */
[----:B------:R-:W3:Y:S03]  /*9be80*/  LDL.LU R222, [R1+0x10b0] ;  /* 0x0010b00001de7983 */ /* 0x000ee60000300800 */
[----:B------:R-:W-:Y:S02]  /*9be90*/  F2FP.SATFINITE.E4M3.F32.PACK_AB_MERGE_C R16, RZ, R16, RZ ;  /* 0x00000010ff10723e */ /* 0x000fe400048070ff */
[----:B------:R-:W-:-:S02]  /*9bea0*/  LOP3.LUT P1, RZ, R17, 0x400000, RZ, 0xc0, !PT ;  /* 0x0040000011ff7812 */ /* 0x000fc4000782c0ff */
[----:B0-----:R-:W-:-:S05]  /*9beb0*/  @!P6 IADD3 R18, P4, R197, R18, RZ ;  /* 0x00000012c512e210 */ /* 0x001fca0007f9e0ff */
[----:B------:R-:W-:-:S05]  /*9bec0*/  @!P6 IMAD.X R19, R199, 0x1, R19, P4 ;  /* 0x00000001c713e824 */ /* 0x000fca00020e0613 */
[----:B------:R4:W-:Y:S01]  /*9bed0*/  @!P6 STG.E.U8 desc[UR30][R18.64+0x101], R16 ;  /* 0x000101101200e986 */ /* 0x0009e2000c10111e */
[----:B------:R-:W-:Y:S01]  /*9bee0*/  LOP3.LUT P5, RZ, R17, 0x100000, RZ, 0xc0, !PT ;  /* 0x0010000011ff7812 */ /* 0x000fe200078ac0ff */
[----:B----4-:R-:W-:-:S05]  /*9bef0*/  FMUL R16, R157, UR26 ;  /* 0x0000001a9d107c20 */ /* 0x010fca0008400000 */
[----:B------:R-:W-:-:S05]  /*9bf00*/  F2FP.SATFINITE.E4M3.F32.PACK_AB_MERGE_C R16, RZ, R16, RZ ;  /* 0x00000010ff10723e */ /* 0x000fca00048070ff */
[----:B------:R0:W-:Y:S02]  /*9bf10*/  @!P1 STG.E.U8 desc[UR30][R154.64+0x108], R16 ;  /* 0x000108109a009986 */ /* 0x0001e4000c10111e */
[----:B0-----:R-:W-:Y:S02]  /*9bf20*/  FMUL R16, R28, UR26 ;  /* 0x0000001a1c107c20 */ /* 0x001fe40008400000 */
[----:B------:R-:W4:Y:S03]  /*9bf30*/  LDL.LU R28, [R1+0x10b4] ;  /* 0x0010b400011c7983 */ /* 0x000f260000300800 */
[----:B------:R-:W-:-:S05]  /*9bf40*/  F2FP.SATFINITE.E4M3.F32.PACK_AB_MERGE_C R16, RZ, R16, RZ ;  /* 0x00000010ff10723e */ /* 0x000fca00048070ff */
[----:B------:R2:W-:Y:S01]  /*9bf50*/  @!P5 STG.E.U8 desc[UR30][R148.64+0x109], R16 ;  /* 0x000109109400d986 */ /* 0x0005e2000c10111e */
[----:B------:R-:W-:-:S13]  /*9bf60*/  LOP3.LUT P0, RZ, R10, 0x2000000, RZ, 0xc0, !PT ;  /* 0x020000000aff7812 */ /* 0x000fda000780c0ff */
[----:B------:R-:W0:Y:S01]  /*9bf70*/  @!P0 LDC.64 R18, c[0x0][0x5c0] ;  /* 0x00017000ff128b82 */ /* 0x000e220000000a00 */
[----:B------:R-:W-:Y:S02]  /*9bf80*/  LOP3.LUT P2, RZ, R10, 0x1000000, RZ, 0xc0, !PT ;  /* 0x010000000aff7812 */ /* 0x000fe4000784c0ff */
[----:B0-----:R-:W-:-:S05]  /*9bf90*/  @!P0 IADD3 R18, P1, R203, R18, RZ ;  /* 0x00000012cb128210 */ /* 0x001fca0007f3e0ff */
[----:B------:R-:W-:Y:S02]  /*9bfa0*/  @!P0 IMAD.X R19, R205, 0x1, R19, P1 ;  /* 0x00000001cd138824 */ /* 0x000fe400008e0613 */
[----:B--2---:R-:W-:Y:S02]  /*9bfb0*/  FMUL R16, R223, UR26 ;  /* 0x0000001adf107c20 */ /* 0x004fe40008400000 */
[----:B------:R-:W2:Y:S03]  /*9bfc0*/  LDL.LU R223, [R1+0x10b8] ;  /* 0x0010b80001df7983 */ /* 0x000ea60000300800 */
[----:B------:R-:W-:-:S05]  /*9bfd0*/  F2FP.SATFINITE.E4M3.F32.PACK_AB_MERGE_C R16, RZ, R16, RZ ;  /* 0x00000010ff10723e */ /* 0x000fca00048070ff */
[----:B------:R0:W-:Y:S02]  /*9bfe0*/  @!P0 STG.E.U8 desc[UR30][R18.64+0x108], R16 ;  /* 0x0001081012008986 */ /* 0x0001e4000c10111e */
        /* <DEDUP_REMOVED lines=8> */
[----:B------:R-:W3:Y:S01]  /*9c070*/  LDL.LU R150, [R1+0x10c0] ;  /* 0x0010c00001967983 */ /* 0x000ee20000300800 */
[----:B------:R-:W-:Y:S02]  /*9c080*/  LOP3.LUT P3, RZ, R17, 0x80000, RZ, 0xc0, !PT ;  /* 0x0008000011ff7812 */ /* 0x000fe4000786c0ff */
[----:B------:R-:W-:Y:S01]  /*9c090*/  F2FP.SATFINITE.E4M3.F32.PACK_AB_MERGE_C R16, RZ, R16, RZ ;  /* 0x00000010ff10723e */ /* 0x000fe200048070ff */
[----:B------:R-:W3:Y:S01]  /*9c0a0*/  LDL.LU.64 R156, [R1+0x8] ;  /* 0x00000800019c7983 */ /* 0x000ee20000300a00 */
[----:B------:R-:W-:-:S09]  /*9c0b0*/  LOP3.LUT P6, RZ, R15, 0x1000000, RZ, 0xc0, !PT ;  /* 0x010000000fff7812 */ /* 0x000fd200078cc0ff */
[----:B------:R0:W-:Y:S04]  /*9c0c0*/  @!P3 STG.E.U8 desc[UR30][R158.64+0x110], R16 ;  /* 0x000110109e00b986 */ /* 0x0001e8000c10111e */
[----:B------:R-:W1:Y:S01]  /*9c0d0*/  @!P6 LDC.64 R18, c[0x0][0x5c0] ;  /* 0x00017000ff12eb82 */ /* 0x000e620000000a00 */
[----:B0-----:R-:W-:Y:S02]  /*9c0e0*/  FMUL R16, R222, UR26 ;  /* 0x0000001ade107c20 */ /* 0x001fe40008400000 */
[----:B------:R-:W3:Y:S01]  /*9c0f0*/  LDL.LU R222, [R1+0x10c4] ;  /* 0x0010c40001de7983 */ /* 0x000ee20000300800 */
[----:B------:R-:W-:Y:S02]  /*9c100*/  LOP3.LUT P4, RZ, R17, 0x8000, RZ, 0xc0, !PT ;  /* 0x0000800011ff7812 */ /* 0x000fe4000788c0ff */
[----:B------:R-:W-:-:S11]  /*9c110*/  F2FP.SATFINITE.E4M3.F32.PACK_AB_MERGE_C R16, RZ, R16, RZ ;  /* 0x00000010ff10723e */ /* 0x000fd600048070ff */
[----:B------:R4:W-:Y:S01]  /*9c120*/  @!P4 STG.E.U8 desc[UR30][R146.64+0x111], R16 ;  /* 0x000111109200c986 */ /* 0x0009e2000c10111e */
[----:B-1----:R-:W-:-:S05]  /*9c130*/  @!P6 IADD3 R18, P3, R206, R18, RZ ;  /* 0x00000012ce12e210 */ /* 0x002fca0007f7e0ff */
[----:B------:R-:W-:Y:S02]  /*9c140*/  @!P6 IMAD.X R19, R207, 0x1, R19, P3 ;  /* 0x00000001cf13e824 */ /* 0x000fe400018e0613 */
[----:B----4-:R-:W-:-:S05]  /*9c150*/  FMUL R16, R28, UR26 ;  /* 0x0000001a1c107c20 */ /* 0x010fca0008400000 */
[----:B------:R-:W-:-:S05]  /*9c160*/  F2FP.SATFINITE.E4M3.F32.PACK_AB_MERGE_C R16, RZ, R16, RZ ;  /* 0x00000010ff10723e */ /* 0x000fca00048070ff */
[----:B------:R0:W-:Y:S01]  /*9c170*/  @!P6 STG.E.U8 desc[UR30][R18.64+0x110], R16 ;  /* 0x000110101200e986 */ /* 0x0001e2000c10111e */
[----:B------:R-:W-:-:S13]  /*9c180*/  LOP3.LUT P5, RZ, R10, 0x800000, RZ, 0xc0, !PT ;  /* 0x008000000aff7812 */ /* 0x000fda00078ac0ff */
[----:B0-----:R-:W0:Y:S02]  /*9c190*/  @!P5 LDC.64 R18, c[0x0][0x5c0] ;  /* 0x00017000ff12db82 */ /* 0x001e240000000a00 */
[----:B0-----:R-:W-:-:S05]  /*9c1a0*/  @!P5 IADD3 R18, P6, R200, R18, RZ ;  /* 0x00000012c812d210 */ /* 0x001fca0007fde0ff */
[----:B------:R-:W-:Y:S02]  /*9c1b0*/  @!P5 IMAD.X R19, R201, 0x1, R19, P6 ;  /* 0x00000001c913d824 */ /* 0x000fe400030e0613 */
[----:B--2---:R-:W-:Y:S02]  /*9c1c0*/  FMUL R16, R223, UR26 ;  /* 0x0000001adf107c20 */ /* 0x004fe40008400000 */
[----:B------:R-:W2:Y:S03]  /*9c1d0*/  LDL.LU R223, [R1+0x10c8] ;  /* 0x0010c80001df7983 */ /* 0x000ea60000300800 */
[----:B------:R-:W-:-:S05]  /*9c1e0*/  F2FP.SATFINITE.E4M3.F32.PACK_AB_MERGE_C R16, RZ, R16, RZ ;  /* 0x00000010ff10723e */ /* 0x000fca00048070ff */
[----:B------:R3:W-:Y:S02]  /*9c1f0*/  @!P5 STG.E.U8 desc[UR30][R18.64+0x111], R16 ;  /* 0x000111101200d986 */ /* 0x0007e4000c10111e */
[----:B---3--:R-:W-:Y:S02]  /*9c200*/  FMUL R16, R151, UR26 ;  /* 0x0000001a97107c20 */ /* 0x008fe40008400000 */
[----:B------:R-:W3:Y:S01]  /*9c210*/  LDL.LU R151, [R1+0x10cc] ;  /* 0x0010cc0001977983 */ /* 0x000ee20000300800 */
[----:B------:R-:W-:Y:S02]  /*9c220*/  LOP3.LUT P1, RZ, R17, 0x4000, RZ, 0xc0, !PT ;  /* 0x0000400011ff7812 */ /* 0x000fe4000782c0ff */
[----:B------:R-:W-:Y:S01]  /*9c230*/  F2FP.SATFINITE.E4M3.F32.PACK_AB_MERGE_C R16, RZ, R16, RZ ;  /* 0x00000010ff10723e */ /* 0x000fe200048070ff */
[----:B------:R-:W4:Y:S10]  /*9c240*/  LDL.LU.64 R130, [R1+0xa0] ;  /* 0x0000a00001827983 */ /* 0x000f340000300a00 */
[----:B------:R0:W-:Y:S02]  /*9c250*/  @!P1 STG.E.U8 desc[UR30][R234.64+0x118], R16 ;  /* 0x00011810ea009986 */ /* 0x0001e4000c10111e */
[----:B0-----:R-:W-:-:S02]  /*9c260*/  FMUL R16, R150, UR26 ;  /* 0x0000001a96107c20 */ /* 0x001fc40008400000 */
[----:B------:R-:W4:Y:S01]  /*9c270*/  LDL.LU R150, [R1+0x10d0] ;  /* 0x0010d00001967983 */ /* 0x000f220000300800 */
[----:B------:R-:W-:Y:S02]  /*9c280*/  LOP3.LUT P0, RZ, R17, 0x1000, RZ, 0xc0, !PT ;  /* 0x0000100011ff7812 */ /* 0x000fe4000780c0ff */
[----:B------:R-:W-:Y:S01]  /*9c290*/  F2FP.SATFINITE.E4M3.F32.PACK_AB_MERGE_C R16, RZ, R16, RZ ;  /* 0x00000010ff10723e */ /* 0x000fe200048070ff */
[----:B------:R-:W4:Y:S04]  /*9c2a0*/  LDL.LU R198, [R1+0x68] ;  /* 0x0000680001c67983 */ /* 0x000f280000300800 */
[----:B------:R-:W4:Y:S06]  /*9c2b0*/  LDL.LU R196, [R1+0x6c] ;  /* 0x00006c0001c47983 */ /* 0x000f2c0000300800 */
[----:B------:R0:W-:Y:S01]  /*9c2c0*/  @!P0 STG.E.U8 desc[UR30][R156.64+0x119], R16 ;  /* 0x000119109c008986 */ /* 0x0001e2000c10111e */
[----:B------:R-:W-:Y:S01]  /*9c2d0*/  LOP3.LUT P2, RZ, R10, 0x400000, RZ, 0xc0, !PT ;  /* 0x004000000aff7812 */ /* 0x000fe2000784c0ff */
[----:B0-----:R-:W-:-:S02]  /*9c2e0*/  FMUL R16, R222, UR26 ;  /* 0x0000001ade107c20 */ /* 0x001fc40008400000 */
[----:B------:R-:W4:Y:S10]  /*9c2f0*/  LDL.LU R222, [R1+0x10d4] ;  /* 0x0010d40001de7983 */ /* 0x000f340000300800 */
[----:B------:R-:W0:Y:S01]  /*9c300*/  @!P2 LDC.64 R18, c[0x0][0x5c0] ;  /* 0x00017000ff12ab82 */ /* 0x000e220000000a00 */
[----:B------:R-:W4:Y:S01]  /*9c310*/  LDL.LU R158, [R1+0x10d8] ;  /* 0x0010d800019e7983 */ /* 0x000f220000300800 */
[----:B------:R-:W-:-:S02]  /*9c320*/  F2FP.SATFINITE.E4M3.F32.PACK_AB_MERGE_C R16, RZ, R16, RZ ;  /* 0x00000010ff10723e */ /* 0x000fc400048070ff */
[----:B0-----:R-:W-:-:S05]  /*9c330*/  @!P2 IADD3 R18, P6, R208, R18, RZ ;  /* 0x00000012d012a210 */ /* 0x001fca0007fde0ff */
[----:B------:R-:W-:-:S05]  /*9c340*/  @!P2 IMAD.X R19, R211, 0x1, R19, P6 ;  /* 0x00000001d313a824 */ /* 0x000fca00030e0613 */
[----:B------:R0:W-:Y:S01]  /*9c350*/  @!P2 STG.E.U8 desc[UR30][R18.64+0x118], R16 ;  /* 0x000118101200a986 */ /* 0x0001e2000c10111e */
[----:B------:R-:W-:Y:S02]  /*9c360*/  LOP3.LUT P4, RZ, R17, 0x800, RZ, 0xc0, !PT ;  /* 0x0000080011ff7812 */ /* 0x000fe4000788c0ff */
[----:B------:R-:W-:-:S11]  /*9c370*/  LOP3.LUT R15, R15, 0xff7fffff, RZ, 0xc0, !PT ;  /* 0xff7fffff0f0f7812 */ /* 0x000fd600078ec0ff */
[----:B------:R-:W-:Y:S02]  /*9c380*/  @P4 LOP3.LUT R15, R15, 0x800000, RZ, 0xfc, !PT ;  /* 0x008000000f0f4812 */ /* 0x000fe400078efcff */
[----:B------:R-:W-:-:S13]  /*9c390*/  LOP3.LUT P4, RZ, R10, 0x200000, RZ, 0xc0, !PT ;  /* 0x002000000aff7812 */ /* 0x000fda000788c0ff */
[----:B0-----:R-:W0:Y:S01]  /*9c3a0*/  @!P4 LDC.64 R18, c[0x0][0x5c0] ;  /* 0x00017000ff12cb82 */ /* 0x001e220000000a00 */
[----:B------:R-:W-:Y:S02]  /*9c3b0*/  LOP3.LUT P1, RZ, R17, 0x40, RZ, 0xc0, !PT ;  /* 0x0000004011ff7812 */ /* 0x000fe4000782c0ff */
[----:B0-----:R-:W-:-:S05]  /*9c3c0*/  @!P4 IADD3 R18, P6, R210, R18, RZ ;  /* 0x00000012d212c210 */ /* 0x001fca0007fde0ff */
[----:B------:R-:W-:Y:S01]  /*9c3d0*/  @!P4 IMAD.X R19, R233, 0x1, R19, P6 ;  /* 0x00000001e913c824 */ /* 0x000fe200030e0613 */
[----:B------:R-:W-:Y:S01]  /*9c3e0*/  LOP3.LUT P6, RZ, R10, 0x200000, RZ, 0xc0, !PT ;  /* 0x002000000aff7812 */ /* 0x000fe200078cc0ff */
[----:B--2---:R-:W-:Y:S02]  /*9c3f0*/  FMUL R16, R223, UR26 ;  /* 0x0000001adf107c20 */ /* 0x004fe40008400000 */
[----:B------:R-:W2:Y:S04]  /*9c400*/  LDL.LU R223, [R1+0x10dc] ;  /* 0x0010dc0001df7983 */ /* 0x000ea80000300800 */
[----:B------:R-:W2:Y:S01]  /*9c410*/  LDL.LU.64 R156, [R1+0x18] ;  /* 0x00001800019c7983 */ /* 0x000ea20000300a00 */
[----:B------:R-:W-:-:S05]  /*9c420*/  F2FP.SATFINITE.E4M3.F32.PACK_AB_MERGE_C R16, RZ, R16, RZ ;  /* 0x00000010ff10723e */ /* 0x000fca00048070ff */
[----:B------:R3:W-:Y:S01]  /*9c430*/  @!P6 STG.E.U8 desc[UR30][R18.64+0x119], R16 ;  /* 0x000119101200e986 */ /* 0x0007e2000c10111e */
[----:B------:R-:W-:Y:S01]  /*9c440*/  LOP3.LUT R15, R15, 0xffbfffff, RZ, 0xc0, !PT ;  /* 0xffbfffff0f0f7812 */ /* 0x000fe200078ec0ff */
[----:B---3--:R-:W-:Y:S02]  /*9c450*/  FMUL R16, R151, UR26 ;  /* 0x0000001a97107c20 */ /* 0x008fe40008400000 */
[----:B------:R-:W3:Y:S01]  /*9c460*/  LDL.LU R151, [R1+0x10e0] ;  /* 0x0010e00001977983 */ /* 0x000ee20000300800 */
[----:B------:R-:W-:-:S04]  /*9c470*/  @P1 LOP3.LUT R15, R15, 0x400000, RZ, 0xfc, !PT ;  /* 0x004000000f0f1812 */ /* 0x000fc800078efcff */
[----:B------:R-:W-:Y:S02]  /*9c480*/  LOP3.LUT P4, RZ, R15, 0x800000, RZ, 0xc0, !PT ;  /* 0x008000000fff7812 */ /* 0x000fe4000788c0ff */
[----:B------:R-:W-:-:S11]  /*9c490*/  F2FP.SATFINITE.E4M3.F32.PACK_AB_MERGE_C R16, RZ, R16, RZ ;  /* 0x00000010ff10723e */ /* 0x000fd600048070ff */
[----:B----4-:R0:W-:Y:S04]  /*9c4a0*/  @!P4 STG.E.U8 desc[UR30][R130.64+0x120], R16 ;  /* 0x000120108200c986 */ /* 0x0101e8000c10111e */
[----:B0-----:R-:W4:Y:S04]  /*9c4b0*/  LDL.LU.64 R130, [R1+0x40] ;  /* 0x0000400001827983 */ /* 0x001f280000300a00 */
[----:B------:R-:W4:Y:S04]  /*9c4c0*/  LDL.LU R159, [R1+0xe0] ;  /* 0x0000e000019f7983 */ /* 0x000f280000300800 */
[----:B------:R-:W4:Y:S01]  /*9c4d0*/  LDL.LU R28, [R1+0x154] ;  /* 0x00015400011c7983 */ /* 0x000f220000300800 */
[----:B------:R-:W-:-:S03]  /*9c4e0*/  FMUL R16, R150, UR26 ;  /* 0x0000001a96107c20 */ /* 0x000fc60008400000 */
[----:B------:R-:W4:Y:S01]  /*9c4f0*/  LDL.LU R150, [R1+0x10e4] ;  /* 0x0010e40001967983 */ /* 0x000f220000300800 */
[----:B------:R-:W-:Y:S02]  /*9c500*/  LOP3.LUT P5, RZ, R10, 0x100000, RZ, 0xc0, !PT ;  /* 0x001000000aff7812 */ /* 0x000fe400078ac0ff */
[----:B------:R-:W-:-:S11]  /*9c510*/  LOP3.LUT P3, RZ, R17, 0x80, RZ, 0xc0, !PT ;  /* 0x0000008011ff7812 */ /* 0x000fd6000786c0ff */
[----:B------:R-:W0:Y:S01]  /*9c520*/  @!P5 LDC.64 R18, c[0x0][0x5c0] ;  /* 0x00017000ff12db82 */ /* 0x000e220000000a00 */
[----:B------:R-:W-:Y:S02]  /*9c530*/  F2FP.SATFINITE.E4M3.F32.PACK_AB_MERGE_C R16, RZ, R16, RZ ;  /* 0x00000010ff10723e */ /* 0x000fe400048070ff */
[----:B------:R-:W-:-:S03]  /*9c540*/  LOP3.LUT P1, RZ, R10, 0x80000, RZ, 0xc0, !PT ;  /* 0x000800000aff7812 */ /* 0x000fc6000782c0ff */
[----:B------:R1:W-:Y:S02]  /*9c550*/  @!P3 STG.E.U8 desc[UR30][R152.64+0x121], R16 ;  /* 0x000121109800b986 */ /* 0x0003e4000c10111e */
[----:B-1----:R-:W-:Y:S02]  /*9c560*/  FMUL R16, R222, UR26 ;  /* 0x0000001ade107c20 */ /* 0x002fe40008400000 */
[----:B------:R-:W4:Y:S01]  /*9c570*/  LDL.LU R222, [R1+0x10e8] ;  /* 0x0010e80001de7983 */ /* 0x000f220000300800 */
[----:B0-----:R-:W-:Y:S02]  /*9c580*/  @!P5 IADD3 R18, P6, R198, R18, RZ ;  /* 0x00000012c612d210 */ /* 0x001fe40007fde0ff */
[----:B------:R-:W-:-:S03]  /*9c590*/  F2FP.SATFINITE.E4M3.F32.PACK_AB_MERGE_C R16, RZ, R16, RZ ;  /* 0x00000010ff10723e */ /* 0x000fc600048070ff */
[----:B------:R-:W-:-:S05]  /*9c5a0*/  @!P5 IMAD.X R19, R196, 0x1, R19, P6 ;  /* 0x00000001c413d824 */ /* 0x000fca00030e0613 */
[----:B------:R0:W-:Y:S02]  /*9c5b0*/  @!P5 STG.E.U8 desc[UR30][R18.64+0x120], R16 ;  /* 0x000120101200d986 */ /* 0x0001e4000c10111e */
[----:B0-----:R-:W0:Y:S01]  /*9c5c0*/  @!P1 LDC.64 R18, c[0x0][0x5c0] ;  /* 0x00017000ff129b82 */ /* 0x001e220000000a00 */
[----:B------:R-:W-:-:S05]  /*9c5d0*/  FMUL R16, R158, UR26 ;  /* 0x0000001a9e107c20 */ /* 0x000fca0008400000 */
[----:B------:R-:W-:Y:S02]  /*9c5e0*/  F2FP.SATFINITE.E4M3.F32.PACK_AB_MERGE_C R16, RZ, R16, RZ ;  /* 0x00000010ff10723e */ /* 0x000fe400048070ff */
[----:B0-----:R-:W-:-:S05]  /*9c5f0*/  @!P1 IADD3 R18, P6, R209, R18, RZ ;  /* 0x00000012d1129210 */ /* 0x001fca0007fde0ff */
[----:B------:R-:W-:Y:S01]  /*9c600*/  @!P1 IMAD.X R19, R232, 0x1, R19, P6 ;  /* 0x00000001e8139824 */ /* 0x000fe200030e0613 */
[----:B------:R-:W-:-:S13]  /*9c610*/  LOP3.LUT P6, RZ, R10, 0x80000, RZ, 0xc0, !PT ;  /* 0x000800000aff7812 */ /* 0x000fda00078cc0ff */
[----:B------:R0:W-:Y:S01]  /*9c620*/  @!P6 STG.E.U8 desc[UR30][R18.64+0x121], R16 ;  /* 0x000121101200e986 */ /* 0x0001e2000c10111e */
[----:B------:R-:W-:Y:S02]  /*9c630*/  LOP3.LUT P1, RZ, R15, 0x400000, RZ, 0xc0, !PT ;  /* 0x004000000fff7812 */ /* 0x000fe4000782c0ff */
[----:B------:R-:W-:Y:S02]  /*9c640*/  LOP3.LUT P0, RZ, R10, 0x40000, RZ, 0xc0, !PT ;  /* 0x000400000aff7812 */ /* 0x000fe4000780c0ff */
[----:B------:R-:W-:-:S11]  /*9c650*/  LOP3.LUT P2, RZ, R17, 0x10, RZ, 0xc0, !PT ;  /* 0x0000001011ff7812 */ /* 0x000fd6000784c0ff */
[----:B0-----:R-:W0:Y:S01]  /*9c660*/  @!P0 LDC.64 R18, c[0x0][0x5c0] ;  /* 0x00017000ff128b82 */ /* 0x001e220000000a00 */
[----:B--2---:R-:W-:Y:S02]  /*9c670*/  FMUL R16, R223, UR26 ;  /* 0x0000001adf107c20 */ /* 0x004fe40008400000 */
[----:B------:R-:W2:Y:S03]  /*9c680*/  LDL.LU R223, [R1+0x10ec] ;  /* 0x0010ec0001df7983 */ /* 0x000ea60000300800 */
[----:B------:R-:W-:-:S05]  /*9c690*/  F2FP.SATFINITE.E4M3.F32.PACK_AB_MERGE_C R16, RZ, R16, RZ ;  /* 0x00000010ff10723e */ /* 0x000fca00048070ff */
[----:B------:R1:W-:Y:S04]  /*9c6a0*/  @!P1 STG.E.U8 desc[UR30][R156.64+0x128], R16 ;  /* 0x000128109c009986 */ /* 0x0003e8000c10111e */
[----:B-1----:R-:W2:Y:S01]  /*9c6b0*/  LDL.LU.64 R156, [R1+0xc8] ;  /* 0x0000c800019c7983 */ /* 0x002ea20000300a00 */
[----:B---3--:R-:W-:-:S03]  /*9c6c0*/  FMUL R16, R151, UR26 ;  /* 0x0000001a97107c20 */ /* 0x008fc60008400000 */
[----:B------:R-:W3:Y:S02]  /*9c6d0*/  LDL.LU R151, [R1+0x10f0] ;  /* 0x0010f00001977983 */ /* 0x000ee40000300800 */
[----:B------:R-:W-:Y:S02]  /*9c6e0*/  F2FP.SATFINITE.E4M3.F32.PACK_AB_MERGE_C R16, RZ, R16, RZ ;  /* 0x00000010ff10723e */ /* 0x000fe400048070ff */
[----:B------:R-:W3:Y:S01]  /*9c6f0*/  LDL.LU R199, [R1+0x1c8] ;  /* 0x0001c80001c77983 */ /* 0x000ee20000300800 */
[----:B------:R-:W-:-:S03]  /*9c700*/  LOP3.LUT P4, RZ, R10, 0x20000, RZ, 0xc0, !PT ;  /* 0x000200000aff7812 */ /* 0x000fc6000788c0ff */
[----:B------:R-:W3:Y:S04]  /*9c710*/  LDL.LU R197, [R1+0x1cc] ;  /* 0x0001cc0001c57983 */ /* 0x000ee80000300800 */
[----:B------:R-:W3:Y:S04]  /*9c720*/  LDL.LU R198, [R1+0x10f4] ;  /* 0x0010f40001c67983 */ /* 0x000ee80000300800 */
[----:B----4-:R1:W-:Y:S01]  /*9c730*/  @!P2 STG.E.U8 desc[UR30][R130.64+0x129], R16 ;  /* 0x000129108200a986 */ /* 0x0103e2000c10111e */
[----:B0-----:R-:W-:-:S05]  /*9c740*/  @!P0 IADD3 R18, P6, R159, R18, RZ ;  /* 0x000000129f128210 */ /* 0x001fca0007fde0ff */
[----:B------:R-:W-:Y:S02]  /*9c750*/  @!P0 IMAD.X R19, R28, 0x1, R19, P6 ;  /* 0x000000011c138824 */ /* 0x000fe400030e0613 */
[----:B-1----:R-:W-:-:S05]  /*9c760*/  FMUL R16, R150, UR26 ;  /* 0x0000001a96107c20 */ /* 0x002fca0008400000 */
[----:B------:R-:W-:-:S05]  /*9c770*/  F2FP.SATFINITE.E4M3.F32.PACK_AB_MERGE_C R16, RZ, R16, RZ ;  /* 0x00000010ff10723e */ /* 0x000fca00048070ff */
[----:B------:R0:W-:Y:S02]  /*9c780*/  @!P0 STG.E.U8 desc[UR30][R18.64+0x128], R16 ;  /* 0x0001281012008986 */ /* 0x0001e4000c10111e */
[----:B0-----:R-:W0:Y:S02]  /*9c790*/  @!P4 LDC.64 R18, c[0x0][0x5c0] ;  /* 0x00017000ff12cb82 */ /* 0x001e240000000a00 */
[----:B0-----:R-:W-:Y:S02]  /*9c7a0*/  @!P4 IADD3 R18, P6, R160, R18, RZ ;  /* 0x00000012a012c210 */ /* 0x001fe40007fde0ff */
[----:B------:R-:W4:Y:S03]  /*9c7b0*/  LDL.LU R160, [R1+0x16c8] ;  /* 0x0016c80001a07983 */ /* 0x000f260000300800 */
[----:B------:R-:W-:Y:S02]  /*9c7c0*/  @!P4 IMAD.X R19, R161, 0x1, R19, P6 ;  /* 0x00000001a113c824 */ /* 0x000fe400030e0613 */
[----:B------:R-:W4:Y:S04]  /*9c7d0*/  LDL.LU R161, [R1+0x16c4] ;  /* 0x0016c40001a17983 */ /* 0x000f280000300800 */
[----:B------:R-:W4:Y:S04]  /*9c7e0*/  LDL.LU R196, [R1+0xe4] ;  /* 0x0000e40001c47983 */ /* 0x000f280000300800 */
[----:B------:R-:W4:Y:S04]  /*9c7f0*/  LDL.LU R130, [R1+0x170] ;  /* 0x0001700001827983 */ /* 0x000f280000300800 */
[----:B------:R-:W4:Y:S01]  /*9c800*/  LDL.LU R131, [R1+0x10f8] ;  /* 0x0010f80001837983 */ /* 0x000f220000300800 */
[----:B------:R-:W-:-:S03]  /*9c810*/  FMUL R16, R222, UR26 ;  /* 0x0000001ade107c20 */ /* 0x000fc60008400000 */
[----:B------:R-:W4:Y:S02]  /*9c820*/  LDL.LU R222, [R1+0x10fc] ;  /* 0x0010fc0001de7983 */ /* 0x000f240000300800 */
[----:B------:R-:W-:Y:S02]  /*9c830*/  F2FP.SATFINITE.E4M3.F32.PACK_AB_MERGE_C R16, RZ, R16, RZ ;  /* 0x00000010ff10723e */ /* 0x000fe400048070ff */
[----:B------:R-:W4:Y:S04]  /*9c840*/  LDL.LU.64 R158, [R1+0x50] ;  /* 0x00005000019e7983 */ /* 0x000f280000300a00 */
[----:B------:R2:W-:Y:S01]  /*9c850*/  @!P4 STG.E.U8 desc[UR30][R18.64+0x129], R16 ;  /* 0x000129101200c986 */ /* 0x0005e2000c10111e */
[----:B------:R-:W-:Y:S01]  /*9c860*/  LOP3.LUT P6, RZ, R17, 0x8, RZ, 0xc0, !PT ;  /* 0x0000000811ff7812 */ /* 0x000fe200078cc0ff */
[----:B--2---:R-:W-:-:S02]  /*9c870*/  FMUL R16, R223, UR26 ;  /* 0x0000001adf107c20 */ /* 0x004fc40008400000 */
[----:B------:R-:W2:Y:S03]  /*9c880*/  LDL.LU R223, [R1+0x1100] ;  /* 0x0011000001df7983 */ /* 0x000ea60000300800 */
[----:B------:R-:W-:-:S07]  /*9c890*/  F2FP.SATFINITE.E4M3.F32.PACK_AB_MERGE_C R16, RZ, R16, RZ ;  /* 0x00000010ff10723e */ /* 0x000fce00048070ff */
[----:B------:R0:W-:Y:S04]  /*9c8a0*/  @!P6 STG.E.U8 desc[UR30][R156.64+0x130], R16 ;  /* 0x000130109c00e986 */ /* 0x0001e8000c10111e */
[----:B0-----:R-:W2:Y:S04]  /*9c8b0*/  LDL.LU.64 R156, [R1+0x70] ;  /* 0x00007000019c7983 */ /* 0x001ea80000300a00 */
[----:B------:R-:W2:Y:S04]  /*9c8c0*/  LDL.LU R28, [R1+0x2b8] ;  /* 0x0002b800011c7983 */ /* 0x000ea80000300800 */
[----:B------:R-:W2:Y:S01]  /*9c8d0*/  LDL.LU R150, [R1+0x2c8] ;  /* 0x0002c80001967983 */ /* 0x000ea20000300800 */
[----:B---3--:R-:W-:-:S03]  /*9c8e0*/  FMUL R16, R151, UR26 ;  /* 0x0000001a97107c20 */ /* 0x008fc60008400000 */
[----:B------:R-:W3:Y:S01]  /*9c8f0*/  LDL.LU R151, [R1+0x1104] ;  /* 0x0011040001977983 */ /* 0x000ee20000300800 */
[----:B------:R-:W-:Y:S02]  /*9c900*/  LOP3.LUT P3, RZ, R17, 0x1, RZ, 0xc0, !PT ;  /* 0x0000000111ff7812 */ /* 0x000fe4000786c0ff */
[C---:B------:R-:W-:Y:S02]  /*9c910*/  LOP3.LUT P5, RZ, R10.reuse, 0x10000, RZ, 0xc0, !PT ;  /* 0x000100000aff7812 */ /* 0x040fe400078ac0ff */
[----:B------:R-:W-:Y:S02]  /*9c920*/  F2FP.SATFINITE.E4M3.F32.PACK_AB_MERGE_C R16, RZ, R16, RZ ;  /* 0x00000010ff10723e */ /* 0x000fe400048070ff */
[----:B------:R-:W-:Y:S01]  /*9c930*/  LOP3.LUT P2, RZ, R10, 0x8000, RZ, 0xc0, !PT ;  /* 0x000080000aff7812 */ /* 0x000fe2000784c0ff */
[----:B------:R-:W-:-:S05]  /*9c940*/  FMUL R18, R198, UR26 ;  /* 0x0000001ac6127c20 */ /* 0x000fca0008400000 */
[----:B------:R-:W-:Y:S01]  /*9c950*/  F2FP.SATFINITE.E4M3.F32.PACK_AB_MERGE_C R18, RZ, R18, RZ ;  /* 0x00000012ff12723e */ /* 0x000fe200048070ff */
[----:B----4-:R0:W-:Y:S02]  /*9c960*/  @!P3 STG.E.U8 desc[UR30][R160.64+0x131], R16 ;  /* 0x00013110a000b986 */ /* 0x0101e4000c10111e */
[----:B0-----:R-:W0:Y:S02]  /*9c970*/  @!P5 LDC.64 R16, c[0x0][0x5c0] ;  /* 0x00017000ff10db82 */ /* 0x001e240000000a00 */
[----:B0-----:R-:W-:-:S05]  /*9c980*/  @!P5 IADD3 R16, P6, R199, R16, RZ ;  /* 0x00000010c710d210 */ /* 0x001fca0007fde0ff */
[----:B------:R-:W-:-:S05]  /*9c990*/  @!P5 IMAD.X R17, R197, 0x1, R17, P6 ;  /* 0x00000001c511d824 */ /* 0x000fca00030e0611 */
[----:B------:R0:W-:Y:S02]  /*9c9a0*/  @!P5 STG.E.U8 desc[UR30][R16.64+0x130], R18 ;  /* 0x000130121000d986 */ /* 0x0001e4000c10111e */
[----:B0-----:R-:W0:Y:S01]  /*9c9b0*/  @!P2 LDC.64 R16, c[0x0][0x5c0] ;  /* 0x00017000ff10ab82 */ /* 0x001e220000000a00 */
[----:B------:R-:W-:-:S05]  /*9c9c0*/  FMUL R18, R131, UR26 ;  /* 0x0000001a83127c20 */ /* 0x000fca0008400000 */
[----:B------:R-:W-:Y:S02]  /*9c9d0*/  F2FP.SATFINITE.E4M3.F32.PACK_AB_MERGE_C R18, RZ, R18, RZ ;  /* 0x00000012ff12723e */ /* 0x000fe400048070ff */
[----:B0-----:R-:W-:-:S05]  /*9c9e0*/  @!P2 IADD3 R16, P6, R196, R16, RZ ;  /* 0x00000010c410a210 */ /* 0x001fca0007fde0ff */
[----:B------:R-:W-:-:S05]  /*9c9f0*/  @!P2 IMAD.X R17, R130, 0x1, R17, P6 ;  /* 0x000000018211a824 */ /* 0x000fca00030e0611 */
[----:B------:R0:W-:Y:S02]  /*9ca00*/  @!P2 STG.E.U8 desc[UR30][R16.64+0x131], R18 ;  /* 0x000131121000a986 */ /* 0x0001e4000c10111e */
[----:B0-----:R-:W-:Y:S02]  /*9ca10*/  FMUL R16, R222, UR26 ;  /* 0x0000001ade107c20 */ /* 0x001fe40008400000 */
[----:B------:R-:W4:Y:S01]  /*9ca20*/  LDL.LU R222, [R1+0x1108] ;  /* 0x0011080001de7983 */ /* 0x000f220000300800 */
[----:B------:R-:W-:Y:S02]  /*9ca30*/  LOP3.LUT P1, RZ, R14, 0x80000000, RZ, 0xc0, !PT ;  /* 0x800000000eff7812 */ /* 0x000fe4000782c0ff */
[----:B------:R-:W-:-:S11]  /*9ca40*/  F2FP.SATFINITE.E4M3.F32.PACK_AB_MERGE_C R16, RZ, R16, RZ ;  /* 0x00000010ff10723e */ /* 0x000fd600048070ff */
[----:B------:R2:W-:Y:S01]  /*9ca50*/  @!P1 STG.E.U8 desc[UR30][R158.64+0x138], R16 ;  /* 0x000138109e009986 */ /* 0x0005e2000c10111e */
[----:B------:R-:W-:Y:S02]  /*9ca60*/  LOP3.LUT P0, RZ, R14, 0x20000000, RZ, 0xc0, !PT ;  /* 0x200000000eff7812 */ /* 0x000fe4000780c0ff */
[----:B------:R-:W-:Y:S01]  /*9ca70*/  LOP3.LUT P4, RZ, R10, 0x4000, RZ, 0xc0, !PT ;  /* 0x000040000aff7812 */ /* 0x000fe2000788c0ff */
[----:B--2---:R-:W-:Y:S02]  /*9ca80*/  FMUL R16, R223, UR26 ;  /* 0x0000001adf107c20 */ /* 0x004fe40008400000 */
[----:B------:R-:W2:Y:S03]  /*9ca90*/  LDL.LU R223, [R1+0x110c] ;  /* 0x00110c0001df7983 */ /* 0x000ea60000300800 */
[----:B------:R-:W-:Y:S01]  /*9caa0*/  F2FP.SATFINITE.E4M3.F32.PACK_AB_MERGE_C R16, RZ, R16, RZ ;  /* 0x00000010ff10723e */ /* 0x000fe200048070ff */
[----:B------:R-:W2:Y:S04]  /*9cab0*/  LDL.LU.64 R130, [R1+0xf0] ;  /* 0x0000f00001827983 */ /* 0x000ea80000300a00 */
[----:B------:R0:W-:Y:S02]  /*9cac0*/  @!P0 STG.E.U8 desc[UR30][R156.64+0x139], R16 ;  /* 0x000139109c008986 */ /* 0x0001e4000c10111e */
[----:B0-----:R-:W0:Y:S01]  /*9cad0*/  @!P4 LDC.64 R16, c[0x0][0x5c0] ;  /* 0x00017000ff10cb82 */ /* 0x001e220000000a00 */
[----:B------:R-:W-:-:S02]  /*9cae0*/  LOP3.LUT P5, RZ, R14, 0x10000000, RZ, 0xc0, !PT ;  /* 0x100000000eff7812 */ /* 0x000fc400078ac0ff */
[----:B------:R-:W-:Y:S01]  /*9caf0*/  LOP3.LUT R15, R15, 0xffdfffff, RZ, 0xc0, !PT ;  /* 0xffdfffff0f0f7812 */ /* 0x000fe200078ec0ff */
[----:B---3--:R-:W-:Y:S01]  /*9cb00*/  FMUL R18, R151, UR26 ;  /* 0x0000001a97127c20 */ /* 0x008fe20008400000 */
[----:B0-----:R-:W-:-:S05]  /*9cb10*/  @!P4 IADD3 R16, P6, R28, R16, RZ ;  /* 0x000000101c10c210 */ /* 0x001fca0007fde0ff */
[----:B------:R-:W-:Y:S02]  /*9cb20*/  @!P4 IMAD.X R17, R150, 0x1, R17, P6 ;  /* 0x000000019611c824 */ /* 0x000fe400030e0611 */
[----:B------:R-:W3:Y:S02]  /*9cb30*/  LDL.LU R150, [R1+0x1110] ;  /* 0x0011100001967983 */ /* 0x000ee40000300800 */
[----:B------:R-:W-:Y:S02]  /*9cb40*/  @P5 LOP3.LUT R15, R15, 0x200000, RZ, 0xfc, !PT ;  /* 0x002000000f0f5812 */ /* 0x000fe400078efcff */
[----:B------:R-:W-:Y:S01]  /*9cb50*/  LOP3.LUT P5, RZ, R10, 0x2000, RZ, 0xc0, !PT ;  /* 0x000020000aff7812 */ /* 0x000fe200078ac0ff */
[----:B------:R-:W3:Y:S01]  /*9cb60*/  LDL.LU R199, [R1+0x2f4] ;  /* 0x0002f40001c77983 */ /* 0x000ee20000300800 */
[----:B------:R-:W-:-:S03]  /*9cb70*/  F2FP.SATFINITE.E4M3.F32.PACK_AB_MERGE_C R18, RZ, R18, RZ ;  /* 0x00000012ff12723e */ /* 0x000fc600048070ff */
[----:B------:R-:W3:Y:S04]  /*9cb80*/  LDL.LU R197, [R1+0x30c] ;  /* 0x00030c0001c57983 */ /* 0x000ee80000300800 */
[----:B------:R0:W-:Y:S04]  /*9cb90*/  @!P4 STG.E.U8 desc[UR30][R16.64+0x138], R18 ;  /* 0x000138121000c986 */ /* 0x0001e8000c10111e */
[----:B------:R-:W3:Y:S01]  /*9cba0*/  LDL.LU R198, [R1+0x1114] ;  /* 0x0011140001c67983 */ /* 0x000ee20000300800 */
[----:B0-----:R-:W0:Y:S02]  /*9cbb0*/  @!P5 LDC.64 R16, c[0x0][0x5c0] ;  /* 0x00017000ff10db82 */ /* 0x001e240000000a00 */
[----:B0-----:R-:W-:-:S02]  /*9cbc0*/  @!P5 IADD3 R16, P6, R162, R16, RZ ;  /* 0x00000010a210d210 */ /* 0x001fc40007fde0ff */
[----:B------:R-:W3:Y:S03]  /*9cbd0*/  LDL.LU R162, [R1+0x16c0] ;  /* 0x0016c00001a27983 */ /* 0x000ee60000300800 */
[----:B------:R-:W-:Y:S02]  /*9cbe0*/  @!P5 IMAD.X R17, R163, 0x1, R17, P6 ;  /* 0x00000001a311d824 */ /* 0x000fe400030e0611 */
[----:B------:R-:W3:Y:S04]  /*9cbf0*/  LDL.LU R163, [R1+0x16bc] ;  /* 0x0016bc0001a37983 */ /* 0x000ee80000300800 */
[----:B------:R-:W3:Y:S04]  /*9cc00*/  LDL.LU R151, [R1+0x250] ;  /* 0x0002500001977983 */ /* 0x000ee80000300800 */
[----:B------:R-:W3:Y:S04]  /*9cc10*/  LDL.LU R196, [R1+0x254] ;  /* 0x0002540001c47983 */ /* 0x000ee80000300800 */
[----:B------:R-:W3:Y:S01]  /*9cc20*/  LDL.LU R158, [R1+0x1118] ;  /* 0x00111800019e7983 */ /* 0x000ee20000300800 */
[----:B------:R-:W-:Y:S01]  /*9cc30*/  LOP3.LUT P6, RZ, R10, 0x2000, RZ, 0xc0, !PT ;  /* 0x000020000aff7812 */ /* 0x000fe200078cc0ff */
[----:B----4-:R-:W-:-:S02]  /*9cc40*/  FMUL R18, R222, UR26 ;  /* 0x0000001ade127c20 */ /* 0x010fc40008400000 */
[----:B------:R-:W4:Y:S04]  /*9cc50*/  LDL.LU R222, [R1+0x111c] ;  /* 0x00111c0001de7983 */ /* 0x000f280000300800 */
[----:B------:R-:W4:Y:S01]  /*9cc60*/  LDL.LU.64 R156, [R1+0x90] ;  /* 0x00009000019c7983 */ /* 0x000f220000300a00 */
[----:B------:R-:W-:-:S05]  /*9cc70*/  F2FP.SATFINITE.E4M3.F32.PACK_AB_MERGE_C R18, RZ, R18, RZ ;  /* 0x00000012ff12723e */ /* 0x000fca00048070ff */
[----:B------:R2:W-:Y:S01]  /*9cc80*/  @!P6 STG.E.U8 desc[UR30][R16.64+0x139], R18 ;  /* 0x000139121000e986 */ /* 0x0005e2000c10111e */
[----:B------:R-:W-:Y:S02]  /*9cc90*/  LOP3.LUT P1, RZ, R14, 0x1000000, RZ, 0xc0, !PT ;  /* 0x010000000eff7812 */ /* 0x000fe4000782c0ff */
[----:B------:R-:W-:-:S11]  /*9cca0*/  LOP3.LUT R15, R15, 0xffefffff, RZ, 0xc0, !PT ;  /* 0xffefffff0f0f7812 */ /* 0x000fd600078ec0ff */
[----:B------:R-:W-:Y:S01]  /*9ccb0*/  @P1 LOP3.LUT R15, R15, 0x100000, RZ, 0xfc, !PT ;  /* 0x001000000f0f1812 */ /* 0x000fe200078efcff */
[----:B--2---:R-:W-:Y:S02]  /*9ccc0*/  FMUL R16, R223, UR26 ;  /* 0x0000001adf107c20 */ /* 0x004fe40008400000 */
[----:B------:R-:W2:Y:S01]  /*9ccd0*/  LDL.LU R223, [R1+0x1120] ;  /* 0x0011200001df7983 */ /* 0x000ea20000300800 */
[----:B------:R-:W-:Y:S02]  /*9cce0*/  LOP3.LUT P5, RZ, R15, 0x200000, RZ, 0xc0, !PT ;  /* 0x002000000fff7812 */ /* 0x000fe400078ac0ff */
[----:B------:R-:W-:-:S11]  /*9ccf0*/  F2FP.SATFINITE.E4M3.F32.PACK_AB_MERGE_C R16, RZ, R16, RZ ;  /* 0x00000010ff10723e */ /* 0x000fd600048070ff */
        /* <DEDUP_REMOVED lines=12> */
[----:B------:R0:W-:Y:S02]  /*9cdc0*/  @!P3 STG.E.U8 desc[UR30][R162.64+0x141], R16 ;  /* 0x00014110a200b986 */ /* 0x0001e4000c10111e */
[----:B0-----:R-:W0:Y:S02]  /*9cdd0*/  @!P2 LDC.64 R16, c[0x0][0x5c0] ;  /* 0x00017000ff10ab82 */ /* 0x001e240000000a00 */
[----:B0-----:R-:W-:-:S05]  /*9cde0*/  @!P2 IADD3 R16, P6, R199, R16, RZ ;  /* 0x00000010c710a210 */ /* 0x001fca0007fde0ff */
[----:B------:R-:W-:-:S05]  /*9cdf0*/  @!P2 IMAD.X R17, R197, 0x1, R17, P6 ;  /* 0x00000001c511a824 */ /* 0x000fca00030e0611 */
[----:B------:R0:W-:Y:S02]  /*9ce00*/  @!P2 STG.E.U8 desc[UR30][R16.64+0x140], R18 ;  /* 0x000140121000a986 */ /* 0x0001e4000c10111e */
[----:B0-----:R-:W0:Y:S02]  /*9ce10*/  @!P1 LDC.64 R16, c[0x0][0x5c0] ;  /* 0x00017000ff109b82 */ /* 0x001e240000000a00 */
[----:B0-----:R-:W-:Y:S02]  /*9ce20*/  @!P1 IADD3 R16, P6, R151, R16, RZ ;  /* 0x0000001097109210 */ /* 0x001fe40007fde0ff */
[----:B------:R-:W3:Y:S03]  /*9ce30*/  LDL.LU R151, [R1+0x1128] ;  /* 0x0011280001977983 */ /* 0x000ee60000300800 */
[----:B------:R-:W-:Y:S01]  /*9ce40*/  @!P1 IMAD.X R17, R196, 0x1, R17, P6 ;  /* 0x00000001c4119824 */ /* 0x000fe200030e0611 */
[----:B------:R-:W-:Y:S01]  /*9ce50*/  LOP3.LUT P6, RZ, R10, 0x800, RZ, 0xc0, !PT ;  /* 0x000008000aff7812 */ /* 0x000fe200078cc0ff */
[----:B------:R-:W-:Y:S01]  /*9ce60*/  FMUL R18, R158, UR26 ;  /* 0x0000001a9e127c20 */ /* 0x000fe20008400000 */
[----:B------:R-:W-:-:S04]  /*9ce70*/  LOP3.LUT P1, RZ, R15, 0x100000, RZ, 0xc0, !PT ;  /* 0x001000000fff7812 */ /* 0x000fc8000782c0ff */
[----:B------:R-:W-:-:S07]  /*9ce80*/  F2FP.SATFINITE.E4M3.F32.PACK_AB_MERGE_C R18, RZ, R18, RZ ;  /* 0x00000012ff12723e */ /* 0x000fce00048070ff */
[----:B------:R4:W-:Y:S02]  /*9ce90*/  @!P6 STG.E.U8 desc[UR30][R16.64+0x141], R18 ;  /* 0x000141121000e986 */ /* 0x0009e4000c10111e */
[----:B----4-:R-:W-:Y:S02]  /*9cea0*/  FMUL R16, R222, UR26 ;  /* 0x0000001ade107c20 */ /* 0x010fe40008400000 */
[----:B------:R-:W4:Y:S03]  /*9ceb0*/  LDL.LU R222, [R1+0x112c] ;  /* 0x00112c0001de7983 */ /* 0x000f260000300800 */
[----:B------:R-:W-:-:S05]  /*9cec0*/  F2FP.SATFINITE.E4M3.F32.PACK_AB_MERGE_C R16, RZ, R16, RZ ;  /* 0x00000010ff10723e */ /* 0x000fca00048070ff */
[----:B------:R0:W-:Y:S04]  /*9ced0*/  @!P1 STG.E.U8 desc[UR30][R156.64+0x148], R16 ;  /* 0x000148109c009986 */ /* 0x0001e8000c10111e */
[----:B0-----:R-:W4:Y:S01]  /*9cee0*/  LDL.LU.64 R156, [R1+0x110] ;  /* 0x00011000019c7983 */ /* 0x001f220000300a00 */
[----:B--2---:R-:W-:-:S03]  /*9cef0*/  FMUL R16, R223, UR26 ;  /* 0x0000001adf107c20 */ /* 0x004fc60008400000 */
[----:B------:R-:W2:Y:S01]  /*9cf00*/  LDL.LU R223, [R1+0x1130] ;  /* 0x0011300001df7983 */ /* 0x000ea20000300800 */
[----:B------:R-:W-:Y:S02]  /*9cf10*/  LOP3.LUT P4, RZ, R14, 0x400000, RZ, 0xc0, !PT ;  /* 0x004000000eff7812 */ /* 0x000fe4000788c0ff */
[C---:B------:R-:W-:Y:S01]  /*9cf20*/  LOP3.LUT P0, RZ, R10.reuse, 0x400, RZ, 0xc0, !PT ;  /* 0x000004000aff7812 */ /* 0x040fe2000780c0ff */
[----:B------:R-:W2:Y:S01]  /*9cf30*/  LDL.LU R199, [R1+0x304] ;  /* 0x0003040001c77983 */ /* 0x000ea20000300800 */
[----:B------:R-:W-:Y:S02]  /*9cf40*/  F2FP.SATFINITE.E4M3.F32.PACK_AB_MERGE_C R16, RZ, R16, RZ ;  /* 0x00000010ff10723e */ /* 0x000fe400048070ff */
[----:B------:R-:W-:Y:S01]  /*9cf50*/  LOP3.LUT P5, RZ, R10, 0x200, RZ, 0xc0, !PT ;  /* 0x000002000aff7812 */ /* 0x000fe200078ac0ff */
[----:B------:R-:W2:Y:S04]  /*9cf60*/  LDL.LU R197, [R1+0x328] ;  /* 0x0003280001c57983 */ /* 0x000ea80000300800 */
[----:B------:R-:W2:Y:S04]  /*9cf70*/  LDL.LU R198, [R1+0x1134] ;  /* 0x0011340001c67983 */ /* 0x000ea80000300800 */
[----:B------:R0:W-:Y:S02]  /*9cf80*/  @!P4 STG.E.U8 desc[UR30][R130.64+0x149], R16 ;  /* 0x000149108200c986 */ /* 0x0001e4000c10111e */
[----:B0-----:R-:W0:Y:S02]  /*9cf90*/  @!P0 LDC.64 R16, c[0x0][0x5c0] ;  /* 0x00017000ff108b82 */ /* 0x001e240000000a00 */
[----:B0-----:R-:W-:Y:S01]  /*9cfa0*/  @!P0 IADD3 R16, P6, R159, R16, RZ ;  /* 0x000000109f108210 */ /* 0x001fe20007fde0ff */
[----:B---3--:R-:W-:-:S04]  /*9cfb0*/  FMUL R18, R150, UR26 ;  /* 0x0000001a96127c20 */ /* 0x008fc80008400000 */
[----:B------:R-:W-:Y:S01]  /*9cfc0*/  @!P0 IMAD.X R17, R28, 0x1, R17, P6 ;  /* 0x000000011c118824 */ /* 0x000fe200030e0611 */
[----:B------:R-:W-:-:S05]  /*9cfd0*/  F2FP.SATFINITE.E4M3.F32.PACK_AB_MERGE_C R18, RZ, R18, RZ ;  /* 0x00000012ff12723e */ /* 0x000fca00048070ff */
[----:B------:R0:W-:Y:S02]  /*9cfe0*/  @!P0 STG.E.U8 desc[UR30][R16.64+0x148], R18 ;  /* 0x0001481210008986 */ /* 0x0001e4000c10111e */
[----:B0-----:R-:W0:Y:S02]  /*9cff0*/  @!P5 LDC.64 R16, c[0x0][0x5c0] ;  /* 0x00017000ff10db82 */ /* 0x001e240000000a00 */
[----:B0-----:R-:W-:Y:S02]  /*9d000*/  @!P5 IADD3 R16, P6, R164, R16, RZ ;  /* 0x00000010a410d210 */ /* 0x001fe40007fde0ff */
[----:B------:R-:W3:Y:S03]  /*9d010*/  LDL.LU R164, [R1+0x16b8] ;  /* 0x0016b80001a47983 */ /* 0x000ee60000300800 */
[----:B------:R-:W-:Y:S02]  /*9d020*/  @!P5 IMAD.X R17, R165, 0x1, R17, P6 ;  /* 0x00000001a511d824 */ /* 0x000fe400030e0611 */
[----:B------:R-:W3:Y:S04]  /*9d030*/  LDL.LU R165, [R1+0x16b4] ;  /* 0x0016b40001a57983 */ /* 0x000ee80000300800 */
[----:B------:R-:W3:Y:S04]  /*9d040*/  LDL.LU R196, [R1+0x2f0] ;  /* 0x0002f00001c47983 */ /* 0x000ee80000300800 */
[----:B------:R-:W3:Y:S04]  /*9d050*/  LDL.LU R130, [R1+0x300] ;  /* 0x0003000001827983 */ /* 0x000ee80000300800 */
[----:B------:R-:W3:Y:S01]  /*9d060*/  LDL.LU R131, [R1+0x1138] ;  /* 0x0011380001837983 */ /* 0x000ee20000300800 */
[----:B------:R-:W-:Y:S01]  /*9d070*/  LOP3.LUT P6, RZ, R14, 0x200000, RZ, 0xc0, !PT ;  /* 0x002000000eff7812 */ /* 0x000fe200078cc0ff */
[----:B------:R-:W-:-:S02]  /*9d080*/  FMUL R18, R151, UR26 ;  /* 0x0000001a97127c20 */ /* 0x000fc40008400000 */
[----:B------:R-:W3:Y:S03]  /*9d090*/  LDL.LU R151, [R1+0x113c] ;  /* 0x00113c0001977983 */ /* 0x000ee60000300800 */
[----:B------:R-:W-:Y:S01]  /*9d0a0*/  F2FP.SATFINITE.E4M3.F32.PACK_AB_MERGE_C R18, RZ, R18, RZ ;  /* 0x00000012ff12723e */ /* 0x000fe200048070ff */
[----:B------:R-:W3:Y:S04]  /*9d0b0*/  LDL.LU.64 R158, [R1+0xa8] ;  /* 0x0000a800019e7983 */ /* 0x000ee80000300a00 */
[----:B------:R4:W-:Y:S02]  /*9d0c0*/  @!P5 STG.E.U8 desc[UR30][R16.64+0x149], R18 ;  /* 0x000149121000d986 */ /* 0x0009e4000c10111e */
[----:B----4-:R-:W-:-:S02]  /*9d0d0*/  FMUL R16, R222, UR26 ;  /* 0x0000001ade107c20 */ /* 0x010fc40008400000 */
[----:B------:R-:W4:Y:S03]  /*9d0e0*/  LDL.LU R222, [R1+0x1140] ;  /* 0x0011400001de7983 */ /* 0x000f260000300800 */
[----:B------:R-:W-:-:S05]  /*9d0f0*/  F2FP.SATFINITE.E4M3.F32.PACK_AB_MERGE_C R16, RZ, R16, RZ ;  /* 0x00000010ff10723e */ /* 0x000fca00048070ff */
[----:B------:R0:W-:Y:S04]  /*9d100*/  @!P6 STG.E.U8 desc[UR30][R156.64+0x150], R16 ;  /* 0x000150109c00e986 */ /* 0x0001e8000c10111e */
[----:B0-----:R-:W4:Y:S04]  /*9d110*/  LDL.LU.64 R156, [R1+0xc0] ;  /* 0x0000c000019c7983 */ /* 0x001f280000300a00 */
[----:B------:R-:W4:Y:S04]  /*9d120*/  LDL.LU R28, [R1+0x324] ;  /* 0x00032400011c7983 */ /* 0x000f280000300800 */
[----:B------:R-:W4:Y:S01]  /*9d130*/  LDL.LU R150, [R1+0x32c] ;  /* 0x00032c0001967983 */ /* 0x000f220000300800 */
[----:B--2---:R-:W-:-:S03]  /*9d140*/  FMUL R16, R223, UR26 ;  /* 0x0000001adf107c20 */ /* 0x004fc60008400000 */
[----:B------:R-:W2:Y:S01]  /*9d150*/  LDL.LU R223, [R1+0x1144] ;  /* 0x0011440001df7983 */ /* 0x000ea20000300800 */
[----:B------:R-:W-:Y:S02]  /*9d160*/  LOP3.LUT P3, RZ, R14, 0x40000, RZ, 0xc0, !PT ;  /* 0x000400000eff7812 */ /* 0x000fe4000786c0ff */
[C---:B------:R-:W-:Y:S02]  /*9d170*/  LOP3.LUT P2, RZ, R10.reuse, 0x100, RZ, 0xc0, !PT ;  /* 0x000001000aff7812 */ /* 0x040fe4000784c0ff */
[----:B------:R-:W-:Y:S02]  /*9d180*/  F2FP.SATFINITE.E4M3.F32.PACK_AB_MERGE_C R16, RZ, R16, RZ ;  /* 0x00000010ff10723e */ /* 0x000fe400048070ff */
[----:B------:R-:W-:Y:S01]  /*9d190*/  LOP3.LUT P4, RZ, R10, 0x80, RZ, 0xc0, !PT ;  /* 0x000000800aff7812 */ /* 0x000fe2000788c0ff */
[----:B------:R-:W-:-:S05]  /*9d1a0*/  FMUL R18, R198, UR26 ;  /* 0x0000001ac6127c20 */ /* 0x000fca0008400000 */
[----:B------:R-:W-:Y:S02]  /*9d1b0*/  F2FP.SATFINITE.E4M3.F32.PACK_AB_MERGE_C R18, RZ, R18, RZ ;  /* 0x00000012ff12723e */ /* 0x000fe400048070ff */
[----:B------:R-:W-:Y:S01]  /*9d1c0*/  LOP3.LUT P1, RZ, R14, 0x20000, RZ, 0xc0, !PT ;  /* 0x000200000eff7812 */ /* 0x000fe2000782c0ff */
[----:B---3--:R0:W-:Y:S02]  /*9d1d0*/  @!P3 STG.E.U8 desc[UR30][R164.64+0x151], R16 ;  /* 0x00015110a400b986 */ /* 0x0081e4000c10111e */
        /* <DEDUP_REMOVED lines=11> */
[----:B------:R-:W3:Y:S03]  /*9d290*/  LDL.LU R151, [R1+0x1148] ;  /* 0x0011480001977983 */ /* 0x000ee60000300800 */
[----:B------:R-:W-:Y:S02]  /*9d2a0*/  F2FP.SATFINITE.E4M3.F32.PACK_AB_MERGE_C R16, RZ, R16, RZ ;  /* 0x00000010ff10723e */ /* 0x000fe400048070ff */
[----:B------:R-:W-:Y:S02]  /*9d2b0*/  LOP3.LUT P0, RZ, R14, 0x8000, RZ, 0xc0, !PT ;  /* 0x000080000eff7812 */ /* 0x000fe4000780c0ff */
[----:B------:R-:W-:Y:S01]  /*9d2c0*/  LOP3.LUT P5, RZ, R10, 0x40, RZ, 0xc0, !PT ;  /* 0x000000400aff7812 */ /* 0x000fe200078ac0ff */
[----:B------:R4:W-:Y:S02]  /*9d2d0*/  @!P1 STG.E.U8 desc[UR30][R158.64+0x158], R16 ;  /* 0x000158109e009986 */ /* 0x0009e4000c10111e */
[----:B----4-:R-:W-:-:S02]  /*9d2e0*/  FMUL R16, R222, UR26 ;  /* 0x0000001ade107c20 */ /* 0x010fc40008400000 */
[----:B------:R-:W4:Y:S03]  /*9d2f0*/  LDL.LU R222, [R1+0x114c] ;  /* 0x00114c0001de7983 */ /* 0x000f260000300800 */
[----:B------:R-:W-:Y:S01]  /*9d300*/  F2FP.SATFINITE.E4M3.F32.PACK_AB_MERGE_C R16, RZ, R16, RZ ;  /* 0x00000010ff10723e */ /* 0x000fe200048070ff */
[----:B------:R-:W4:Y:S04]  /*9d310*/  LDL.LU.64 R130, [R1+0x138] ;  /* 0x0001380001827983 */ /* 0x000f280000300a00 */
[----:B------:R0:W-:Y:S02]  /*9d320*/  @!P0 STG.E.U8 desc[UR30][R156.64+0x159], R16 ;  /* 0x000159109c008986 */ /* 0x0001e4000c10111e */
[----:B0-----:R-:W0:Y:S01]  /*9d330*/  @!P5 LDC.64 R16, c[0x0][0x5c0] ;  /* 0x00017000ff10db82 */ /* 0x001e220000000a00 */
[----:B------:R-:W-:-:S02]  /*9d340*/  LOP3.LUT P2, RZ, R14, 0x4000, RZ, 0xc0, !PT ;  /* 0x000040000eff7812 */ /* 0x000fc4000784c0ff */
[----:B------:R-:W-:Y:S02]  /*9d350*/  LOP3.LUT R15, R15, 0xfff7ffff, RZ, 0xc0, !PT ;  /* 0xfff7ffff0f0f7812 */ /* 0x000fe400078ec0ff */
[----:B0-----:R-:W-:-:S05]  /*9d360*/  @!P5 IADD3 R16, P6, R28, R16, RZ ;  /* 0x000000101c10d210 */ /* 0x001fca0007fde0ff */
[----:B------:R-:W-:Y:S02]  /*9d370*/  @!P5 IMAD.X R17, R150, 0x1, R17, P6 ;  /* 0x000000019611d824 */ /* 0x000fe400030e0611 */
[----:B------:R-:W4:Y:S02]  /*9d380*/  LDL.LU R150, [R1+0x1150] ;  /* 0x0011500001967983 */ /* 0x000f240000300800 */
[----:B------:R-:W-:Y:S02]  /*9d390*/  @P2 LOP3.LUT R15, R15, 0x80000, RZ, 0xfc, !PT ;  /* 0x000800000f0f2812 */ /* 0x000fe400078efcff */
[----:B------:R-:W-:Y:S01]  /*9d3a0*/  LOP3.LUT P2, RZ, R10, 0x20, RZ, 0xc0, !PT ;  /* 0x000000200aff7812 */ /* 0x000fe2000784c0ff */
[----:B--2---:R-:W-:Y:S01]  /*9d3b0*/  FMUL R18, R223, UR26 ;  /* 0x0000001adf127c20 */ /* 0x004fe20008400000 */
[----:B------:R-:W2:Y:S04]  /*9d3c0*/  LDL.LU R199, [R1+0x330] ;  /* 0x0003300001c77983 */ /* 0x000ea80000300800 */
[----:B------:R-:W-:Y:S01]  /*9d3d0*/  F2FP.SATFINITE.E4M3.F32.PACK_AB_MERGE_C R18, RZ, R18, RZ ;  /* 0x00000012ff12723e */ /* 0x000fe200048070ff */
[----:B------:R-:W2:Y:S04]  /*9d3e0*/  LDL.LU R197, [R1+0x338] ;  /* 0x0003380001c57983 */ /* 0x000ea80000300800 */
[----:B------:R0:W-:Y:S04]  /*9d3f0*/  @!P5 STG.E.U8 desc[UR30][R16.64+0x158], R18 ;  /* 0x000158121000d986 */ /* 0x0001e8000c10111e */
[----:B------:R-:W2:Y:S01]  /*9d400*/  LDL.LU R198, [R1+0x1154] ;  /* 0x0011540001c67983 */ /* 0x000ea20000300800 */
[----:B0-----:R-:W0:Y:S02]  /*9d410*/  @!P2 LDC.64 R16, c[0x0][0x5c0] ;  /* 0x00017000ff10ab82 */ /* 0x001e240000000a00 */
[----:B0-----:R-:W-:-:S02]  /*9d420*/  @!P2 IADD3 R16, P6, R166, R16, RZ ;  /* 0x00000010a610a210 */ /* 0x001fc40007fde0ff */
[----:B------:R-:W2:Y:S03]  /*9d430*/  LDL.LU R166, [R1+0x16b0] ;  /* 0x0016b00001a67983 */ /* 0x000ea60000300800 */
[----:B------:R-:W-:Y:S02]  /*9d440*/  @!P2 IMAD.X R17, R167, 0x1, R17, P6 ;  /* 0x00000001a711a824 */ /* 0x000fe400030e0611 */
[----:B------:R-:W2:Y:S04]  /*9d450*/  LDL.LU R167, [R1+0x16ac] ;  /* 0x0016ac0001a77983 */ /* 0x000ea80000300800 */
[----:B------:R-:W2:Y:S04]  /*9d460*/  LDL.LU R223, [R1+0x2e0] ;  /* 0x0002e00001df7983 */ /* 0x000ea80000300800 */
[----:B------:R-:W2:Y:S04]  /*9d470*/  LDL.LU R196, [R1+0x2e4] ;  /* 0x0002e40001c47983 */ /* 0x000ea80000300800 */
[----:B------:R-:W2:Y:S01]  /*9d480*/  LDL.LU R158, [R1+0x1158] ;  /* 0x00115800019e7983 */ /* 0x000ea20000300800 */
[----:B------:R-:W-:-:S02]  /*9d490*/  LOP3.LUT P1, RZ, R14, 0x400, RZ, 0xc0, !PT ;  /* 0x000004000eff7812 */ /* 0x000fc4000782c0ff */
[----:B------:R-:W-:Y:S02]  /*9d4a0*/  LOP3.LUT P6, RZ, R10, 0x20, RZ, 0xc0, !PT ;  /* 0x000000200aff7812 */ /* 0x000fe400078cc0ff */
[----:B------:R-:W-:-:S09]  /*9d4b0*/  LOP3.LUT R15, R15, 0xfffbffff, RZ, 0xc0, !PT ;  /* 0xfffbffff0f0f7812 */ /* 0x000fd200078ec0ff */
[----:B------:R-:W-:-:S04]  /*9d4c0*/  @P1 LOP3.LUT R15, R15, 0x40000, RZ, 0xfc, !PT ;  /* 0x000400000f0f1812 */ /* 0x000fc800078efcff */
[----:B------:R-:W-:Y:S02]  /*9d4d0*/  LOP3.LUT P2, RZ, R15, 0x80000, RZ, 0xc0, !PT ;  /* 0x000800000fff7812 */ /* 0x000fe4000784c0ff */
[----:B------:R-:W-:Y:S02]  /*9d4e0*/  LOP3.LUT P3, RZ, R14, 0x800, RZ, 0xc0, !PT ;  /* 0x000008000eff7812 */ /* 0x000fe4000786c0ff */
[----:B------:R-:W-:Y:S01]  /*9d4f0*/  LOP3.LUT P4, RZ, R10, 0x10, RZ, 0xc0, !PT ;  /* 0x000000100aff7812 */ /* 0x000fe2000788c0ff */
[----:B---3--:R-:W-:Y:S02]  /*9d500*/  FMUL R18, R151, UR26 ;  /* 0x0000001a97127c20 */ /* 0x008fe40008400000 */
[----:B------:R-:W3:Y:S04]  /*9d510*/  LDL.LU R151, [R1+0x115c] ;  /* 0x00115c0001977983 */ /* 0x000ee80000300800 */
[----:B------:R-:W3:Y:S01]  /*9d520*/  LDL.LU.64 R156, [R1+0xd0] ;  /* 0x0000d000019c7983 */ /* 0x000ee20000300a00 */
[----:B------:R-:W-:-:S05]  /*9d530*/  F2FP.SATFINITE.E4M3.F32.PACK_AB_MERGE_C R18, RZ, R18, RZ ;  /* 0x00000012ff12723e */ /* 0x000fca00048070ff */
[----:B------:R4:W-:Y:S02]  /*9d540*/  @!P6 STG.E.U8 desc[UR30][R16.64+0x159], R18 ;  /* 0x000159121000e986 */ /* 0x0009e4000c10111e */
[----:B----4-:R-:W-:Y:S02]  /*9d550*/  FMUL R16, R222, UR26 ;  /* 0x0000001ade107c20 */ /* 0x010fe40008400000 */
[----:B------:R-:W4:Y:S03]  /*9d560*/  LDL.LU R222, [R1+0x1160] ;  /* 0x0011600001de7983 */ /* 0x000f260000300800 */
[----:B------:R-:W-:-:S05]  /*9d570*/  F2FP.SATFINITE.E4M3.F32.PACK_AB_MERGE_C R16, RZ, R16, RZ ;  /* 0x00000010ff10723e */ /* 0x000fca00048070ff */
[----:B------:R0:W-:Y:S04]  /*9d580*/  @!P2 STG.E.U8 desc[UR30][R130.64+0x160], R16 ;  /* 0x000160108200a986 */ /* 0x0001e8000c10111e */
[----:B0-----:R-:W4:Y:S04]  /*9d590*/  LDL.LU.64 R130, [R1+0xe8] ;  /* 0x0000e80001827983 */ /* 0x001f280000300a00 */
[----:B------:R-:W4:Y:S04]  /*9d5a0*/  LDL.LU R159, [R1+0x334] ;  /* 0x00033400019f7983 */ /* 0x000f280000300800 */
[----:B------:R-:W4:Y:S01]  /*9d5b0*/  LDL.LU R28, [R1+0x33c] ;  /* 0x00033c00011c7983 */ /* 0x000f220000300800 */
[----:B------:R-:W-:-:S03]  /*9d5c0*/  FMUL R16, R150, UR26 ;  /* 0x0000001a96107c20 */ /* 0x000fc60008400000 */
[----:B------:R-:W4:Y:S02]  /*9d5d0*/  LDL.LU R150, [R1+0x1164] ;  /* 0x0011640001967983 */ /* 0x000f240000300800 */
[----:B------:R-:W-:Y:S02]  /*9d5e0*/  F2FP.SATFINITE.E4M3.F32.PACK_AB_MERGE_C R16, RZ, R16, RZ ;  /* 0x00000010ff10723e */ /* 0x000fe400048070ff */
[----:B------:R-:W-:Y:S01]  /*9d5f0*/  LOP3.LUT P1, RZ, R10, 0x8, RZ, 0xc0, !PT ;  /* 0x000000080aff7812 */ /* 0x000fe2000782c0ff */
[----:B--2---:R-:W-:-:S05]  /*9d600*/  FMUL R18, R198, UR26 ;  /* 0x0000001ac6127c20 */ /* 0x004fca0008400000 */
        /* <DEDUP_REMOVED lines=8> */
[----:B------:R-:W2:Y:S03]  /*9d690*/  LDL.LU R223, [R1+0x1168] ;  /* 0x0011680001df7983 */ /* 0x000ea60000300800 */
[----:B------:R-:W-:Y:S01]  /*9d6a0*/  @!P1 IMAD.X R17, R196, 0x1, R17, P6 ;  /* 0x00000001c4119824 */ /* 0x000fe200030e0611 */
[----:B------:R-:W-:Y:S01]  /*9d6b0*/  LOP3.LUT P6, RZ, R10, 0x8, RZ, 0xc0, !PT ;  /* 0x000000080aff7812 */ /* 0x000fe200078cc0ff */
[----:B------:R-:W-:Y:S01]  /*9d6c0*/  FMUL R18, R158, UR26 ;  /* 0x0000001a9e127c20 */ /* 0x000fe20008400000 */
[----:B------:R-:W-:-:S04]  /*9d6d0*/  LOP3.LUT P1, RZ, R15, 0x40000, RZ, 0xc0, !PT ;  /* 0x000400000fff7812 */ /* 0x000fc8000782c0ff */
[----:B------:R-:W-:-:S07]  /*9d6e0*/  F2FP.SATFINITE.E4M3.F32.PACK_AB_MERGE_C R18, RZ, R18, RZ ;  /* 0x00000012ff12723e */ /* 0x000fce00048070ff */
[----:B------:R3:W-:Y:S01]  /*9d6f0*/  @!P6 STG.E.U8 desc[UR30][R16.64+0x161], R18 ;  /* 0x000161121000e986 */ /* 0x0007e2000c10111e */
[----:B------:R-:W-:Y:S02]  /*9d700*/  LOP3.LUT P5, RZ, R14, 0x100, RZ, 0xc0, !PT ;  /* 0x000001000eff7812 */ /* 0x000fe400078ac0ff */
[----:B------:R-:W-:Y:S01]  /*9d710*/  LOP3.LUT P0, RZ, R10, 0x4, RZ, 0xc0, !PT ;  /* 0x000000040aff7812 */ /* 0x000fe2000780c0ff */
[----:B---3--:R-:W-:Y:S02]  /*9d720*/  FMUL R16, R151, UR26 ;  /* 0x0000001a97107c20 */ /* 0x008fe40008400000 */
[----:B------:R-:W3:Y:S03]  /*9d730*/  LDL.LU R151, [R1+0x116c] ;  /* 0x00116c0001977983 */ /* 0x000ee60000300800 */
[----:B------:R-:W-:-:S05]  /*9d740*/  F2FP.SATFINITE.E4M3.F32.PACK_AB_MERGE_C R16, RZ, R16, RZ ;  /* 0x00000010ff10723e */ /* 0x000fca00048070ff */
[----:B------:R0:W-:Y:S04]  /*9d750*/  @!P1 STG.E.U8 desc[UR30][R156.64+0x168], R16 ;  /* 0x000168109c009986 */ /* 0x0001e8000c10111e */
[----:B0-----:R-:W3:Y:S01]  /*9d760*/  LDL.LU.64 R156, [R1+0x160] ;  /* 0x00016000019c7983 */ /* 0x001ee20000300a00 */
[----:B----4-:R-:W-:-:S03]  /*9d770*/  FMUL R16, R222, UR26 ;  /* 0x0000001ade107c20 */ /* 0x010fc60008400000 */
[----:B------:R-:W4:Y:S02]  /*9d780*/  LDL.LU R222, [R1+0x1170] ;  /* 0x0011700001de7983 */ /* 0x000f240000300800 */
[----:B------:R-:W-:Y:S02]  /*9d790*/  F2FP.SATFINITE.E4M3.F32.PACK_AB_MERGE_C R16, RZ, R16, RZ ;  /* 0x00000010ff10723e */ /* 0x000fe400048070ff */
[----:B------:R-:W4:Y:S01]  /*9d7a0*/  LDL.LU R199, [R1+0x340] ;  /* 0x0003400001c77983 */ /* 0x000f220000300800 */
[----:B------:R-:W-:-:S03]  /*9d7b0*/  LOP3.LUT P2, RZ, R10, 0x2, RZ, 0xc0, !PT ;  /* 0x000000020aff7812 */ /* 0x000fc6000784c0ff */
[----:B------:R-:W4:Y:S04]  /*9d7c0*/  LDL.LU R197, [R1+0x348] ;  /* 0x0003480001c57983 */ /* 0x000f280000300800 */
[----:B------:R-:W4:Y:S04]  /*9d7d0*/  LDL.LU R198, [R1+0x1174] ;  /* 0x0011740001c67983 */ /* 0x000f280000300800 */
[----:B------:R0:W-:Y:S02]  /*9d7e0*/  @!P5 STG.E.U8 desc[UR30][R130.64+0x169], R16 ;  /* 0x000169108200d986 */ /* 0x0001e4000c10111e */
[----:B0-----:R-:W0:Y:S02]  /*9d7f0*/  @!P0 LDC.64 R16, c[0x0][0x5c0] ;  /* 0x00017000ff108b82 */ /* 0x001e240000000a00 */
[----:B0-----:R-:W-:Y:S01]  /*9d800*/  @!P0 IADD3 R16, P6, R159, R16, RZ ;  /* 0x000000109f108210 */ /* 0x001fe20007fde0ff */
[----:B------:R-:W-:-:S04]  /*9d810*/  FMUL R18, R150, UR26 ;  /* 0x0000001a96127c20 */ /* 0x000fc80008400000 */
[----:B------:R-:W-:Y:S01]  /*9d820*/  @!P0 IMAD.X R17, R28, 0x1, R17, P6 ;  /* 0x000000011c118824 */ /* 0x000fe200030e0611 */
        /* <DEDUP_REMOVED lines=10> */
[----:B--2---:R-:W-:-:S03]  /*9d8d0*/  FMUL R18, R223, UR26 ;  /* 0x0000001adf127c20 */ /* 0x004fc60008400000 */
[----:B------:R-:W2:Y:S02]  /*9d8e0*/  LDL.LU R223, [R1+0x117c] ;  /* 0x00117c0001df7983 */ /* 0x000ea40000300800 */
[----:B------:R-:W-:Y:S02]  /*9d8f0*/  F2FP.SATFINITE.E4M3.F32.PACK_AB_MERGE_C R18, RZ, R18, RZ ;  /* 0x00000012ff12723e */ /* 0x000fe400048070ff */
[----:B------:R-:W2:Y:S01]  /*9d900*/  LDL.LU.64 R158, [R1+0x100] ;  /* 0x00010000019e7983 */ /* 0x000ea20000300a00 */
[----:B------:R-:W-:-:S03]  /*9d910*/  LOP3.LUT P6, RZ, R14, 0x80, RZ, 0xc0, !PT ;  /* 0x000000800eff7812 */ /* 0x000fc600078cc0ff */
[----:B------:R3:W-:Y:S02]  /*9d920*/  @!P2 STG.E.U8 desc[UR30][R16.64+0x169], R18 ;  /* 0x000169121000a986 */ /* 0x0007e4000c10111e */
[----:B---3--:R-:W-:Y:S02]  /*9d930*/  FMUL R16, R151, UR26 ;  /* 0x0000001a97107c20 */ /* 0x008fe40008400000 */
[----:B------:R-:W3:Y:S03]  /*9d940*/  LDL.LU R151, [R1+0x1180] ;  /* 0x0011800001977983 */ /* 0x000ee60000300800 */
[----:B------:R-:W-:-:S05]  /*9d950*/  F2FP.SATFINITE.E4M3.F32.PACK_AB_MERGE_C R16, RZ, R16, RZ ;  /* 0x00000010ff10723e */ /* 0x000fca00048070ff */
[----:B------:R0:W-:Y:S04]  /*9d960*/  @!P6 STG.E.U8 desc[UR30][R156.64+0x170], R16 ;  /* 0x000170109c00e986 */ /* 0x0001e8000c10111e */
[----:B0-----:R-:W3:Y:S04]  /*9d970*/  LDL.LU.64 R156, [R1+0x108] ;  /* 0x00010800019c7983 */ /* 0x001ee80000300a00 */
[----:B------:R-:W3:Y:S04]  /*9d980*/  LDL.LU R28, [R1+0x344] ;  /* 0x00034400011c7983 */ /* 0x000ee80000300800 */
[----:B------:R-:W3:Y:S01]  /*9d990*/  LDL.LU R150, [R1+0x34c] ;  /* 0x00034c0001967983 */ /* 0x000ee20000300800 */
[----:B----4-:R-:W-:-:S03]  /*9d9a0*/  FMUL R16, R222, UR26 ;  /* 0x0000001ade107c20 */ /* 0x010fc60008400000 */
[----:B------:R-:W4:Y:S01]  /*9d9b0*/  LDL.LU R222, [R1+0x1184] ;  /* 0x0011840001de7983 */ /* 0x000f220000300800 */
[----:B------:R-:W-:Y:S02]  /*9d9c0*/  LOP3.LUT P3, RZ, R14, 0x20, RZ, 0xc0, !PT ;  /* 0x000000200eff7812 */ /* 0x000fe4000786c0ff */
[----:B------:R-:W-:Y:S02]  /*9d9d0*/  LOP3.LUT P4, RZ, R10, 0x1, RZ, 0xc0, !PT ;  /* 0x000000010aff7812 */ /* 0x000fe4000788c0ff */
        /* <DEDUP_REMOVED lines=15> */
[----:B--2---:R-:W-:Y:S02]  /*9dad0*/  FMUL R16, R223, UR26 ;  /* 0x0000001adf107c20 */ /* 0x004fe40008400000 */
[----:B------:R-:W2:Y:S01]  /*9dae0*/  LDL.LU R223, [R1+0x1188] ;  /* 0x0011880001df7983 */ /* 0x000ea20000300800 */
[C---:B------:R-:W-:Y:S02]  /*9daf0*/  LOP3.LUT P1, RZ, R14.reuse, 0x10, RZ, 0xc0, !PT ;  /* 0x000000100eff7812 */ /* 0x040fe4000782c0ff */
[----:B------:R-:W-:Y:S02]  /*9db00*/  F2FP.SATFINITE.E4M3.F32.PACK_AB_MERGE_C R16, RZ, R16, RZ ;  /* 0x00000010ff10723e */ /* 0x000fe400048070ff */
[----:B------:R-:W-:Y:S02]  /*9db10*/  LOP3.LUT P0, RZ, R14, 0x4, RZ, 0xc0, !PT ;  /* 0x000000040eff7812 */ /* 0x000fe4000780c0ff */
[----:B------:R-:W-:-:S07]  /*9db20*/  LOP3.LUT P2, RZ, R9, 0x40000000, RZ, 0xc0, !PT ;  /* 0x4000000009ff7812 */ /* 0x000fce000784c0ff */
[----:B------:R3:W-:Y:S01]  /*9db30*/  @!P1 STG.E.U8 desc[UR30][R158.64+0x178], R16 ;  /* 0x000178109e009986 */ /* 0x0007e2000c10111e */
[----:B------:R-:W-:Y:S02]  /*9db40*/  LOP3.LUT P4, RZ, R14, 0x2, RZ, 0xc0, !PT ;  /* 0x000000020eff7812 */ /* 0x000fe4000788c0ff */
[----:B------:R-:W-:Y:S01]  /*9db50*/  LOP3.LUT R15, R15, 0xfffdffff, RZ, 0xc0, !PT ;  /* 0xfffdffff0f0f7812 */ /* 0x000fe200078ec0ff */
[----:B---3--:R-:W-:Y:S02]  /*9db60*/  FMUL R16, R151, UR26 ;  /* 0x0000001a97107c20 */ /* 0x008fe40008400000 */
[----:B------:R-:W3:Y:S03]  /*9db70*/  LDL.LU R151, [R1+0x118c] ;  /* 0x00118c0001977983 */ /* 0x000ee60000300800 */
[----:B------:R-:W-:Y:S01]  /*9db80*/  F2FP.SATFINITE.E4M3.F32.PACK_AB_MERGE_C R16, RZ, R16, RZ ;  /* 0x00000010ff10723e */ /* 0x000fe200048070ff */
[----:B------:R-:W3:Y:S04]  /*9db90*/  LDL.LU.64 R130, [R1+0x188] ;  /* 0x0001880001827983 */ /* 0x000ee80000300a00 */
[----:B------:R0:W-:Y:S02]  /*9dba0*/  @!P0 STG.E.U8 desc[UR30][R156.64+0x179], R16 ;  /* 0x000179109c008986 */ /* 0x0001e4000c10111e */
[----:B0-----:R-:W0:Y:S01]  /*9dbb0*/  @!P2 LDC.64 R16, c[0x0][0x5c0] ;  /* 0x00017000ff10ab82 */ /* 0x001e220000000a00 */
[----:B------:R-:W-:-:S02]  /*9dbc0*/  @P4 LOP3.LUT R15, R15, 0x20000, RZ, 0xfc, !PT ;  /* 0x000200000f0f4812 */ /* 0x000fc400078efcff */
[----:B------:R-:W-:Y:S01]  /*9dbd0*/  LOP3.LUT P4, RZ, R9, 0x20000000, RZ, 0xc0, !PT ;  /* 0x2000000009ff7812 */ /* 0x000fe2000788c0ff */
[----:B----4-:R-:W-:Y:S01]  /*9dbe0*/  FMUL R18, R222, UR26 ;  /* 0x0000001ade127c20 */ /* 0x010fe20008400000 */
[----:B0-----:R-:W-:-:S05]  /*9dbf0*/  @!P2 IADD3 R16, P6, R28, R16, RZ ;  /* 0x000000101c10a210 */ /* 0x001fca0007fde0ff */
[----:B------:R-:W-:Y:S02]  /*9dc00*/  @!P2 IMAD.X R17, R150, 0x1, R17, P6 ;  /* 0x000000019611a824 */ /* 0x000fe400030e0611 */
[----:B------:R-:W4:Y:S01]  /*9dc10*/  LDL.LU R150, [R1+0x1190] ;  /* 0x0011900001967983 */ /* 0x000f220000300800 */
[----:B------:R-:W-:-:S03]  /*9dc20*/  F2FP.SATFINITE.E4M3.F32.PACK_AB_MERGE_C R18, RZ, R18, RZ ;  /* 0x00000012ff12723e */ /* 0x000fc600048070ff */
[----:B------:R-:W4:Y:S04]  /*9dc30*/  LDL.LU R199, [R1+0x350] ;  /* 0x0003500001c77983 */ /* 0x000f280000300800 */
[----:B------:R0:W-:Y:S04]  /*9dc40*/  @!P2 STG.E.U8 desc[UR30][R16.64+0x178], R18 ;  /* 0x000178121000a986 */ /* 0x0001e8000c10111e */
[----:B------:R-:W4:Y:S04]  /*9dc50*/  LDL.LU R197, [R1+0x358] ;  /* 0x0003580001c57983 */ /* 0x000f280000300800 */
[----:B------:R-:W4:Y:S01]  /*9dc60*/  LDL.LU R198, [R1+0x1194] ;  /* 0x0011940001c67983 */ /* 0x000f220000300800 */
[----:B0-----:R-:W0:Y:S02]  /*9dc70*/  @!P4 LDC.64 R16, c[0x0][0x5c0] ;  /* 0x00017000ff10cb82 */ /* 0x001e240000000a00 */
[----:B0-----:R-:W-:-:S02]  /*9dc80*/  @!P4 IADD3 R16, P6, R170, R16, RZ ;  /* 0x00000010aa10c210 */ /* 0x001fc40007fde0ff */
[----:B------:R-:W4:Y:S03]  /*9dc90*/  LDL.LU R170, [R1+0x16a0] ;  /* 0x0016a00001aa7983 */ /* 0x000f260000300800 */
[----:B------:R-:W-:Y:S02]  /*9dca0*/  @!P4 IMAD.X R17, R171, 0x1, R17, P6 ;  /* 0x00000001ab11c824 */ /* 0x000fe400030e0611 */
[----:B------:R-:W4:Y:S04]  /*9dcb0*/  LDL.LU R171, [R1+0x169c] ;  /* 0x00169c0001ab7983 */ /* 0x000f280000300800 */
[----:B------:R-:W4:Y:S04]  /*9dcc0*/  LDL.LU R222, [R1+0x2a0] ;  /* 0x0002a00001de7983 */ /* 0x000f280000300800 */
[----:B------:R-:W4:Y:S04]  /*9dcd0*/  LDL.LU R196, [R1+0x2a4] ;  /* 0x0002a40001c47983 */ /* 0x000f280000300800 */
[----:B------:R-:W4:Y:S01]  /*9dce0*/  LDL.LU R158, [R1+0x1198] ;  /* 0x00119800019e7983 */ /* 0x000f220000300800 */
[----:B------:R-:W-:-:S02]  /*9dcf0*/  LOP3.LUT P1, RZ, R11, 0x40000000, RZ, 0xc0, !PT ;  /* 0x400000000bff7812 */ /* 0x000fc4000782c0ff */
[----:B------:R-:W-:Y:S02]  /*9dd00*/  LOP3.LUT P6, RZ, R9, 0x20000000, RZ, 0xc0, !PT ;  /* 0x2000000009ff7812 */ /* 0x000fe400078cc0ff */
[----:B------:R-:W-:Y:S01]  /*9dd10*/  LOP3.LUT R15, R15, 0xfffeffff, RZ, 0xc0, !PT ;  /* 0xfffeffff0f0f7812 */ /* 0x000fe200078ec0ff */
[----:B--2---:R-:W-:Y:S02]  /*9dd20*/  FMUL R18, R223, UR26 ;  /* 0x0000001adf127c20 */ /* 0x004fe40008400000 */
[----:B------:R-:W2:Y:S04]  /*9dd30*/  LDL.LU R223, [R1+0x119c] ;  /* 0x00119c0001df7983 */ /* 0x000ea80000300800 */
[----:B------:R-:W2:Y:S02]  /*9dd40*/  LDL.LU.64 R156, [R1+0x118] ;  /* 0x00011800019c7983 */ /* 0x000ea40000300a00 */
[----:B------:R-:W-:-:S02]  /*9dd50*/  @P1 LOP3.LUT R15, R15, 0x10000, RZ, 0xfc, !PT ;  /* 0x000100000f0f1812 */ /* 0x000fc400078efcff */
[----:B------:R-:W-:Y:S02]  /*9dd60*/  F2FP.SATFINITE.E4M3.F32.PACK_AB_MERGE_C R18, RZ, R18, RZ ;  /* 0x00000012ff12723e */ /* 0x000fe400048070ff */
        /* <DEDUP_REMOVED lines=9> */
[----:B------:R-:W-:Y:S01]  /*9de00*/  LOP3.LUT P3, RZ, R11, 0x80000000, RZ, 0xc0, !PT ;  /* 0x800000000bff7812 */ /* 0x000fe2000786c0ff */
[----:B----4-:R-:W-:-:S02]  /*9de10*/  FMUL R16, R150, UR26 ;  /* 0x0000001a96107c20 */ /* 0x010fc40008400000 */
[----:B------:R-:W4:Y:S01]  /*9de20*/  LDL.LU R150, [R1+0x11a4] ;  /* 0x0011a40001967983 */ /* 0x000f220000300800 */
        /* <DEDUP_REMOVED lines=12> */
[----:B------:R-:W4:Y:S03]  /*9def0*/  LDL.LU R222, [R1+0x11a8] ;  /* 0x0011a80001de7983 */ /* 0x000f260000300800 */
[----:B------:R-:W-:Y:S01]  /*9df00*/  @!P1 IMAD.X R17, R196, 0x1, R17, P6 ;  /* 0x00000001c4119824 */ /* 0x000fe200030e0611 */
[----:B------:R-:W-:Y:S01]  /*9df10*/  LOP3.LUT P6, RZ, R9, 0x8000000, RZ, 0xc0, !PT ;  /* 0x0800000009ff7812 */ /* 0x000fe200078cc0ff */
[----:B------:R-:W-:-:S05]  /*9df20*/  FMUL R18, R158, UR26 ;  /* 0x0000001a9e127c20 */ /* 0x000fca0008400000 */
[----:B------:R-:W-:-:S07]  /*9df30*/  F2FP.SATFINITE.E4M3.F32.PACK_AB_MERGE_C R18, RZ, R18, RZ ;  /* 0x00000012ff12723e */ /* 0x000fce00048070ff */
[----:B------:R2:W-:Y:S02]  /*9df40*/  @!P6 STG.E.U8 desc[UR30][R16.64+0x181], R18 ;  /* 0x000181121000e986 */ /* 0x0005e4000c10111e */
[----:B--2---:R-:W-:Y:S02]  /*9df50*/  FMUL R16, R223, UR26 ;  /* 0x0000001adf107c20 */ /* 0x004fe40008400000 */
[----:B------:R-:W2:Y:S01]  /*9df60*/  LDL.LU R223, [R1+0x11ac] ;  /* 0x0011ac0001df7983 */ /* 0x000ea20000300800 */
[----:B------:R-:W-:Y:S02]  /*9df70*/  LOP3.LUT P1, RZ, R15, 0x10000, RZ, 0xc0, !PT ;  /* 0x000100000fff7812 */ /* 0x000fe4000782c0ff */
[----:B------:R-:W-:-:S11]  /*9df80*/  F2FP.SATFINITE.E4M3.F32.PACK_AB_MERGE_C R16, RZ, R16, RZ ;  /* 0x00000010ff10723e */ /* 0x000fd600048070ff */
[----:B------:R0:W-:Y:S04]  /*9df90*/  @!P1 STG.E.U8 desc[UR30][R156.64+0x188], R16 ;  /* 0x000188109c009986 */ /* 0x0001e8000c10111e */
[----:B0-----:R-:W2:Y:S01]  /*9dfa0*/  LDL.LU.64 R156, [R1+0x1b0] ;  /* 0x0001b000019c7983 */ /* 0x001ea20000300a00 */
[----:B------:R-:W-:Y:S02]  /*9dfb0*/  LOP3.LUT P2, RZ, R11, 0x10000000, RZ, 0xc0, !PT ;  /* 0x100000000bff7812 */ /* 0x000fe4000784c0ff */
[----:B------:R-:W-:Y:S01]  /*9dfc0*/  LOP3.LUT P0, RZ, R9, 0x4000000, RZ, 0xc0, !PT ;  /* 0x0400000009ff7812 */ /* 0x000fe2000780c0ff */
[----:B---3--:R-:W-:Y:S02]  /*9dfd0*/  FMUL R16, R151, UR26 ;  /* 0x0000001a97107c20 */ /* 0x008fe40008400000 */
[----:B------:R-:W3:Y:S03]  /*9dfe0*/  LDL.LU R151, [R1+0x11b0] ;  /* 0x0011b00001977983 */ /* 0x000ee60000300800 */
[----:B------:R-:W-:Y:S01]  /*9dff0*/  F2FP.SATFINITE.E4M3.F32.PACK_AB_MERGE_C R16, RZ, R16, RZ ;  /* 0x00000010ff10723e */ /* 0x000fe200048070ff */
[----:B------:R-:W3:Y:S01]  /*9e000*/  LDL.LU R199, [R1+0x360] ;  /* 0x0003600001c77983 */ /* 0x000ee20000300800 */
[----:B------:R-:W-:-:S03]  /*9e010*/  LOP3.LUT P4, RZ, R9, 0x2000000, RZ, 0xc0, !PT ;  /* 0x0200000009ff7812 */ /* 0x000fc6000788c0ff */
[----:B------:R-:W3:Y:S04]  /*9e020*/  LDL.LU R197, [R1+0x368] ;  /* 0x0003680001c57983 */ /* 0x000ee80000300800 */
[----:B------:R-:W3:Y:S04]  /*9e030*/  LDL.LU R198, [R1+0x11b4] ;  /* 0x0011b40001c67983 */ /* 0x000ee80000300800 */
[----:B------:R0:W-:Y:S02]  /*9e040*/  @!P2 STG.E.U8 desc[UR30][R130.64+0x189], R16 ;  /* 0x000189108200a986 */ /* 0x0001e4000c10111e */
[----:B0-----:R-:W0:Y:S02]  /*9e050*/  @!P0 LDC.64 R16, c[0x0][0x5c0] ;  /* 0x00017000ff108b82 */ /* 0x001e240000000a00 */
[----:B0-----:R-:W-:-:S05]  /*9e060*/  @!P0 IADD3 R16, P6, R159, R16, RZ ;  /* 0x000000109f108210 */ /* 0x001fca0007fde0ff */
[----:B------:R-:W-:Y:S02]  /*9e070*/  @!P0 IMAD.X R17, R28, 0x1, R17, P6 ;  /* 0x000000011c118824 */ /* 0x000fe400030e0611 */
[----:B----4-:R-:W-:-:S05]  /*9e080*/  FMUL R18, R150, UR26 ;  /* 0x0000001a96127c20 */ /* 0x010fca0008400000 */
        /* <DEDUP_REMOVED lines=14> */
[----:B------:R2:W-:Y:S02]  /*9e170*/  @!P4 STG.E.U8 desc[UR30][R16.64+0x189], R18 ;  /* 0x000189121000c986 */ /* 0x0005e4000c10111e */
[----:B--2---:R-:W-:-:S02]  /*9e180*/  FMUL R16, R223, UR26 ;  /* 0x0000001adf107c20 */ /* 0x004fc40008400000 */
        /* <DEDUP_REMOVED lines=14> */
[----:B------:R-:W-:Y:S02]  /*9e270*/  F2FP.SATFINITE.E4M3.F32.PACK_AB_MERGE_C R18, RZ, R18, RZ ;  /* 0x00000012ff12723e */ /* 0x000fe400048070ff */
[----:B------:R-:W-:Y:S01]  /*9e280*/  LOP3.LUT P1, RZ, R11, 0x1000000, RZ, 0xc0, !PT ;  /* 0x010000000bff7812 */ /* 0x000fe2000782c0ff */
        /* <DEDUP_REMOVED lines=12> */
[----:B------:R-:W4:Y:S03]  /*9e350*/  LDL.LU R222, [R1+0x11c8] ;  /* 0x0011c80001de7983 */ /* 0x000f260000300800 */
[----:B------:R-:W-:-:S05]  /*9e360*/  F2FP.SATFINITE.E4M3.F32.PACK_AB_MERGE_C R16, RZ, R16, RZ ;  /* 0x00000010ff10723e */ /* 0x000fca00048070ff */
[----:B------:R2:W-:Y:S02]  /*9e370*/  @!P1 STG.E.U8 desc[UR30][R158.64+0x198], R16 ;  /* 0x000198109e009986 */ /* 0x0005e4000c10111e */
[----:B--2---:R-:W-:Y:S02]  /*9e380*/  FMUL R16, R223, UR26 ;  /* 0x0000001adf107c20 */ /* 0x004fe40008400000 */
[----:B------:R-:W2:Y:S01]  /*9e390*/  LDL.LU R223, [R1+0x11cc] ;  /* 0x0011cc0001df7983 */ /* 0x000ea20000300800 */
[----:B------:R-:W-:Y:S02]  /*9e3a0*/  LOP3.LUT P0, RZ, R11, 0x400000, RZ, 0xc0, !PT ;  /* 0x004000000bff7812 */ /* 0x000fe4000780c0ff */
[----:B------:R-:W-:Y:S01]  /*9e3b0*/  LOP3.LUT P4, RZ, R9, 0x400000, RZ, 0xc0, !PT ;  /* 0x0040000009ff7812 */ /* 0x000fe2000788c0ff */
[----:B------:R-:W2:Y:S01]  /*9e3c0*/  LDL.LU.64 R130, [R1+0x1e8] ;  /* 0x0001e80001827983 */ /* 0x000ea20000300a00 */
[----:B------:R-:W-:-:S09]  /*9e3d0*/  F2FP.SATFINITE.E4M3.F32.PACK_AB_MERGE_C R16, RZ, R16, RZ ;  /* 0x00000010ff10723e */ /* 0x000fd200048070ff */
[----:B------:R0:W-:Y:S02]  /*9e3e0*/  @!P0 STG.E.U8 desc[UR30][R156.64+0x199], R16 ;  /* 0x000199109c008986 */ /* 0x0001e4000c10111e */
[----:B0-----:R-:W0:Y:S02]  /*9e3f0*/  @!P4 LDC.64 R16, c[0x0][0x5c0] ;  /* 0x00017000ff10cb82 */ /* 0x001e240000000a00 */
[----:B0-----:R-:W-:-:S05]  /*9e400*/  @!P4 IADD3 R16, P6, R28, R16, RZ ;  /* 0x000000101c10c210 */ /* 0x001fca0007fde0ff */
[----:B------:R-:W-:Y:S02]  /*9e410*/  @!P4 IMAD.X R17, R150, 0x1, R17, P6 ;  /* 0x000000019611c824 */ /* 0x000fe400030e0611 */
[----:B------:R-:W2:Y:S01]  /*9e420*/  LDL.LU R150, [R1+0x11d0] ;  /* 0x0011d00001967983 */ /* 0x000ea20000300800 */
[----:B------:R-:W-:Y:S02]  /*9e430*/  LOP3.LUT P5, RZ, R11, 0x200000, RZ, 0xc0, !PT ;  /* 0x002000000bff7812 */ /* 0x000fe400078ac0ff */
[----:B------:R-:W-:Y:S01]  /*9e440*/  LOP3.LUT R15, R15, 0xffff7fff, RZ, 0xc0, !PT ;  /* 0xffff7fff0f0f7812 */ /* 0x000fe200078ec0ff */
[----:B---3--:R-:W-:Y:S01]  /*9e450*/  FMUL R18, R151, UR26 ;  /* 0x0000001a97127c20 */ /* 0x008fe20008400000 */
[----:B------:R-:W3:Y:S09]  /*9e460*/  LDL.LU R199, [R1+0x370] ;  /* 0x0003700001c77983 */ /* 0x000ef20000300800 */
[----:B------:R-:W-:Y:S01]  /*9e470*/  @P5 LOP3.LUT R15, R15, 0x8000, RZ, 0xfc, !PT ;  /* 0x000080000f0f5812 */ /* 0x000fe200078efcff */
[----:B------:R-:W3:Y:S01]  /*9e480*/  LDL.LU R197, [R1+0x378] ;  /* 0x0003780001c57983 */ /* 0x000ee20000300800 */
[----:B------:R-:W-:-:S02]  /*9e490*/  LOP3.LUT P5, RZ, R9, 0x200000, RZ, 0xc0, !PT ;  /* 0x0020000009ff7812 */ /* 0x000fc400078ac0ff */
[----:B------:R-:W-:Y:S01]  /*9e4a0*/  F2FP.SATFINITE.E4M3.F32.PACK_AB_MERGE_C R18, RZ, R18, RZ ;  /* 0x00000012ff12723e */ /* 0x000fe200048070ff */
[----:B------:R-:W3:Y:S04]  /*9e4b0*/  LDL.LU R198, [R1+0x11d4] ;  /* 0x0011d40001c67983 */ /* 0x000ee80000300800 */
[----:B------:R0:W-:Y:S06]  /*9e4c0*/  @!P4 STG.E.U8 desc[UR30][R16.64+0x198], R18 ;  /* 0x000198121000c986 */ /* 0x0001ec000c10111e */
        /* <DEDUP_REMOVED lines=8> */
[----:B------:R-:W-:-:S02]  /*9e550*/  LOP3.LUT P6, RZ, R9, 0x200000, RZ, 0xc0, !PT ;  /* 0x0020000009ff7812 */ /* 0x000fc400078cc0ff */
[----:B------:R-:W-:Y:S02]  /*9e560*/  LOP3.LUT P1, RZ, R11, 0x40000, RZ, 0xc0, !PT ;  /* 0x000400000bff7812 */ /* 0x000fe4000782c0ff */
[----:B------:R-:W-:-:S11]  /*9e570*/  LOP3.LUT R15, R15, 0xffffbfff, RZ, 0xc0, !PT ;  /* 0xffffbfff0f0f7812 */ /* 0x000fd600078ec0ff */
[----:B------:R-:W-:-:S04]  /*9e580*/  @P1 LOP3.LUT R15, R15, 0x4000, RZ, 0xfc, !PT ;  /* 0x000040000f0f1812 */ /* 0x000fc800078efcff */
[----:B------:R-:W-:Y:S01]  /*9e590*/  LOP3.LUT P5, RZ, R15, 0x8000, RZ, 0xc0, !PT ;  /* 0x000080000fff7812 */ /* 0x000fe200078ac0ff */
[----:B----4-:R-:W-:Y:S02]  /*9e5a0*/  FMUL R18, R222, UR26 ;  /* 0x0000001ade127c20 */ /* 0x010fe40008400000 */
[----:B------:R-:W4:Y:S04]  /*9e5b0*/  LDL.LU R222, [R1+0x11dc] ;  /* 0x0011dc0001de7983 */ /* 0x000f280000300800 */
[----:B------:R-:W4:Y:S01]  /*9e5c0*/  LDL.LU.64 R156, [R1+0x178] ;  /* 0x00017800019c7983 */ /* 0x000f220000300a00 */
[----:B------:R-:W-:-:S05]  /*9e5d0*/  F2FP.SATFINITE.E4M3.F32.PACK_AB_MERGE_C R18, RZ, R18, RZ ;  /* 0x00000012ff12723e */ /* 0x000fca00048070ff */
[----:B------:R2:W-:Y:S02]  /*9e5e0*/  @!P6 STG.E.U8 desc[UR30][R16.64+0x199], R18 ;  /* 0x000199121000e986 */ /* 0x0005e4000c10111e */
[----:B--2---:R-:W-:Y:S02]  /*9e5f0*/  FMUL R16, R223, UR26 ;  /* 0x0000001adf107c20 */ /* 0x004fe40008400000 */
[----:B------:R-:W2:Y:S03]  /*9e600*/  LDL.LU R223, [R1+0x11e0] ;  /* 0x0011e00001df7983 */ /* 0x000ea60000300800 */
[----:B------:R-:W-:-:S05]  /*9e610*/  F2FP.SATFINITE.E4M3.F32.PACK_AB_MERGE_C R16, RZ, R16, RZ ;  /* 0x00000010ff10723e */ /* 0x000fca00048070ff */
[----:B------:R0:W-:Y:S04]  /*9e620*/  @!P5 STG.E.U8 desc[UR30][R130.64+0x1a0], R16 ;  /* 0x0001a0108200d986 */ /* 0x0001e8000c10111e */
[----:B0-----:R-:W2:Y:S04]  /*9e630*/  LDL.LU.64 R130, [R1+0x180] ;  /* 0x0001800001827983 */ /* 0x001ea80000300a00 */
[----:B------:R-:W2:Y:S04]  /*9e640*/  LDL.LU R159, [R1+0x374] ;  /* 0x00037400019f7983 */ /* 0x000ea80000300800 */
[----:B------:R-:W2:Y:S01]  /*9e650*/  LDL.LU R28, [R1+0x37c] ;  /* 0x00037c00011c7983 */ /* 0x000ea20000300800 */
[----:B------:R-:W-:-:S03]  /*9e660*/  FMUL R16, R150, UR26 ;  /* 0x0000001a96107c20 */ /* 0x000fc60008400000 */
[----:B------:R-:W2:Y:S01]  /*9e670*/  LDL.LU R150, [R1+0x11e4] ;  /* 0x0011e40001967983 */ /* 0x000ea20000300800 */
[----:B------:R-:W-:Y:S02]  /*9e680*/  LOP3.LUT P3, RZ, R11, 0x80000, RZ, 0xc0, !PT ;  /* 0x000800000bff7812 */ /* 0x000fe4000786c0ff */
[C---:B------:R-:W-:Y:S02]  /*9e690*/  LOP3.LUT P2, RZ, R9.reuse, 0x100000, RZ, 0xc0, !PT ;  /* 0x0010000009ff7812 */ /* 0x040fe4000784c0ff */
[----:B------:R-:W-:Y:S02]  /*9e6a0*/  F2FP.SATFINITE.E4M3.F32.PACK_AB_MERGE_C R16, RZ, R16, RZ ;  /* 0x00000010ff10723e */ /* 0x000fe400048070ff */
[----:B------:R-:W-:Y:S01]  /*9e6b0*/  LOP3.LUT P1, RZ, R9, 0x80000, RZ, 0xc0, !PT ;  /* 0x0008000009ff7812 */ /* 0x000fe2000782c0ff */
[----:B---3--:R-:W-:-:S05]  /*9e6c0*/  FMUL R18, R198, UR26 ;  /* 0x0000001ac6127c20 */ /* 0x008fca0008400000 */
        /* <DEDUP_REMOVED lines=9> */
[----:B0-----:R-:W-:Y:S02]  /*9e760*/  @!P1 IADD3 R16, P6, R151, R16, RZ ;  /* 0x0000001097109210 */ /* 0x001fe40007fde0ff */
[----:B------:R-:W3:Y:S03]  /*9e770*/  LDL.LU R151, [R1+0x11e8] ;  /* 0x0011e80001977983 */ /* 0x000ee60000300800 */
[----:B------:R-:W-:Y:S01]  /*9e780*/  @!P1 IMAD.X R17, R196, 0x1, R17, P6 ;  /* 0x00000001c4119824 */ /* 0x000fe200030e0611 */
[----:B------:R-:W-:Y:S02]  /*9e790*/  LOP3.LUT P6, RZ, R9, 0x80000, RZ, 0xc0, !PT ;  /* 0x0008000009ff7812 */ /* 0x000fe400078cc0ff */
[----:B------:R-:W-:-:S11]  /*9e7a0*/  LOP3.LUT P1, RZ, R15, 0x4000, RZ, 0xc0, !PT ;  /* 0x000040000fff7812 */ /* 0x000fd6000782c0ff */
        /* <DEDUP_REMOVED lines=17> */
[----:B0-----:R-:W-:-:S05]  /*9e8c0*/  @!P0 IADD3 R16, P6, R159, R16, RZ ;  /* 0x000000109f108210 */ /* 0x001fca0007fde0ff */
[----:B------:R-:W-:Y:S02]  /*9e8d0*/  @!P0 IMAD.X R17, R28, 0x1, R17, P6 ;  /* 0x000000011c118824 */ /* 0x000fe400030e0611 */
[----:B------:R-:W-:-:S05]  /*9e8e0*/  FMUL R18, R150, UR26 ;  /* 0x0000001a96127c20 */ /* 0x000fca0008400000 */
[----:B------:R-:W-:-:S05]  /*9e8f0*/  F2FP.SATFINITE.E4M3.F32.PACK_AB_MERGE_C R18, RZ, R18, RZ ;  /* 0x00000012ff12723e */ /* 0x000fca00048070ff */
[----:B------:R0:W-:Y:S02]  /*9e900*/  @!P0 STG.E.U8 desc[UR30][R16.64+0x1a8], R18 ;  /* 0x0001a81210008986 */ /* 0x0001e4000c10111e */
[----:B0-----:R-:W0:Y:S02]  /*9e910*/  @!P5 LDC.64 R16, c[0x0][0x5c0] ;  /* 0x00017000ff10db82 */ /* 0x001e240000000a00 */
[----:B0-----:R-:W-:Y:S02]  /*9e920*/  @!P5 IADD3 R16, P6, R180, R16, RZ ;  /* 0x00000010b410d210 */ /* 0x001fe40007fde0ff */
[----:B------:R-:W2:Y:S03]  /*9e930*/  LDL.LU R180, [R1+0x1688] ;  /* 0x0016880001b47983 */ /* 0x000ea60000300800 */
[----:B------:R-:W-:Y:S02]  /*9e940*/  @!P5 IMAD.X R17, R181, 0x1, R17, P6 ;  /* 0x00000001b511d824 */ /* 0x000fe400030e0611 */
[----:B------:R-:W2:Y:S04]  /*9e950*/  LDL.LU R181, [R1+0x1684] ;  /* 0x0016840001b57983 */ /* 0x000ea80000300800 */
[----:B------:R-:W2:Y:S04]  /*9e960*/  LDL.LU R196, [R1+0x220] ;  /* 0x0002200001c47983 */ /* 0x000ea80000300800 */
[----:B------:R-:W2:Y:S04]  /*9e970*/  LDL.LU R158, [R1+0x224] ;  /* 0x00022400019e7983 */ /* 0x000ea80000300800 */
[----:B------:R-:W2:Y:S01]  /*9e980*/  LDL.LU R150, [R1+0x11f8] ;  /* 0x0011f80001967983 */ /* 0x000ea20000300800 */
[----:B------:R-:W-:-:S03]  /*9e990*/  LOP3.LUT P6, RZ, R11, 0x8000, RZ, 0xc0, !PT ;  /* 0x000080000bff7812 */ /* 0x000fc600078cc0ff */
[----:B------:R-:W2:Y:S01]  /*9e9a0*/  LDL.LU R28, [R1+0x11fc] ;  /* 0x0011fc00011c7983 */ /* 0x000ea20000300800 */
[----:B---3--:R-:W-:-:S05]  /*9e9b0*/  FMUL R18, R151, UR26 ;  /* 0x0000001a97127c20 */ /* 0x008fca0008400000 */
[----:B------:R-:W-:-:S05]  /*9e9c0*/  F2FP.SATFINITE.E4M3.F32.PACK_AB_MERGE_C R18, RZ, R18, RZ ;  /* 0x00000012ff12723e */ /* 0x000fca00048070ff */
[----:B------:R4:W-:Y:S02]  /*9e9d0*/  @!P5 STG.E.U8 desc[UR30][R16.64+0x1a9], R18 ;  /* 0x0001a9121000d986 */ /* 0x0009e4000c10111e */
[----:B----4-:R-:W-:-:S05]  /*9e9e0*/  FMUL R16, R222, UR26 ;  /* 0x0000001ade107c20 */ /* 0x010fca0008400000 */
[----:B------:R-:W-:-:S05]  /*9e9f0*/  F2FP.SATFINITE.E4M3.F32.PACK_AB_MERGE_C R16, RZ, R16, RZ ;  /* 0x00000010ff10723e */ /* 0x000fca00048070ff */
[----:B------:R0:W-:Y:S04]  /*9ea00*/  @!P6 STG.E.U8 desc[UR30][R156.64+0x1b0], R16 ;  /* 0x0001b0109c00e986 */ /* 0x0001e8000c10111e */
[----:B0-----:R-:W3:Y:S04]  /*9ea10*/  LDL.LU.64 R156, [R1+0x190] ;  /* 0x00019000019c7983 */ /* 0x001ee80000300a00 */
[----:B------:R-:W4:Y:S04]  /*9ea20*/  LDL.LU R151, [R1+0x1200] ;  /* 0x0012000001977983 */ /* 0x000f280000300800 */
[----:B------:R-:W4:Y:S01]  /*9ea30*/  LDL.LU.64 R130, [R1+0x1a8] ;  /* 0x0001a80001827983 */ /* 0x000f220000300a00 */
[----:B--2---:R-:W-:-:S03]  /*9ea40*/  FMUL R16, R223, UR26 ;  /* 0x0000001adf107c20 */ /* 0x004fc60008400000 */
[----:B------:R-:W2:Y:S04]  /*9ea50*/  LDL.LU R159, [R1+0x384] ;  /* 0x00038400019f7983 */ /* 0x000ea80000300800 */
[----:B------:R-:W2:Y:S04]  /*9ea60*/  LDL.LU R222, [R1+0x38c] ;  /* 0x00038c0001de7983 */ /* 0x000ea80000300800 */
[----:B------:R-:W2:Y:S01]  /*9ea70*/  LDL.LU R223, [R1+0x1204] ;  /* 0x0012040001df7983 */ /* 0x000ea20000300800 */
[----:B------:R-:W-:Y:S02]  /*9ea80*/  LOP3.LUT P3, RZ, R11, 0x2000, RZ, 0xc0, !PT ;  /* 0x000020000bff7812 */ /* 0x000fe4000786c0ff */
[----:B------:R-:W-:-:S02]  /*9ea90*/  LOP3.LUT P2, RZ, R9, 0x10000, RZ, 0xc0, !PT ;  /* 0x0001000009ff7812 */ /* 0x000fc4000784c0ff */
[----:B------:R-:W-:Y:S01]  /*9eaa0*/  F2FP.SATFINITE.E4M3.F32.PACK_AB_MERGE_C R16, RZ, R16, RZ ;  /* 0x00000010ff10723e */ /* 0x000fe200048070ff */
[----:B------:R-:W-:-:S05]  /*9eab0*/  FMUL R18, R198, UR26 ;  /* 0x0000001ac6127c20 */ /* 0x000fca0008400000 */
[----:B------:R-:W-:-:S03]  /*9eac0*/  F2FP.SATFINITE.E4M3.F32.PACK_AB_MERGE_C R18, RZ, R18, RZ ;  /* 0x00000012ff12723e */ /* 0x000fc600048070ff */
[----:B------:R0:W-:Y:S02]  /*9ead0*/  @!P3 STG.E.U8 desc[UR30][R180.64+0x1b1], R16 ;  /* 0x0001b110b400b986 */ /* 0x0001e4000c10111e */
[----:B0-----:R-:W0:Y:S02]  /*9eae0*/  @!P2 LDC.64 R16, c[0x0][0x5c0] ;  /* 0x00017000ff10ab82 */ /* 0x001e240000000a00 */
[----:B0-----:R-:W-:-:S05]  /*9eaf0*/  @!P2 IADD3 R16, P6, R199, R16, RZ ;  /* 0x00000010c710a210 */ /* 0x001fca0007fde0ff */
[----:B------:R-:W-:-:S05]  /*9eb00*/  @!P2 IMAD.X R17, R197, 0x1, R17, P6 ;  /* 0x00000001c511a824 */ /* 0x000fca00030e0611 */
[----:B------:R0:W-:Y:S02]  /*9eb10*/  @!P2 STG.E.U8 desc[UR30][R16.64+0x1b0], R18 ;  /* 0x0001b0121000a986 */ /* 0x0001e4000c10111e */
[----:B0-----:R-:W-:Y:S02]  /*9eb20*/  FMUL R18, R150, UR26 ;  /* 0x0000001a96127c20 */ /* 0x001fe40008400000 */
[----:B------:R-:W2:Y:S01]  /*9eb30*/  LDL.LU R150, [R1+0x1208] ;  /* 0x0012080001967983 */ /* 0x000ea20000300800 */
[----:B------:R-:W-:-:S13]  /*9eb40*/  LOP3.LUT P4, RZ, R9, 0x8000, RZ, 0xc0, !PT ;  /* 0x0000800009ff7812 */ /* 0x000fda000788c0ff */
[----:B------:R-:W0:Y:S01]  /*9eb50*/  @!P4 LDC.64 R16, c[0x0][0x5c0] ;  /* 0x00017000ff10cb82 */ /* 0x000e220000000a00 */
[----:B------:R-:W-:Y:S02]  /*9eb60*/  F2FP.SATFINITE.E4M3.F32.PACK_AB_MERGE_C R18, RZ, R18, RZ ;  /* 0x00000012ff12723e */ /* 0x000fe400048070ff */
[C---:B------:R-:W-:Y:S02]  /*9eb70*/  LOP3.LUT P1, RZ, R11.reuse, 0x1000, RZ, 0xc0, !PT ;  /* 0x000010000bff7812 */ /* 0x040fe4000782c0ff */
[----:B------:R-:W-:Y:S02]  /*9eb80*/  LOP3.LUT P0, RZ, R11, 0x400, RZ, 0xc0, !PT ;  /* 0x000004000bff7812 */ /* 0x000fe4000780c0ff */
[----:B0-----:R-:W-:-:S05]  /*9eb90*/  @!P4 IADD3 R16, P6, R196, R16, RZ ;  /* 0x00000010c410c210 */ /* 0x001fca0007fde0ff */
[----:B------:R-:W-:-:S05]  /*9eba0*/  @!P4 IMAD.X R17, R158, 0x1, R17, P6 ;  /* 0x000000019e11c824 */ /* 0x000fca00030e0611 */
[----:B------:R0:W-:Y:S01]  /*9ebb0*/  @!P4 STG.E.U8 desc[UR30][R16.64+0x1b1], R18 ;  /* 0x0001b1121000c986 */ /* 0x0001e2000c10111e */
[----:B------:R-:W-:Y:S01]  /*9ebc0*/  LOP3.LUT P5, RZ, R9, 0x4000, RZ, 0xc0, !PT ;  /* 0x0000400009ff7812 */ /* 0x000fe200078ac0ff */
[----:B0-----:R-:W-:Y:S02]  /*9ebd0*/  FMUL R16, R28, UR26 ;  /* 0x0000001a1c107c20 */ /* 0x001fe40008400000 */
[----:B------:R-:W2:Y:S03]  /*9ebe0*/  LDL.LU R28, [R1+0x120c] ;  /* 0x00120c00011c7983 */ /* 0x000ea60000300800 */
[----:B------:R-:W-:Y:S02]  /*9ebf0*/  F2FP.SATFINITE.E4M3.F32.PACK_AB_MERGE_C R16, RZ, R16, RZ ;  /* 0x00000010ff10723e */ /* 0x000fe400048070ff */
[----:B------:R-:W-:Y:S02]  /*9ec00*/  LOP3.LUT P2, RZ, R11, 0x200, RZ, 0xc0, !PT ;  /* 0x000002000bff7812 */ /* 0x000fe4000784c0ff */
[----:B------:R-:W-:-:S11]  /*9ec10*/  LOP3.LUT R15, R15, 0xffffdfff, RZ, 0xc0, !PT ;  /* 0xffffdfff0f0f7812 */ /* 0x000fd600078ec0ff */
[----:B------:R-:W-:Y:S02]  /*9ec20*/  @P2 LOP3.LUT R15, R15, 0x2000, RZ, 0xfc, !PT ;  /* 0x000020000f0f2812 */ /* 0x000fe400078efcff */
[----:B------:R-:W-:Y:S01]  /*9ec30*/  LOP3.LUT P2, RZ, R9, 0x2000, RZ, 0xc0, !PT ;  /* 0x0000200009ff7812 */ /* 0x000fe2000784c0ff */
[----:B---3--:R4:W-:Y:S02]  /*9ec40*/  @!P1 STG.E.U8 desc[UR30][R156.64+0x1b8], R16 ;  /* 0x0001b8109c009986 */ /* 0x0089e4000c10111e */
[----:B----4-:R-:W-:Y:S02]  /*9ec50*/  FMUL R16, R151, UR26 ;  /* 0x0000001a97107c20 */ /* 0x010fe40008400000 */
[----:B------:R-:W3:Y:S03]  /*9ec60*/  LDL.LU.64 R156, [R1+0x238] ;  /* 0x00023800019c7983 */ /* 0x000ee60000300a00 */
[----:B------:R-:W-:Y:S01]  /*9ec70*/  F2FP.SATFINITE.E4M3.F32.PACK_AB_MERGE_C R16, RZ, R16, RZ ;  /* 0x00000010ff10723e */ /* 0x000fe200048070ff */
[----:B------:R-:W4:Y:S04]  /*9ec80*/  LDL.LU R151, [R1+0x1210] ;  /* 0x0012100001977983 */ /* 0x000f280000300800 */
[----:B------:R0:W-:Y:S02]  /*9ec90*/  @!P0 STG.E.U8 desc[UR30][R130.64+0x1b9], R16 ;  /* 0x0001b91082008986 */ /* 0x0001e4000c10111e */
[----:B0-----:R-:W0:Y:S01]  /*9eca0*/  @!P5 LDC.64 R16, c[0x0][0x5c0] ;  /* 0x00017000ff10db82 */ /* 0x001e220000000a00 */
[----:B--2---:R-:W-:-:S05]  /*9ecb0*/  FMUL R18, R223, UR26 ;  /* 0x0000001adf127c20 */ /* 0x004fca0008400000 */
[----:B------:R-:W-:Y:S02]  /*9ecc0*/  F2FP.SATFINITE.E4M3.F32.PACK_AB_MERGE_C R18, RZ, R18, RZ ;  /* 0x00000012ff12723e */ /* 0x000fe400048070ff */
[----:B0-----:R-:W-:-:S05]  /*9ecd0*/  @!P5 IADD3 R16, P6, R159, R16, RZ ;  /* 0x000000109f10d210 */ /* 0x001fca0007fde0ff */
[----:B------:R-:W-:Y:S02]  /*9ece0*/  @!P5 IMAD.X R17, R222, 0x1, R17, P6 ;  /* 0x00000001de11d824 */ /* 0x000fe400030e0611 */
[----:B------:R-:W2:Y:S04]  /*9ecf0*/  LDL.LU R222, [R1+0x1214] ;  /* 0x0012140001de7983 */ /* 0x000ea80000300800 */
[----:B------:R0:W-:Y:S02]  /*9ed00*/  @!P5 STG.E.U8 desc[UR30][R16.64+0x1b8], R18 ;  /* 0x0001b8121000d986 */ /* 0x0001e4000c10111e */
[----:B0-----:R-:W0:Y:S02]  /*9ed10*/  @!P2 LDC.64 R16, c[0x0][0x5c0] ;  /* 0x00017000ff10ab82 */ /* 0x001e240000000a00 */
[----:B0-----:R-:W-:-:S02]  /*9ed20*/  @!P2 IADD3 R16, P6, R182, R16, RZ ;  /* 0x00000010b610a210 */ /* 0x001fc40007fde0ff */
[----:B------:R-:W2:Y:S03]  /*9ed30*/  LDL.LU R182, [R1+0x1680] ;  /* 0x0016800001b67983 */ /* 0x000ea60000300800 */
[----:B------:R-:W-:Y:S02]  /*9ed40*/  @!P2 IMAD.X R17, R183, 0x1, R17, P6 ;  /* 0x00000001b711a824 */ /* 0x000fe400030e0611 */
[----:B------:R-:W2:Y:S04]  /*9ed50*/  LDL.LU R183, [R1+0x167c] ;  /* 0x00167c0001b77983 */ /* 0x000ea80000300800 */
[----:B------:R-:W2:Y:S01]  /*9ed60*/  LDL.LU R223, [R1+0x1218] ;  /* 0x0012180001df7983 */ /* 0x000ea20000300800 */
[----:B------:R-:W-:-:S03]  /*9ed70*/  FMUL R18, R150, UR26 ;  /* 0x0000001a96127c20 */ /* 0x000fc60008400000 */
[----:B------:R-:W2:Y:S01]  /*9ed80*/  LDL.LU R150, [R1+0x121c] ;  /* 0x00121c0001967983 */ /* 0x000ea20000300800 */
[----:B------:R-:W-:Y:S02]  /*9ed90*/  LOP3.LUT P1, RZ, R11, 0x80, RZ, 0xc0, !PT ;  /* 0x000000800bff7812 */ /* 0x000fe4000782c0ff */
[----:B------:R-:W-:Y:S01]  /*9eda0*/  LOP3.LUT P6, RZ, R9, 0x2000, RZ, 0xc0, !PT ;  /* 0x0000200009ff7812 */ /* 0x000fe200078cc0ff */
[----:B------:R-:W2:Y:S01]  /*9edb0*/  LDL.LU.64 R130, [R1+0x1b8] ;  /* 0x0001b80001827983 */ /* 0x000ea20000300a00 */
[----:B------:R-:W-:Y:S02]  /*9edc0*/  LOP3.LUT R15, R15, 0xffffefff, RZ, 0xc0, !PT ;  /* 0xffffefff0f0f7812 */ /* 0x000fe400078ec0ff */
[----:B------:R-:W-:-:S07]  /*9edd0*/  F2FP.SATFINITE.E4M3.F32.PACK_AB_MERGE_C R18, RZ, R18, RZ ;  /* 0x00000012ff12723e */ /* 0x000fce00048070ff */
[----:B------:R-:W-:Y:S02]  /*9ede0*/  @P1 LOP3.LUT R15, R15, 0x1000, RZ, 0xfc, !PT ;  /* 0x000010000f0f1812 */ /* 0x000fe400078efcff */
[----:B------:R0:W-:Y:S02]  /*9edf0*/  @!P6 STG.E.U8 desc[UR30][R16.64+0x1b9], R18 ;  /* 0x0001b9121000e986 */ /* 0x0001e4000c10111e */
[----:B------:R-:W-:Y:S01]  /*9ee00*/  LOP3.LUT P2, RZ, R15, 0x2000, RZ, 0xc0, !PT ;  /* 0x000020000fff7812 */ /* 0x000fe2000784c0ff */
[----:B0-----:R-:W-:Y:S02]  /*9ee10*/  FMUL R16, R28, UR26 ;  /* 0x0000001a1c107c20 */ /* 0x001fe40008400000 */
[----:B------:R-:W2:Y:S03]  /*9ee20*/  LDL.LU R28, [R1+0x1220] ;  /* 0x00122000011c7983 */ /* 0x000ea60000300800 */
[----:B------:R-:W-:-:S02]  /*9ee30*/  F2FP.SATFINITE.E4M3.F32.PACK_AB_MERGE_C R16, RZ, R16, RZ ;  /* 0x00000010ff10723e */ /* 0x000fc400048070ff */
[----:B------:R-:W-:Y:S02]  /*9ee40*/  LOP3.LUT P3, RZ, R11, 0x100, RZ, 0xc0, !PT ;  /* 0x000001000bff7812 */ /* 0x000fe4000786c0ff */
[----:B------:R-:W-:-:S03]  /*9ee50*/  LOP3.LUT P4, RZ, R9, 0x1000, RZ, 0xc0, !PT ;  /* 0x0000100009ff7812 */ /* 0x000fc6000788c0ff */
[----:B---3--:R0:W-:Y:S04]  /*9ee60*/  @!P2 STG.E.U8 desc[UR30][R156.64+0x1c0], R16 ;  /* 0x0001c0109c00a986 */ /* 0x0081e8000c10111e */
[----:B0-----:R-:W3:Y:S01]  /*9ee70*/  LDL.LU.64 R156, [R1+0x1e0] ;  /* 0x0001e000019c7983 */ /* 0x001ee20000300a00 */
[----:B----4-:R-:W-:-:S03]  /*9ee80*/  FMUL R16, R151, UR26 ;  /* 0x0000001a97107c20 */ /* 0x010fc60008400000 */
[----:B------:R-:W4:Y:S02]  /*9ee90*/  LDL.LU R151, [R1+0x1224] ;  /* 0x0012240001977983 */ /* 0x000f240000300800 */
[----:B------:R-:W-:Y:S02]  /*9eea0*/  F2FP.SATFINITE.E4M3.F32.PACK_AB_MERGE_C R16, RZ, R16, RZ ;  /* 0x00000010ff10723e */ /* 0x000fe400048070ff */
[----:B------:R-:W-:Y:S01]  /*9eeb0*/  LOP3.LUT P1, RZ, R9, 0x800, RZ, 0xc0, !PT ;  /* 0x0000080009ff7812 */ /* 0x000fe2000782c0ff */
[----:B--2---:R-:W-:-:S05]  /*9eec0*/  FMUL R18, R222, UR26 ;  /* 0x0000001ade127c20 */ /* 0x004fca0008400000 */
[----:B------:R-:W-:Y:S01]  /*9eed0*/  F2FP.SATFINITE.E4M3.F32.PACK_AB_MERGE_C R18, RZ, R18, RZ ;  /* 0x00000012ff12723e */ /* 0x000fe200048070ff */
[----:B------:R0:W-:Y:S02]  /*9eee0*/  @!P3 STG.E.U8 desc[UR30][R182.64+0x1c1], R16 ;  /* 0x0001c110b600b986 */ /* 0x0001e4000c10111e */
[----:B0-----:R-:W0:Y:S02]  /*9eef0*/  @!P4 LDC.64 R16, c[0x0][0x5c0] ;  /* 0x00017000ff10cb82 */ /* 0x001e240000000a00 */
[----:B0-----:R-:W-:Y:S02]  /*9ef00*/  @!P4 IADD3 R16, P6, R26, R16, RZ ;  /* 0x000000101a10c210 */ /* 0x001fe40007fde0ff */
[----:B------:R-:W2:Y:S03]  /*9ef10*/  LDL.LU R26, [R1+0x1678] ;  /* 0x00167800011a7983 */ /* 0x000ea60000300800 */
[----:B------:R-:W-:-:S02]  /*9ef20*/  @!P4 IMAD.X R17, R27, 0x1, R17, P6 ;  /* 0x000000011b11c824 */ /* 0x000fc400030e0611 */
[----:B------:R-:W2:Y:S04]  /*9ef30*/  LDL.LU R27, [R1+0x1674] ;  /* 0x00167400011b7983 */ /* 0x000ea80000300800 */
[----:B------:R0:W-:Y:S02]  /*9ef40*/  @!P4 STG.E.U8 desc[UR30][R16.64+0x1c0], R18 ;  /* 0x0001c0121000c986 */ /* 0x0001e4000c10111e */
[----:B0-----:R-:W0:Y:S01]  /*9ef50*/  @!P1 LDC.64 R16, c[0x0][0x5c0] ;  /* 0x00017000ff109b82 */ /* 0x001e220000000a00 */
[----:B------:R-:W-:Y:S01]  /*9ef60*/  FMUL R18, R223, UR26 ;  /* 0x0000001adf127c20 */ /* 0x000fe20008400000 */
[----:B0-----:R-:W-:Y:S02]  /*9ef70*/  @!P1 IADD3 R16, P6, R32, R16, RZ ;  /* 0x0000001020109210 */ /* 0x001fe40007fde0ff */
[----:B------:R-:W2:Y:S04]  /*9ef80*/  LDL.LU R32, [R1+0x1670] ;  /* 0x0016700001207983 */ /* 0x000ea80000300800 */
[----:B------:R-:W2:Y:S01]  /*9ef90*/  LDL.LU R222, [R1+0x1228] ;  /* 0x0012280001de7983 */ /* 0x000ea20000300800 */
[----:B------:R-:W-:-:S03]  /*9efa0*/  @!P1 IMAD.X R17, R33, 0x1, R17, P6 ;  /* 0x0000000121119824 */ /* 0x000fc600030e0611 */
[----:B------:R-:W2:Y:S04]  /*9efb0*/  LDL.LU R33, [R1+0x166c] ;  /* 0x00166c0001217983 */ /* 0x000ea80000300800 */
[----:B------:R-:W2:Y:S04]  /*9efc0*/  LDL.LU R223, [R1+0x122c] ;  /* 0x00122c0001df7983 */ /* 0x000ea80000300800 */
[----:B------:R-:W2:Y:S01]  /*9efd0*/  LDL.LU.64 R158, [R1+0x260] ;  /* 0x00026000019e7983 */ /* 0x000ea20000300a00 */
[----:B------:R-:W-:Y:S02]  /*9efe0*/  LOP3.LUT P6, RZ, R9, 0x800, RZ, 0xc0, !PT ;  /* 0x0000080009ff7812 */ /* 0x000fe400078cc0ff */
[----:B------:R-:W-:-:S11]  /*9eff0*/  F2FP.SATFINITE.E4M3.F32.PACK_AB_MERGE_C R18, RZ, R18, RZ ;  /* 0x00000012ff12723e */ /* 0x000fd600048070ff */
[----:B------:R0:W-:Y:S02]  /*9f000*/  @!P6 STG.E.U8 desc[UR30][R16.64+0x1c1], R18 ;  /* 0x0001c1121000e986 */ /* 0x0001e4000c10111e */
[----:B0-----:R-:W-:Y:S02]  /*9f010*/  FMUL R16, R150, UR26 ;  /* 0x0000001a96107c20 */ /* 0x001fe40008400000 */
[----:B------:R-:W2:Y:S01]  /*9f020*/  LDL.LU R150, [R1+0x1230] ;  /* 0x0012300001967983 */ /* 0x000ea20000300800 */
[----:B------:R-:W-:Y:S02]  /*9f030*/  LOP3.LUT P1, RZ, R15, 0x1000, RZ, 0xc0, !PT ;  /* 0x000010000fff7812 */ /* 0x000fe4000782c0ff */
[----:B------:R-:W-:Y:S02]  /*9f040*/  F2FP.SATFINITE.E4M3.F32.PACK_AB_MERGE_C R16, RZ, R16, RZ ;  /* 0x00000010ff10723e */ /* 0x000fe400048070ff */
[----:B------:R-:W-:Y:S02]  /*9f050*/  LOP3.LUT P0, RZ, R11, 0x40, RZ, 0xc0, !PT ;  /* 0x000000400bff7812 */ /* 0x000fe4000780c0ff */
[----:B------:R-:W-:-:S07]  /*9f060*/  LOP3.LUT P5, RZ, R9, 0x400, RZ, 0xc0, !PT ;  /* 0x0000040009ff7812 */ /* 0x000fce00078ac0ff */
[----:B------:R0:W-:Y:S02]  /*9f070*/  @!P1 STG.E.U8 desc[UR30][R130.64+0x1c8], R16 ;  /* 0x0001c81082009986 */ /* 0x0001e4000c10111e */
[----:B0-----:R-:W-:Y:S01]  /*9f080*/  FMUL R16, R28, UR26 ;  /* 0x0000001a1c107c20 */ /* 0x001fe20008400000 */
[----:B------:R-:W-:Y:S01]  /*9f090*/  LOP3.LUT P2, RZ, R9, 0x200, RZ, 0xc0, !PT ;  /* 0x0000020009ff7812 */ /* 0x000fe2000784c0ff */
[----:B------:R-:W2:Y:S03]  /*9f0a0*/  LDL.LU R28, [R1+0x1234] ;  /* 0x00123400011c7983 */ /* 0x000ea60000300800 */
[----:B------:R-:W-:-:S05]  /*9f0b0*/  F2FP.SATFINITE.E4M3.F32.PACK_AB_MERGE_C R16, RZ, R16, RZ ;  /* 0x00000010ff10723e */ /* 0x000fca00048070ff */
[----:B---3--:R0:W-:Y:S02]  /*9f0c0*/  @!P0 STG.E.U8 desc[UR30][R156.64+0x1c9], R16 ;  /* 0x0001c9109c008986 */ /* 0x0081e4000c10111e */
[----:B0-----:R-:W0:Y:S01]  /*9f0d0*/  @!P5 LDC.64 R16, c[0x0][0x5c0] ;  /* 0x00017000ff10db82 */ /* 0x001e220000000a00 */
[----:B----4-:R-:W-:-:S05]  /*9f0e0*/  FMUL R18, R151, UR26 ;  /* 0x0000001a97127c20 */ /* 0x010fca0008400000 */
[----:B------:R-:W-:Y:S02]  /*9f0f0*/  F2FP.SATFINITE.E4M3.F32.PACK_AB_MERGE_C R18, RZ, R18, RZ ;  /* 0x00000012ff12723e */ /* 0x000fe400048070ff */
[----:B0-----:R-:W-:Y:S02]  /*9f100*/  @!P5 IADD3 R16, P6, R34, R16, RZ ;  /* 0x000000102210d210 */ /* 0x001fe40007fde0ff */
[----:B------:R-:W3:Y:S03]  /*9f110*/  LDL.LU R34, [R1+0x1668] ;  /* 0x0016680001227983 */ /* 0x000ee60000300800 */
[----:B------:R-:W-:Y:S02]  /*9f120*/  @!P5 IMAD.X R17, R35, 0x1, R17, P6 ;  /* 0x000000012311d824 */ /* 0x000fe400030e0611 */
[----:B------:R-:W3:Y:S04]  /*9f130*/  LDL.LU R35, [R1+0x1664] ;  /* 0x0016640001237983 */ /* 0x000ee80000300800 */
[----:B------:R0:W-:Y:S02]  /*9f140*/  @!P5 STG.E.U8 desc[UR30][R16.64+0x1c8], R18 ;  /* 0x0001c8121000d986 */ /* 0x0001e4000c10111e */
[----:B0-----:R-:W0:Y:S02]  /*9f150*/  @!P2 LDC.64 R16, c[0x0][0x5c0] ;  /* 0x00017000ff10ab82 */ /* 0x001e240000000a00 */
[----:B0-----:R-:W-:-:S02]  /*9f160*/  @!P2 IADD3 R16, P6, R184, R16, RZ ;  /* 0x00000010b810a210 */ /* 0x001fc40007fde0ff */
[----:B------:R-:W4:Y:S03]  /*9f170*/  LDL.LU R184, [R1+0x1660] ;  /* 0x0016600001b87983 */ /* 0x000f260000300800 */
[----:B------:R-:W-:Y:S01]  /*9f180*/  @!P2 IMAD.X R17, R185, 0x1, R17, P6 ;  /* 0x00000001b911a824 */ /* 0x000fe200030e0611 */
[----:B------:R-:W3:Y:S04]  /*9f190*/  LDL.LU R151, [R1+0x1238] ;  /* 0x0012380001977983 */ /* 0x000ee80000300800 */
[----:B------:R-:W4:Y:S01]  /*9f1a0*/  LDL.LU R185, [R1+0x165c] ;  /* 0x00165c0001b97983 */ /* 0x000f220000300800 */
[----:B------:R-:W-:Y:S01]  /*9f1b0*/  LOP3.LUT P6, RZ, R11, 0x20, RZ, 0xc0, !PT ;  /* 0x000000200bff7812 */ /* 0x000fe200078cc0ff */
[----:B--2---:R-:W-:-:S02]  /*9f1c0*/  FMUL R18, R222, UR26 ;  /* 0x0000001ade127c20 */ /* 0x004fc40008400000 */
[----:B------:R-:W2:Y:S03]  /*9f1d0*/  LDL.LU R222, [R1+0x123c] ;  /* 0x00123c0001de7983 */ /* 0x000ea60000300800 */
[----:B------:R-:W-:Y:S01]  /*9f1e0*/  F2FP.SATFINITE.E4M3.F32.PACK_AB_MERGE_C R18, RZ, R18, RZ ;  /* 0x00000012ff12723e */ /* 0x000fe200048070ff */
[----:B------:R-:W2:Y:S04]  /*9f1f0*/  LDL.LU.64 R156, [R1+0x1d8] ;  /* 0x0001d800019c7983 */ /* 0x000ea80000300a00 */
[----:B------:R0:W-:Y:S02]  /*9f200*/  @!P2 STG.E.U8 desc[UR30][R16.64+0x1c9], R18 ;  /* 0x0001c9121000a986 */ /* 0x0001e4000c10111e */
[----:B0-----:R-:W-:-:S02]  /*9f210*/  FMUL R16, R223, UR26 ;  /* 0x0000001adf107c20 */ /* 0x001fc40008400000 */
[----:B------:R-:W2:Y:S03]  /*9f220*/  LDL.LU R223, [R1+0x1240] ;  /* 0x0012400001df7983 */ /* 0x000ea60000300800 */
[----:B------:R-:W-:-:S05]  /*9f230*/  F2FP.SATFINITE.E4M3.F32.PACK_AB_MERGE_C R16, RZ, R16, RZ ;  /* 0x00000010ff10723e */ /* 0x000fca00048070ff */
[----:B------:R0:W-:Y:S04]  /*9f240*/  @!P6 STG.E.U8 desc[UR30][R158.64+0x1d0], R16 ;  /* 0x0001d0109e00e986 */ /* 0x0001e8000c10111e */
[----:B0-----:R-:W2:Y:S01]  /*9f250*/  LDL.LU.64 R158, [R1+0x1f8] ;  /* 0x0001f800019e7983 */ /* 0x001ea20000300a00 */
[----:B------:R-:W-:-:S03]  /*9f260*/  FMUL R16, R150, UR26 ;  /* 0x0000001a96107c20 */ /* 0x000fc60008400000 */
[----:B------:R-:W2:Y:S01]  /*9f270*/  LDL.LU R150, [R1+0x1244] ;  /* 0x0012440001967983 */ /* 0x000ea20000300800 */
[----:B------:R-:W-:Y:S02]  /*9f280*/  LOP3.LUT P3, RZ, R11, 0x10, RZ, 0xc0, !PT ;  /* 0x000000100bff7812 */ /* 0x000fe4000786c0ff */
[C---:B------:R-:W-:Y:S02]  /*9f290*/  LOP3.LUT P4, RZ, R9.reuse, 0x100, RZ, 0xc0, !PT ;  /* 0x0000010009ff7812 */ /* 0x040fe4000788c0ff */
[----:B------:R-:W-:Y:S02]  /*9f2a0*/  F2FP.SATFINITE.E4M3.F32.PACK_AB_MERGE_C R16, RZ, R16, RZ ;  /* 0x00000010ff10723e */ /* 0x000fe400048070ff */
[----:B------:R-:W-:Y:S01]  /*9f2b0*/  LOP3.LUT P1, RZ, R9, 0x80, RZ, 0xc0, !PT ;  /* 0x0000008009ff7812 */ /* 0x000fe2000782c0ff */
[----:B------:R-:W-:-:S05]  /*9f2c0*/  FMUL R18, R28, UR26 ;  /* 0x0000001a1c127c20 */ /* 0x000fca0008400000 */
[----:B------:R-:W-:Y:S02]  /*9f2d0*/  F2FP.SATFINITE.E4M3.F32.PACK_AB_MERGE_C R18, RZ, R18, RZ ;  /* 0x00000012ff12723e */ /* 0x000fe400048070ff */
[C---:B------:R-:W-:Y:S02]  /*9f2e0*/  LOP3.LUT P0, RZ, R11.reuse, 0x8, RZ, 0xc0, !PT ;  /* 0x000000080bff7812 */ /* 0x040fe4000780c0ff */
[----:B------:R-:W-:Y:S02]  /*9f2f0*/  LOP3.LUT P5, RZ, R11, 0x4, RZ, 0xc0, !PT ;  /* 0x000000040bff7812 */ /* 0x000fe400078ac0ff */
[C---:B------:R-:W-:Y:S02]  /*9f300*/  LOP3.LUT P2, RZ, R15.reuse, 0x800, RZ, 0xc0, !PT ;  /* 0x000008000fff7812 */ /* 0x040fe4000784c0ff */
[----:B------:R-:W-:Y:S01]  /*9f310*/  LOP3.LUT R15, R15, 0xfffffbff, RZ, 0xc0, !PT ;  /* 0xfffffbff0f0f7812 */ /* 0x000fe200078ec0ff */
[----:B----4-:R0:W-:Y:S02]  /*9f320*/  @!P3 STG.E.U8 desc[UR30][R184.64+0x1d1], R16 ;  /* 0x0001d110b800b986 */ /* 0x0101e4000c10111e */
[----:B0-----:R-:W0:Y:S02]  /*9f330*/  @!P4 LDC.64 R16, c[0x0][0x5c0] ;  /* 0x00017000ff10cb82 */ /* 0x001e240000000a00 */
[----:B0-----:R-:W-:-:S02]  /*9f340*/  @!P4 IADD3 R16, P6, R36, R16, RZ ;  /* 0x000000102410c210 */ /* 0x001fc40007fde0ff */
[----:B------:R-:W4:Y:S03]  /*9f350*/  LDL.LU R36, [R1+0x1658] ;  /* 0x0016580001247983 */ /* 0x000f260000300800 */
[----:B------:R-:W-:Y:S02]  /*9f360*/  @!P4 IMAD.X R17, R37, 0x1, R17, P6 ;  /* 0x000000012511c824 */ /* 0x000fe400030e0611 */
[----:B------:R-:W4:Y:S04]  /*9f370*/  LDL.LU R37, [R1+0x1654] ;  /* 0x0016540001257983 */ /* 0x000f280000300800 */
[----:B------:R0:W-:Y:S02]  /*9f380*/  @!P4 STG.E.U8 desc[UR30][R16.64+0x1d0], R18 ;  /* 0x0001d0121000c986 */ /* 0x0001e4000c10111e */
[----:B0-----:R-:W0:Y:S01]  /*9f390*/  @!P1 LDC.64 R16, c[0x0][0x5c0] ;  /* 0x00017000ff109b82 */ /* 0x001e220000000a00 */
[----:B---3--:R-:W-:-:S05]  /*9f3a0*/  FMUL R18, R151, UR26 ;  /* 0x0000001a97127c20 */ /* 0x008fca0008400000 */
[----:B------:R-:W-:Y:S02]  /*9f3b0*/  F2FP.SATFINITE.E4M3.F32.PACK_AB_MERGE_C R18, RZ, R18, RZ ;  /* 0x00000012ff12723e */ /* 0x000fe400048070ff */
[----:B0-----:R-:W-:Y:S02]  /*9f3c0*/  @!P1 IADD3 R16, P6, R38, R16, RZ ;  /* 0x0000001026109210 */ /* 0x001fe40007fde0ff */
[----:B------:R-:W-:Y:S01]  /*9f3d0*/  LOP3.LUT P4, RZ, R11, 0x2, RZ, 0xc0, !PT ;  /* 0x000000020bff7812 */ /* 0x000fe2000788c0ff */
[----:B------:R-:W3:Y:S02]  /*9f3e0*/  LDL.LU R38, [R1+0x1650] ;  /* 0x0016500001267983 */ /* 0x000ee40000300800 */
[----:B------:R-:W-:Y:S02]  /*9f3f0*/  @!P1 IMAD.X R17, R13, 0x1, R17, P6 ;  /* 0x000000010d119824 */ /* 0x000fe400030e0611 */
[----:B------:R-:W4:Y:S04]  /*9f400*/  LDL.LU R13, [R1+0x164c] ;  /* 0x00164c00010d7983 */ /* 0x000f280000300800 */
[----:B------:R2:W-:Y:S04]  /*9f410*/  @!P1 STG.E.U8 desc[UR30][R16.64+0x1d1], R18 ;  /* 0x0001d11210009986 */ /* 0x0005e8000c10111e */
[----:B------:R-:W-:Y:S01]  /*9f420*/  @P4 LOP3.LUT R15, R15, 0x400, RZ, 0xfc, !PT ;  /* 0x000004000f0f4812 */ /* 0x000fe200078efcff */
[----:B------:R-:W3:Y:S01]  /*9f430*/  LDL.LU R151, [R1+0x1248] ;  /* 0x0012480001977983 */ /* 0x000ee20000300800 */
[----:B--2---:R-:W-:Y:S01]  /*9f440*/  FMUL R16, R222, UR26 ;  /* 0x0000001ade107c20 */ /* 0x004fe20008400000 */
[----:B------:R-:W-:-:S02]  /*9f450*/  LOP3.LUT P4, RZ, R9, 0x20, RZ, 0xc0, !PT ;  /* 0x0000002009ff7812 */ /* 0x000fc4000788c0ff */
[----:B------:R-:W2:Y:S02]  /*9f460*/  LDL.LU R222, [R1+0x124c] ;  /* 0x00124c0001de7983 */ /* 0x000ea40000300800 */
[----:B------:R-:W-:-:S05]  /*9f470*/  F2FP.SATFINITE.E4M3.F32.PACK_AB_MERGE_C R16, RZ, R16, RZ ;  /* 0x00000010ff10723e */ /* 0x000fca00048070ff */
[----:B------:R0:W-:Y:S02]  /*9f480*/  @!P0 STG.E.U8 desc[UR30][R156.64+0x1d8], R16 ;  /* 0x0001d8109c008986 */ /* 0x0001e4000c10111e */
[----:B0-----:R-:W-:Y:S02]  /*9f490*/  FMUL R16, R223, UR26 ;  /* 0x0000001adf107c20 */ /* 0x001fe40008400000 */
[----:B------:R-:W2:Y:S03]  /*9f4a0*/  LDL.LU.64 R156, [R1+0x278] ;  /* 0x00027800019c7983 */ /* 0x000ea60000300a00 */
[----:B------:R-:W-:Y:S01]  /*9f4b0*/  F2FP.SATFINITE.E4M3.F32.PACK_AB_MERGE_C R16, RZ, R16, RZ ;  /* 0x00000010ff10723e */ /* 0x000fe200048070ff */
[----:B------:R-:W-:Y:S01]  /*9f4c0*/  FMUL R18, R150, UR26 ;  /* 0x0000001a96127c20 */ /* 0x000fe20008400000 */
[----:B------:R-:W2:Y:S04]  /*9f4d0*/  LDL.LU R223, [R1+0x1250] ;  /* 0x0012500001df7983 */ /* 0x000ea80000300800 */
[----:B------:R0:W-:Y:S02]  /*9f4e0*/  @!P5 STG.E.U8 desc[UR30][R158.64+0x1d9], R16 ;  /* 0x0001d9109e00d986 */ /* 0x0001e4000c10111e */
[----:B0-----:R-:W0:Y:S01]  /*9f4f0*/  @!P2 LDC.64 R16, c[0x0][0x5c0] ;  /* 0x00017000ff10ab82 */ /* 0x001e220000000a00 */
[----:B------:R-:W-:-:S02]  /*9f500*/  F2FP.SATFINITE.E4M3.F32.PACK_AB_MERGE_C R18, RZ, R18, RZ ;  /* 0x00000012ff12723e */ /* 0x000fc400048070ff */
[----:B0-----:R-:W-:Y:S02]  /*9f510*/  @!P2 IADD3 R16, P6, R39, R16, RZ ;  /* 0x000000102710a210 */ /* 0x001fe40007fde0ff */
[----:B------:R-:W2:Y:S03]  /*9f520*/  LDL.LU R39, [R1+0x1648] ;  /* 0x0016480001277983 */ /* 0x000ea60000300800 */
[----:B------:R-:W-:Y:S02]  /*9f530*/  @!P2 IMAD.X R17, R40, 0x1, R17, P6 ;  /* 0x000000012811a824 */ /* 0x000fe400030e0611 */
[----:B------:R-:W2:Y:S04]  /*9f540*/  LDL.LU R40, [R1+0x1644] ;  /* 0x0016440001287983 */ /* 0x000ea80000300800 */
[----:B------:R0:W-:Y:S04]  /*9f550*/  @!P2 STG.E.U8 desc[UR30][R16.64+0x1d8], R18 ;  /* 0x0001d8121000a986 */ /* 0x0001e8000c10111e */
[----:B------:R-:W2:Y:S01]  /*9f560*/  LDL.LU R28, [R1+0x1254] ;  /* 0x00125400011c7983 */ /* 0x000ea20000300800 */
[----:B0-----:R-:W0:Y:S02]  /*9f570*/  @!P4 LDC.64 R16, c[0x0][0x5c0] ;  /* 0x00017000ff10cb82 */ /* 0x001e240000000a00 */
[----:B0-----:R-:W-:-:S02]  /*9f580*/  @!P4 IADD3 R16, P6, R186, R16, RZ ;  /* 0x00000010ba10c210 */ /* 0x001fc40007fde0ff */
[----:B------:R-:W2:Y:S03]  /*9f590*/  LDL.LU R186, [R1+0x1640] ;  /* 0x0016400001ba7983 */ /* 0x000ea60000300800 */
[----:B------:R-:W-:Y:S02]  /*9f5a0*/  @!P4 IMAD.X R17, R187, 0x1, R17, P6 ;  /* 0x00000001bb11c824 */ /* 0x000fe400030e0611 */
[----:B------:R-:W2:Y:S01]  /*9f5b0*/  LDL.LU R187, [R1+0x163c] ;  /* 0x00163c0001bb7983 */ /* 0x000ea20000300800 */
[----:B------:R-:W-:Y:S02]  /*9f5c0*/  LOP3.LUT P6, RZ, R9, 0x20, RZ, 0xc0, !PT ;  /* 0x0000002009ff7812 */ /* 0x000fe400078cc0ff */
[----:B------:R-:W-:Y:S01]  /*9f5d0*/  LOP3.LUT R15, R15, 0xfffffdff, RZ, 0xc0, !PT ;  /* 0xfffffdff0f0f7812 */ /* 0x000fe200078ec0ff */
[----:B------:R-:W2:Y:S01]  /*9f5e0*/  LDL.LU R150, [R1+0x1258] ;  /* 0x0012580001967983 */ /* 0x000ea20000300800 */
[----:B------:R-:W-:-:S02]  /*9f5f0*/  LOP3.LUT P3, RZ, R11, 0x1, RZ, 0xc0, !PT ;  /* 0x000000010bff7812 */ /* 0x000fc4000786c0ff */
[----:B------:R-:W-:Y:S02]  /*9f600*/  LOP3.LUT P1, RZ, R9, 0x10, RZ, 0xc0, !PT ;  /* 0x0000001009ff7812 */ /* 0x000fe4000782c0ff */
[----:B----4-:R-:W-:Y:S01]  /*9f610*/  LOP3.LUT P0, RZ, R13, 0x80000000, RZ, 0xc0, !PT ;  /* 0x800000000dff7812 */ /* 0x010fe2000780c0ff */
[----:B---3--:R-:W-:Y:S02]  /*9f620*/  FMUL R18, R151, UR26 ;  /* 0x0000001a97127c20 */ /* 0x008fe40008400000 */
[----:B------:R-:W3:Y:S10]  /*9f630*/  LDL.LU R151, [R1+0x125c] ;  /* 0x00125c0001977983 */ /* 0x000ef40000300800 */
[----:B------:R-:W-:-:S02]  /*9f640*/  @P0 LOP3.LUT R15, R15, 0x200, RZ, 0xfc, !PT ;  /* 0x000002000f0f0812 */ /* 0x000fc400078efcff */
[----:B------:R-:W-:Y:S01]  /*9f650*/  F2FP.SATFINITE.E4M3.F32.PACK_AB_MERGE_C R18, RZ, R18, RZ ;  /* 0x00000012ff12723e */ /* 0x000fe200048070ff */
[----:B------:R-:W4:Y:S01]  /*9f660*/  LDL.LU.64 R158, [R1+0x208] ;  /* 0x00020800019e7983 */ /* 0x000f220000300a00 */
[----:B------:R-:W-:-:S03]  /*9f670*/  LOP3.LUT P4, RZ, R15, 0x400, RZ, 0xc0, !PT ;  /* 0x000004000fff7812 */ /* 0x000fc6000788c0ff */
[----:B------:R2:W-:Y:S02]  /*9f680*/  @!P6 STG.E.U8 desc[UR30][R16.64+0x1d9], R18 ;  /* 0x0001d9121000e986 */ /* 0x0005e4000c10111e */
[----:B--2---:R-:W-:Y:S02]  /*9f690*/  FMUL R16, R222, UR26 ;  /* 0x0000001ade107c20 */ /* 0x004fe40008400000 */
[----:B------:R-:W2:Y:S03]  /*9f6a0*/  LDL.LU R222, [R1+0x1260] ;  /* 0x0012600001de7983 */ /* 0x000ea60000300800 */
[----:B------:R-:W-:-:S05]  /*9f6b0*/  F2FP.SATFINITE.E4M3.F32.PACK_AB_MERGE_C R16, RZ, R16, RZ ;  /* 0x00000010ff10723e */ /* 0x000fca00048070ff */
[----:B------:R0:W-:Y:S02]  /*9f6c0*/  @!P4 STG.E.U8 desc[UR30][R156.64+0x1e0], R16 ;  /* 0x0001e0109c00c986 */ /* 0x0001e4000c10111e */
[----:B0-----:R-:W-:Y:S02]  /*9f6d0*/  FMUL R16, R223, UR26 ;  /* 0x0000001adf107c20 */ /* 0x001fe40008400000 */
[----:B------:R-:W2:Y:S03]  /*9f6e0*/  LDL.LU.64 R156, [R1+0x218] ;  /* 0x00021800019c7983 */ /* 0x000ea60000300a00 */
[----:B------:R-:W-:Y:S02]  /*9f6f0*/  F2FP.SATFINITE.E4M3.F32.PACK_AB_MERGE_C R16, RZ, R16, RZ ;  /* 0x00000010ff10723e */ /* 0x000fe400048070ff */
[----:B------:R-:W-:Y:S01]  /*9f700*/  LOP3.LUT P0, RZ, R9, 0x8, RZ, 0xc0, !PT ;  /* 0x0000000809ff7812 */ /* 0x000fe2000780c0ff */
[----:B------:R-:W-:-:S02]  /*9f710*/  FMUL R18, R28, UR26 ;  /* 0x0000001a1c127c20 */ /* 0x000fc40008400000 */
[----:B------:R0:W-:Y:S02]  /*9f720*/  @!P3 STG.E.U8 desc[UR30][R186.64+0x1e1], R16 ;  /* 0x0001e110ba00b986 */ /* 0x0001e4000c10111e */
[----:B0-----:R-:W0:Y:S01]  /*9f730*/  @!P1 LDC.64 R16, c[0x0][0x5c0] ;  /* 0x00017000ff109b82 */ /* 0x001e220000000a00 */
[----:B------:R-:W-:Y:S02]  /*9f740*/  F2FP.SATFINITE.E4M3.F32.PACK_AB_MERGE_C R18, RZ, R18, RZ ;  /* 0x00000012ff12723e */ /* 0x000fe400048070ff */
[----:B0-----:R-:W-:Y:S02]  /*9f750*/  @!P1 IADD3 R16, P6, R41, R16, RZ ;  /* 0x0000001029109210 */ /* 0x001fe40007fde0ff */
[----:B------:R-:W2:Y:S03]  /*9f760*/  LDL.LU R41, [R1+0x1638] ;  /* 0x0016380001297983 */ /* 0x000ea60000300800 */
[----:B------:R-:W-:-:S02]  /*9f770*/  @!P1 IMAD.X R17, R42, 0x1, R17, P6 ;  /* 0x000000012a119824 */ /* 0x000fc400030e0611 */
[----:B------:R-:W2:Y:S04]  /*9f780*/  LDL.LU R42, [R1+0x1634] ;  /* 0x00163400012a7983 */ /* 0x000ea80000300800 */
        /* <DEDUP_REMOVED lines=8> */
[----:B------:R-:W-:Y:S01]  /*9f810*/  FMUL R18, R150, UR26 ;  /* 0x0000001a96127c20 */ /* 0x000fe20008400000 */
[----:B------:R-:W-:-:S02]  /*9f820*/  LOP3.LUT P6, RZ, R9, 0x8, RZ, 0xc0, !PT ;  /* 0x0000000809ff7812 */ /* 0x000fc400078cc0ff */
[----:B------:R-:W2:Y:S02]  /*9f830*/  LDL.LU R150, [R1+0x126c] ;  /* 0x00126c0001967983 */ /* 0x000ea40000300800 */
[----:B------:R-:W-:Y:S02]  /*9f840*/  F2FP.SATFINITE.E4M3.F32.PACK_AB_MERGE_C R18, RZ, R18, RZ ;  /* 0x00000012ff12723e */ /* 0x000fe400048070ff */
[----:B------:R-:W2:Y:S01]  /*9f850*/  LDL.LU.64 R130, [R1+0x290] ;  /* 0x0002900001827983 */ /* 0x000ea20000300a00 */
[----:B------:R-:W-:-:S06]  /*9f860*/  LOP3.LUT P0, RZ, R15, 0x200, RZ, 0xc0, !PT ;  /* 0x000002000fff7812 */ /* 0x000fcc000780c0ff */
[----:B------:R3:W-:Y:S01]  /*9f870*/  @!P6 STG.E.U8 desc[UR30][R16.64+0x1e1], R18 ;  /* 0x0001e1121000e986 */ /* 0x0007e2000c10111e */
[----:B------:R-:W-:Y:S02]  /*9f880*/  LOP3.LUT P2, RZ, R13, 0x40000000, RZ, 0xc0, !PT ;  /* 0x400000000dff7812 */ /* 0x000fe4000784c0ff */
[C---:B------:R-:W-:Y:S02]  /*9f890*/  LOP3.LUT P5, RZ, R9.reuse, 0x4, RZ, 0xc0, !PT ;  /* 0x0000000409ff7812 */ /* 0x040fe400078ac0ff */
[----:B------:R-:W-:Y:S01]  /*9f8a0*/  LOP3.LUT P4, RZ, R9, 0x2, RZ, 0xc0, !PT ;  /* 0x0000000209ff7812 */ /* 0x000fe2000788c0ff */
[----:B---3--:R-:W-:Y:S02]  /*9f8b0*/  FMUL R16, R151, UR26 ;  /* 0x0000001a97107c20 */ /* 0x008fe40008400000 */
[----:B------:R-:W3:Y:S03]  /*9f8c0*/  LDL.LU R151, [R1+0x1270] ;  /* 0x0012700001977983 */ /* 0x000ee60000300800 */
[----:B------:R-:W-:-:S05]  /*9f8d0*/  F2FP.SATFINITE.E4M3.F32.PACK_AB_MERGE_C R16, RZ, R16, RZ ;  /* 0x00000010ff10723e */ /* 0x000fca00048070ff */
[----:B----4-:R0:W-:Y:S04]  /*9f8e0*/  @!P0 STG.E.U8 desc[UR30][R158.64+0x1e8], R16 ;  /* 0x0001e8109e008986 */ /* 0x0101e8000c10111e */
[----:B0-----:R-:W4:Y:S01]  /*9f8f0*/  LDL.LU.64 R158, [R1+0x1d0] ;  /* 0x0001d000019e7983 */ /* 0x001f220000300a00 */
[----:B--2---:R-:W-:-:S03]  /*9f900*/  FMUL R16, R222, UR26 ;  /* 0x0000001ade107c20 */ /* 0x004fc60008400000 */
[----:B------:R-:W2:Y:S02]  /*9f910*/  LDL.LU R222, [R1+0x1274] ;  /* 0x0012740001de7983 */ /* 0x000ea40000300800 */
[----:B------:R-:W-:-:S05]  /*9f920*/  F2FP.SATFINITE.E4M3.F32.PACK_AB_MERGE_C R16, RZ, R16, RZ ;  /* 0x00000010ff10723e */ /* 0x000fca00048070ff */
[----:B------:R0:W-:Y:S02]  /*9f930*/  @!P2 STG.E.U8 desc[UR30][R156.64+0x1e9], R16 ;  /* 0x0001e9109c00a986 */ /* 0x0001e4000c10111e */
[----:B0-----:R-:W0:Y:S02]  /*9f940*/  @!P5 LDC.64 R16, c[0x0][0x5c0] ;  /* 0x00017000ff10db82 */ /* 0x001e240000000a00 */
[----:B0-----:R-:W-:Y:S02]  /*9f950*/  @!P5 IADD3 R16, P6, R45, R16, RZ ;  /* 0x000000102d10d210 */ /* 0x001fe40007fde0ff */
[----:B------:R-:W2:Y:S03]  /*9f960*/  LDL.LU R45, [R1+0x1628] ;  /* 0x00162800012d7983 */ /* 0x000ea60000300800 */
[----:B------:R-:W-:Y:S02]  /*9f970*/  @!P5 IMAD.X R17, R46, 0x1, R17, P6 ;  /* 0x000000012e11d824 */ /* 0x000fe400030e0611 */
[----:B------:R-:W2:Y:S01]  /*9f980*/  LDL.LU R46, [R1+0x1624] ;  /* 0x00162400012e7983 */ /* 0x000ea20000300800 */
[----:B------:R-:W-:-:S05]  /*9f990*/  FMUL R18, R223, UR26 ;  /* 0x0000001adf127c20 */ /* 0x000fca0008400000 */
[----:B------:R-:W-:-:S05]  /*9f9a0*/  F2FP.SATFINITE.E4M3.F32.PACK_AB_MERGE_C R18, RZ, R18, RZ ;  /* 0x00000012ff12723e */ /* 0x000fca00048070ff */
[----:B------:R0:W-:Y:S02]  /*9f9b0*/  @!P5 STG.E.U8 desc[UR30][R16.64+0x1e8], R18 ;  /* 0x0001e8121000d986 */ /* 0x0001e4000c10111e */
[----:B0-----:R-:W0:Y:S02]  /*9f9c0*/  @!P4 LDC.64 R16, c[0x0][0x5c0] ;  /* 0x00017000ff10cb82 */ /* 0x001e240000000a00 */
[----:B0-----:R-:W-:Y:S02]  /*9f9d0*/  @!P4 IADD3 R16, P6, R47, R16, RZ ;  /* 0x000000102f10c210 */ /* 0x001fe40007fde0ff */
[----:B------:R-:W2:Y:S04]  /*9f9e0*/  LDL.LU R47, [R1+0x1620] ;  /* 0x00162000012f7983 */ /* 0x000ea80000300800 */
[----:B------:R-:W2:Y:S01]  /*9f9f0*/  LDL.LU R223, [R1+0x1278] ;  /* 0x0012780001df7983 */ /* 0x000ea20000300800 */
[----:B------:R-:W-:-:S02]  /*9fa00*/  @!P4 IMAD.X R17, R48, 0x1, R17, P6 ;  /* 0x000000013011c824 */ /* 0x000fc400030e0611 */
[----:B------:R-:W-:Y:S01]  /*9fa10*/  FMUL R18, R28, UR26 ;  /* 0x0000001a1c127c20 */ /* 0x000fe20008400000 */
[----:B------:R-:W2:Y:S04]  /*9fa20*/  LDL.LU R48, [R1+0x161c] ;  /* 0x00161c0001307983 */ /* 0x000ea80000300800 */
[----:B------:R-:W2:Y:S04]  /*9fa30*/  LDL.LU R28, [R1+0x127c] ;  /* 0x00127c00011c7983 */ /* 0x000ea80000300800 */
[----:B------:R-:W2:Y:S01]  /*9fa40*/  LDL.LU.64 R156, [R1+0x230] ;  /* 0x00023000019c7983 */ /* 0x000ea20000300a00 */
[----:B------:R-:W-:-:S02]  /*9fa50*/  F2FP.SATFINITE.E4M3.F32.PACK_AB_MERGE_C R18, RZ, R18, RZ ;  /* 0x00000012ff12723e */ /* 0x000fc400048070ff */
[----:B------:R-:W-:-:S03]  /*9fa60*/  LOP3.LUT P3, RZ, R13, 0x20000000, RZ, 0xc0, !PT ;  /* 0x200000000dff7812 */ /* 0x000fc6000786c0ff */
[----:B------:R0:W-:Y:S02]  /*9fa70*/  @!P4 STG.E.U8 desc[UR30][R16.64+0x1e9], R18 ;  /* 0x0001e9121000c986 */ /* 0x0001e4000c10111e */
[----:B0-----:R-:W-:Y:S02]  /*9fa80*/  FMUL R16, R150, UR26 ;  /* 0x0000001a96107c20 */ /* 0x001fe40008400000 */
[----:B------:R-:W2:Y:S03]  /*9fa90*/  LDL.LU R150, [R1+0x1280] ;  /* 0x0012800001967983 */ /* 0x000ea60000300800 */
[----:B------:R-:W-:-:S05]  /*9faa0*/  F2FP.SATFINITE.E4M3.F32.PACK_AB_MERGE_C R16, RZ, R16, RZ ;  /* 0x00000010ff10723e */ /* 0x000fca00048070ff */
[----:B------:R0:W-:Y:S01]  /*9fab0*/  @!P3 STG.E.U8 desc[UR30][R130.64+0x1f0], R16 ;  /* 0x0001f0108200b986 */ /* 0x0001e2000c10111e */
[----:B------:R-:W-:-:S03]  /*9fac0*/  LOP3.LUT P6, RZ, R13, 0x10000000, RZ, 0xc0, !PT ;  /* 0x100000000dff7812 */ /* 0x000fc600078cc0ff */
[----:B0-----:R-:W2:Y:S01]  /*9fad0*/  LDL.LU.64 R130, [R1+0x240] ;  /* 0x0002400001827983 */ /* 0x001ea20000300a00 */
[----:B------:R-:W-:Y:S01]  /*9fae0*/  LOP3.LUT P1, RZ, R9, 0x1, RZ, 0xc0, !PT ;  /* 0x0000000109ff7812 */ /* 0x000fe2000782c0ff */
[----:B---3--:R-:W-:Y:S02]  /*9faf0*/  FMUL R16, R151, UR26 ;  /* 0x0000001a97107c20 */ /* 0x008fe40008400000 */
[----:B------:R-:W3:Y:S03]  /*9fb00*/  LDL.LU R151, [R1+0x1284] ;  /* 0x0012840001977983 */ /* 0x000ee60000300800 */
[----:B------:R-:W-:-:S05]  /*9fb10*/  F2FP.SATFINITE.E4M3.F32.PACK_AB_MERGE_C R16, RZ, R16, RZ ;  /* 0x00000010ff10723e */ /* 0x000fca00048070ff */
[----:B----4-:R0:W-:Y:S02]  /*9fb20*/  @!P6 STG.E.U8 desc[UR30][R158.64+0x1f1], R16 ;  /* 0x0001f1109e00e986 */ /* 0x0101e4000c10111e */
[----:B0-----:R-:W0:Y:S01]  /*9fb30*/  @!P1 LDC.64 R16, c[0x0][0x5c0] ;  /* 0x00017000ff109b82 */ /* 0x001e220000000a00 */
[----:B------:R-:W-:Y:S01]  /*9fb40*/  LOP3.LUT P0, RZ, R8, 0x80000000, RZ, 0xc0, !PT ;  /* 0x8000000008ff7812 */ /* 0x000fe2000780c0ff */
[----:B--2---:R-:W-:-:S05]  /*9fb50*/  FMUL R18, R222, UR26 ;  /* 0x0000001ade127c20 */ /* 0x004fca0008400000 */
[----:B------:R-:W-:Y:S02]  /*9fb60*/  F2FP.SATFINITE.E4M3.F32.PACK_AB_MERGE_C R18, RZ, R18, RZ ;  /* 0x00000012ff12723e */ /* 0x000fe400048070ff */
[----:B0-----:R-:W-:Y:S02]  /*9fb70*/  @!P1 IADD3 R16, P6, R49, R16, RZ ;  /* 0x0000001031109210 */ /* 0x001fe40007fde0ff */
[----:B------:R-:W2:Y:S03]  /*9fb80*/  LDL.LU R49, [R1+0x1618] ;  /* 0x0016180001317983 */ /* 0x000ea60000300800 */
[----:B------:R-:W-:Y:S02]  /*9fb90*/  @!P1 IMAD.X R17, R50, 0x1, R17, P6 ;  /* 0x0000000132119824 */ /* 0x000fe400030e0611 */
[----:B------:R-:W4:Y:S04]  /*9fba0*/  LDL.LU R50, [R1+0x1614] ;  /* 0x0016140001327983 */ /* 0x000f280000300800 */
[----:B------:R0:W-:Y:S04]  /*9fbb0*/  @!P1 STG.E.U8 desc[UR30][R16.64+0x1f0], R18 ;  /* 0x0001f01210009986 */ /* 0x0001e8000c10111e */
[----:B------:R-:W2:Y:S01]  /*9fbc0*/  LDL.LU R222, [R1+0x1288] ;  /* 0x0012880001de7983 */ /* 0x000ea20000300800 */
[----:B0-----:R-:W0:Y:S01]  /*9fbd0*/  @!P0 LDC.64 R16, c[0x0][0x5c0] ;  /* 0x00017000ff108b82 */ /* 0x001e220000000a00 */
[----:B------:R-:W-:-:S02]  /*9fbe0*/  LOP3.LUT P2, RZ, R13, 0x8000000, RZ, 0xc0, !PT ;  /* 0x080000000dff7812 */ /* 0x000fc4000784c0ff */
[----:B0-----:R-:W-:Y:S02]  /*9fbf0*/  @!P0 IADD3 R16, P6, R51, R16, RZ ;  /* 0x0000001033108210 */ /* 0x001fe40007fde0ff */
[----:B------:R-:W4:Y:S03]  /*9fc00*/  LDL.LU R51, [R1+0x1610] ;  /* 0x0016100001337983 */ /* 0x000f260000300800 */
[----:B------:R-:W-:Y:S02]  /*9fc10*/  @!P0 IMAD.X R17, R52, 0x1, R17, P6 ;  /* 0x0000000134118824 */ /* 0x000fe400030e0611 */
[----:B------:R-:W4:Y:S01]  /*9fc20*/  LDL.LU R52, [R1+0x160c] ;  /* 0x00160c0001347983 */ /* 0x000f220000300800 */
[----:B------:R-:W-:-:S03]  /*9fc30*/  FMUL R18, R223, UR26 ;  /* 0x0000001adf127c20 */ /* 0x000fc60008400000 */
[----:B------:R-:W4:Y:S02]  /*9fc40*/  LDL.LU R223, [R1+0x128c] ;  /* 0x00128c0001df7983 */ /* 0x000f240000300800 */
[----:B------:R-:W-:Y:S02]  /*9fc50*/  F2FP.SATFINITE.E4M3.F32.PACK_AB_MERGE_C R18, RZ, R18, RZ ;  /* 0x00000012ff12723e */ /* 0x000fe400048070ff */
[----:B------:R-:W4:Y:S04]  /*9fc60*/  LDL.LU.64 R158, [R1+0x2a8] ;  /* 0x0002a800019e7983 */ /* 0x000f280000300a00 */
[----:B------:R0:W-:Y:S02]  /*9fc70*/  @!P0 STG.E.U8 desc[UR30][R16.64+0x1f1], R18 ;  /* 0x0001f11210008986 */ /* 0x0001e4000c10111e */
[----:B0-----:R-:W-:-:S02]  /*9fc80*/  FMUL R16, R28, UR26 ;  /* 0x0000001a1c107c20 */ /* 0x001fc40008400000 */
[----:B------:R-:W4:Y:S03]  /*9fc90*/  LDL.LU R28, [R1+0x1290] ;  /* 0x00129000011c7983 */ /* 0x000f260000300800 */
[----:B------:R-:W-:-:S05]  /*9fca0*/  F2FP.SATFINITE.E4M3.F32.PACK_AB_MERGE_C R16, RZ, R16, RZ ;  /* 0x00000010ff10723e */ /* 0x000fca00048070ff */
[----:B------:R0:W-:Y:S04]  /*9fcb0*/  @!P2 STG.E.U8 desc[UR30][R156.64+0x1f8], R16 ;  /* 0x0001f8109c00a986 */ /* 0x0001e8000c10111e */
[----:B0-----:R-:W4:Y:S01]  /*9fcc0*/  LDL.LU.64 R156, [R1+0x200] ;  /* 0x00020000019c7983 */ /* 0x001f220000300a00 */
[----:B------:R-:W-:Y:S02]  /*9fcd0*/  LOP3.LUT P6, RZ, R13, 0x4000000, RZ, 0xc0, !PT ;  /* 0x040000000dff7812 */ /* 0x000fe400078cc0ff */
[----:B------:R-:W-:Y:S01]  /*9fce0*/  LOP3.LUT P5, RZ, R8, 0x40000000, RZ, 0xc0, !PT ;  /* 0x4000000008ff7812 */ /* 0x000fe200078ac0ff */
[----:B------:R-:W-:-:S05]  /*9fcf0*/  FMUL R16, R150, UR26 ;  /* 0x0000001a96107c20 */ /* 0x000fca0008400000 */
[----:B------:R-:W-:-:S05]  /*9fd00*/  F2FP.SATFINITE.E4M3.F32.PACK_AB_MERGE_C R16, RZ, R16, RZ ;  /* 0x00000010ff10723e */ /* 0x000fca00048070ff */
[----:B------:R0:W-:Y:S02]  /*9fd10*/  @!P6 STG.E.U8 desc[UR30][R130.64+0x1f9], R16 ;  /* 0x0001f9108200e986 */ /* 0x0001e4000c10111e */
[----:B0-----:R-:W0:Y:S01]  /*9fd20*/  @!P5 LDC.64 R16, c[0x0][0x5c0] ;  /* 0x00017000ff10db82 */ /* 0x001e220000000a00 */
[----:B------:R-:W-:Y:S01]  /*9fd30*/  LOP3.LUT P4, RZ, R0, 0x8, RZ, 0xc0, !PT ;  /* 0x0000000800ff7812 */ /* 0x000fe2000788c0ff */
[----:B---3--:R-:W-:Y:S01]  /*9fd40*/  FMUL R18, R151, UR26 ;  /* 0x0000001a97127c20 */ /* 0x008fe20008400000 */
[----:B0-----:R-:W-:Y:S02]  /*9fd50*/  @!P5 IADD3 R16, P6, R53, R16, RZ ;  /* 0x000000103510d210 */ /* 0x001fe40007fde0ff */
[----:B------:R-:W3:Y:S03]  /*9fd60*/  LDL.LU R53, [R1+0x1608] ;  /* 0x0016080001357983 */ /* 0x000ee60000300800 */
[----:B------:R-:W-:-:S02]  /*9fd70*/  @!P5 IMAD.X R17, R54, 0x1, R17, P6 ;  /* 0x000000013611d824 */ /* 0x000fc400030e0611 */
[----:B------:R-:W3:Y:S04]  /*9fd80*/  LDL.LU R54, [R1+0x1604] ;  /* 0x0016040001367983 */ /* 0x000ee80000300800 */
[----:B------:R-:W3:Y:S01]  /*9fd90*/  LDL.LU R150, [R1+0x1294] ;  /* 0x0012940001967983 */ /* 0x000ee20000300800 */
[----:B------:R-:W-:-:S05]  /*9fda0*/  F2FP.SATFINITE.E4M3.F32.PACK_AB_MERGE_C R18, RZ, R18, RZ ;  /* 0x00000012ff12723e */ /* 0x000fca00048070ff */
[----:B------:R0:W-:Y:S02]  /*9fdb0*/  @!P5 STG.E.U8 desc[UR30][R16.64+0x1f8], R18 ;  /* 0x0001f8121000d986 */ /* 0x0001e4000c10111e */
[----:B0-----:R-:W0:Y:S01]  /*9fdc0*/  @!P4 LDC.64 R16, c[0x0][0x5c0] ;  /* 0x00017000ff10cb82 */ /* 0x001e220000000a00 */
[----:B------:R-:W-:-:S04]  /*9fdd0*/  LOP3.LUT P2, RZ, R15, 0x20, RZ, 0xc0, !PT ;  /* 0x000000200fff7812 */ /* 0x000fc8000784c0ff */
[----:B------:R-:W-:Y:S02]  /*9fde0*/  ISETP.LT.OR P5, PT, R29, 0x101, !P2 ;  /* 0x000001011d00780c */ /* 0x000fe400057a1670 */
[----:B0-----:R-:W-:Y:S02]  /*9fdf0*/  @!P4 IADD3 R16, P6, R55, R16, RZ ;  /* 0x000000103710c210 */ /* 0x001fe40007fde0ff */
[----:B------:R-:W3:Y:S03]  /*9fe00*/  LDL.LU R55, [R1+0x1600] ;  /* 0x0016000001377983 */ /* 0x000ee60000300800 */
[----:B------:R-:W-:Y:S02]  /*9fe10*/  @!P4 IMAD.X R17, R56, 0x1, R17, P6 ;  /* 0x000000013811c824 */ /* 0x000fe400030e0611 */
[----:B------:R-:W3:Y:S01]  /*9fe20*/  LDL.LU R56, [R1+0x15fc] ;  /* 0x0015fc0001387983 */ /* 0x000ee20000300800 */
[----:B--2---:R-:W-:-:S03]  /*9fe30*/  FMUL R18, R222, UR26 ;  /* 0x0000001ade127c20 */ /* 0x004fc60008400000 */
[----:B------:R-:W2:Y:S02]  /*9fe40*/  LDL.LU R151, [R1+0x1298] ;  /* 0x0012980001977983 */ /* 0x000ea40000300800 */
[----:B------:R-:W-:Y:S02]  /*9fe50*/  F2FP.SATFINITE.E4M3.F32.PACK_AB_MERGE_C R18, RZ, R18, RZ ;  /* 0x00000012ff12723e */ /* 0x000fe400048070ff */
[----:B------:R-:W2:Y:S04]  /*9fe60*/  LDL.LU R222, [R1+0x129c] ;  /* 0x00129c0001de7983 */ /* 0x000ea80000300800 */
[----:B------:R4:W-:Y:S01]  /*9fe70*/  @!P4 STG.E.U8 desc[UR30][R16.64+0x1f9], R18 ;  /* 0x0001f9121000c986 */ /* 0x0009e2000c10111e */
[----:B------:R-:W-:-:S03]  /*9fe80*/  LOP3.LUT P1, RZ, R15, 0x80, RZ, 0xc0, !PT ;  /* 0x000000800fff7812 */ /* 0x000fc6000782c0ff */
[----:B------:R-:W2:Y:S01]  /*9fe90*/  LDL.LU.64 R130, [R1+0x258] ;  /* 0x0002580001827983 */ /* 0x000ea20000300a00 */
[----:B------:R-:W-:Y:S01]  /*9fea0*/  ISETP.LT.OR P6, PT, R29, 0x102, !P2 ;  /* 0x000001021d00780c */ /* 0x000fe200057c1670 */
[----:B----4-:R-:W-:Y:S02]  /*9feb0*/  FMUL R16, R223, UR26 ;  /* 0x0000001adf107c20 */ /* 0x010fe40008400000 */
[----:B------:R-:W4:Y:S03]  /*9fec0*/  LDL.LU R223, [R1+0x12a0] ;  /* 0x0012a00001df7983 */ /* 0x000f260000300800 */
[----:B------:R-:W-:-:S05]  /*9fed0*/  F2FP.SATFINITE.E4M3.F32.PACK_AB_MERGE_C R16, RZ, R16, RZ ;  /* 0x00000010ff10723e */ /* 0x000fca00048070ff */
[----:B------:R0:W-:Y:S01]  /*9fee0*/  @!P5 STG.E.U8 desc[UR30][R158.64+0x100], R16 ;  /* 0x000100109e00d986 */ /* 0x0001e2000c10111e */
[----:B------:R-:W-:Y:S01]  /*9fef0*/  ISETP.LT.OR P5, PT, R29, 0x101, !P1 ;  /* 0x000001011d00780c */ /* 0x000fe20004fa1670 */
[----:B0-----:R-:W-:Y:S02]  /*9ff00*/  FMUL R16, R28, UR26 ;  /* 0x0000001a1c107c20 */ /* 0x001fe40008400000 */
[----:B------:R-:W4:Y:S03]  /*9ff10*/  LDL.LU.64 R158, [R1+0x270] ;  /* 0x00027000019e7983 */ /* 0x000f260000300a00 */
[----:B------:R-:W-:-:S05]  /*9ff20*/  F2FP.SATFINITE.E4M3.F32.PACK_AB_MERGE_C R16, RZ, R16, RZ ;  /* 0x00000010ff10723e */ /* 0x000fca00048070ff */
[----:B------:R0:W-:Y:S02]  /*9ff30*/  @!P6 STG.E.U8 desc[UR30][R156.64+0x101], R16 ;  /* 0x000101109c00e986 */ /* 0x0001e4000c10111e */
[----:B0-----:R-:W0:Y:S02]  /*9ff40*/  @!P5 LDC.64 R16, c[0x0][0x5c0] ;  /* 0x00017000ff10db82 */ /* 0x001e240000000a00 */
[----:B0-----:R-:W-:Y:S02]  /*9ff50*/  @!P5 IADD3 R16, P6, R57, R16, RZ ;  /* 0x000000103910d210 */ /* 0x001fe40007fde0ff */
[----:B------:R-:W4:Y:S03]  /*9ff60*/  LDL.LU R57, [R1+0x15f8] ;  /* 0x0015f80001397983 */ /* 0x000f260000300800 */
[----:B------:R-:W-:Y:S02]  /*9ff70*/  @!P5 IMAD.X R17, R58, 0x1, R17, P6 ;  /* 0x000000013a11d824 */ /* 0x000fe400030e0611 */
[----:B------:R-:W4:Y:S04]  /*9ff80*/  LDL.LU R58, [R1+0x15f4] ;  /* 0x0015f400013a7983 */ /* 0x000f280000300800 */
[----:B------:R-:W4:Y:S01]  /*9ff90*/  LDL.LU R28, [R1+0x12a4] ;  /* 0x0012a400011c7983 */ /* 0x000f220000300800 */
[----:B------:R-:W-:-:S02]  /*9ffa0*/  ISETP.LT.OR P6, PT, R29, 0x101, !P1 ;  /* 0x000001011d00780c */ /* 0x000fc40004fc1670 */
[----:B------:R-:W-:Y:S01]  /*9ffb0*/  ISETP.LT.OR P5, PT, R29, 0x102, !P1 ;  /* 0x000001021d00780c */ /* 0x000fe20004fa1670 */
[----:B---3--:R-:W-:-:S05]  /*9ffc0*/  FMUL R18, R150, UR26 ;  /* 0x0000001a96127c20 */ /* 0x008fca0008400000 */
[----:B------:R-:W-:-:S05]  /*9ffd0*/  F2FP.SATFINITE.E4M3.F32.PACK_AB_MERGE_C R18, RZ, R18, RZ ;  /* 0x00000012ff12723e */ /* 0x000fca00048070ff */
[----:B------:R0:W-:Y:S02]  /*9ffe0*/  @!P6 STG.E.U8 desc[UR30][R16.64+0x100], R18 ;  /* 0x000100121000e986 */ /* 0x0001e4000c10111e */
[----:B0-----:R-:W0:Y:S02]  /*9fff0*/  @!P5 LDC.64 R16, c[0x0][0x5c0] ;  /* 0x00017000ff10db82 */ /* 0x001e240000000a00 */
[----:B0-----:R-:W-:Y:S02]  /*a0000*/  @!P5 IADD3 R16, P6, R59, R16, RZ ;  /* 0x000000103b10d210 */ /* 0x001fe40007fde0ff */
[----:B------:R-:W3:Y:S03]  /*a0010*/  LDL.LU R59, [R1+0x15f0] ;  /* 0x0015f000013b7983 */ /* 0x000ee60000300800 */
[----:B------:R-:W-:Y:S01]  /*a0020*/  @!P5 IMAD.X R17, R60, 0x1, R17, P6 ;  /* 0x000000013c11d824 */ /* 0x000fe200030e0611 */
[----:B------:R-:W-:Y:S01]  /*a0030*/  ISETP.LT.OR P6, PT, R29, 0x102, !P1 ;  /* 0x000001021d00780c */ /* 0x000fe20004fc1670 */
[----:B--2---:R-:W-:Y:S01]  /*a0040*/  FMUL R18, R151, UR26 ;  /* 0x0000001a97127c20 */ /* 0x004fe20008400000 */
[C---:B------:R-:W-:Y:S01]  /*a0050*/  ISETP.LT.OR P5, PT, R29.reuse, 0x109, !P2 ;  /* 0x000001091d00780c */ /* 0x040fe200057a1670 */
[----:B------:R-:W2:Y:S03]  /*a0060*/  LDL.LU R60, [R1+0x15ec] ;  /* 0x0015ec00013c7983 */ /* 0x000ea60000300800 */
[----:B------:R-:W-:Y:S01]  /*a0070*/  F2FP.SATFINITE.E4M3.F32.PACK_AB_MERGE_C R18, RZ, R18, RZ ;  /* 0x00000012ff12723e */ /* 0x000fe200048070ff */
[----:B------:R-:W3:Y:S04]  /*a0080*/  LDL.LU R150, [R1+0x12a8] ;  /* 0x0012a80001967983 */ /* 0x000ee80000300800 */
[----:B------:R-:W2:Y:S04]  /*a0090*/  LDL.LU R151, [R1+0x12ac] ;  /* 0x0012ac0001977983 */ /* 0x000ea80000300800 */
[----:B------:R0:W-:Y:S01]  /*a00a0*/  @!P6 STG.E.U8 desc[UR30][R16.64+0x101], R18 ;  /* 0x000101121000e986 */ /* 0x0001e2000c10111e */
[----:B------:R-:W-:-:S03]  /*a00b0*/  ISETP.LT.OR P6, PT, R29, 0x10a, !P2 ;  /* 0x0000010a1d00780c */ /* 0x000fc600057c1670 */
[----:B------:R-:W2:Y:S01]  /*a00c0*/  LDL.LU.64 R156, [R1+0x2d0] ;  /* 0x0002d000019c7983 */ /* 0x000ea20000300a00 */
[----:B0-----:R-:W-:-:S03]  /*a00d0*/  FMUL R16, R222, UR26 ;  /* 0x0000001ade107c20 */ /* 0x001fc60008400000 */
[----:B------:R-:W2:Y:S02]  /*a00e0*/  LDL.LU R222, [R1+0x12b0] ;  /* 0x0012b00001de7983 */ /* 0x000ea40000300800 */
[----:B------:R-:W-:-:S05]  /*a00f0*/  F2FP.SATFINITE.E4M3.F32.PACK_AB_MERGE_C R16, RZ, R16, RZ ;  /* 0x00000010ff10723e */ /* 0x000fca00048070ff */
[----:B------:R4:W-:Y:S01]  /*a0100*/  @!P5 STG.E.U8 desc[UR30][R130.64+0x108], R16 ;  /* 0x000108108200d986 */ /* 0x0009e2000c10111e */
[----:B------:R-:W-:Y:S01]  /*a0110*/  ISETP.LT.OR P5, PT, R29, 0x109, !P1 ;  /* 0x000001091d00780c */ /* 0x000fe20004fa1670 */
[----:B----4-:R-:W-:-:S05]  /*a0120*/  FMUL R16, R223, UR26 ;  /* 0x0000001adf107c20 */ /* 0x010fca0008400000 */
[----:B------:R-:W-:-:S05]  /*a0130*/  F2FP.SATFINITE.E4M3.F32.PACK_AB_MERGE_C R16, RZ, R16, RZ ;  /* 0x00000010ff10723e */ /* 0x000fca00048070ff */
[----:B------:R0:W-:Y:S02]  /*a0140*/  @!P6 STG.E.U8 desc[UR30][R158.64+0x109], R16 ;  /* 0x000109109e00e986 */ /* 0x0001e4000c10111e */
[----:B0-----:R-:W0:Y:S02]  /*a0150*/  @!P5 LDC.64 R16, c[0x0][0x5c0] ;  /* 0x00017000ff10db82 */ /* 0x001e240000000a00 */
[----:B0-----:R-:W-:Y:S02]  /*a0160*/  @!P5 IADD3 R16, P6, R61, R16, RZ ;  /* 0x000000103d10d210 */ /* 0x001fe40007fde0ff */
[----:B------:R-:W4:Y:S03]  /*a0170*/  LDL.LU R61, [R1+0x15e8] ;  /* 0x0015e800013d7983 */ /* 0x000f260000300800 */
[----:B------:R-:W-:Y:S01]  /*a0180*/  @!P5 IMAD.X R17, R62, 0x1, R17, P6 ;  /* 0x000000013e11d824 */ /* 0x000fe200030e0611 */
[C---:B------:R-:W-:Y:S01]  /*a0190*/  ISETP.LT.OR P6, PT, R29.reuse, 0x109, !P1 ;  /* 0x000001091d00780c */ /* 0x040fe20004fc1670 */
[----:B------:R-:W4:Y:S01]  /*a01a0*/  LDL.LU R62, [R1+0x15e4] ;  /* 0x0015e400013e7983 */ /* 0x000f220000300800 */
[----:B------:R-:W-:-:S03]  /*a01b0*/  ISETP.LT.OR P5, PT, R29, 0x10a, !P1 ;  /* 0x0000010a1d00780c */ /* 0x000fc60004fa1670 */
[----:B------:R-:W4:Y:S01]  /*a01c0*/  LDL.LU R223, [R1+0x12b4] ;  /* 0x0012b40001df7983 */ /* 0x000f220000300800 */
[----:B------:R-:W-:-:S05]  /*a01d0*/  FMUL R18, R28, UR26 ;  /* 0x0000001a1c127c20 */ /* 0x000fca0008400000 */
[----:B------:R-:W-:-:S05]  /*a01e0*/  F2FP.SATFINITE.E4M3.F32.PACK_AB_MERGE_C R18, RZ, R18, RZ ;  /* 0x00000012ff12723e */ /* 0x000fca00048070ff */
[----:B------:R0:W-:Y:S02]  /*a01f0*/  @!P6 STG.E.U8 desc[UR30][R16.64+0x108], R18 ;  /* 0x000108121000e986 */ /* 0x0001e4000c10111e */
[----:B0-----:R-:W0:Y:S02]  /*a0200*/  @!P5 LDC.64 R16, c[0x0][0x5c0] ;  /* 0x00017000ff10db82 */ /* 0x001e240000000a00 */
[----:B0-----:R-:W-:Y:S02]  /*a0210*/  @!P5 IADD3 R16, P6, R192, R16, RZ ;  /* 0x00000010c010d210 */ /* 0x001fe40007fde0ff */
[----:B------:R-:W4:Y:S03]  /*a0220*/  LDL.LU R192, [R1+0x15e0] ;  /* 0x0015e00001c07983 */ /* 0x000f260000300800 */
[----:B------:R-:W-:Y:S02]  /*a0230*/  @!P5 IMAD.X R17, R193, 0x1, R17, P6 ;  /* 0x00000001c111d824 */ /* 0x000fe400030e0611 */
[----:B------:R-:W4:Y:S01]  /*a0240*/  LDL.LU R193, [R1+0x15dc] ;  /* 0x0015dc0001c17983 */ /* 0x000f220000300800 */
[----:B------:R-:W-:-:S03]  /*a0250*/  ISETP.LT.OR P6, PT, R29, 0x10a, !P1 ;  /* 0x0000010a1d00780c */ /* 0x000fc60004fc1670 */
[----:B------:R-:W4:Y:S01]  /*a0260*/  LDL.LU R28, [R1+0x12b8] ;  /* 0x0012b800011c7983 */ /* 0x000f220000300800 */
[C---:B------:R-:W-:Y:S01]  /*a0270*/  ISETP.LT.OR P5, PT, R29.reuse, 0x111, !P2 ;  /* 0x000001111d00780c */ /* 0x040fe200057a1670 */
[----:B---3--:R-:W-:Y:S02]  /*a0280*/  FMUL R18, R150, UR26 ;  /* 0x0000001a96127c20 */ /* 0x008fe40008400000 */
[----:B------:R-:W3:Y:S03]  /*a0290*/  LDL.LU R150, [R1+0x12bc] ;  /* 0x0012bc0001967983 */ /* 0x000ee60000300800 */
[----:B------:R-:W-:Y:S01]  /*a02a0*/  F2FP.SATFINITE.E4M3.F32.PACK_AB_MERGE_C R18, RZ, R18, RZ ;  /* 0x00000012ff12723e */ /* 0x000fe200048070ff */
[----:B------:R-:W3:Y:S04]  /*a02b0*/  LDL.LU.64 R158, [R1+0x280] ;  /* 0x00028000019e7983 */ /* 0x000ee80000300a00 */
[----:B------:R2:W-:Y:S01]  /*a02c0*/  @!P6 STG.E.U8 desc[UR30][R16.64+0x109], R18 ;  /* 0x000109121000e986 */ /* 0x0005e2000c10111e */
[----:B------:R-:W-:Y:S01]  /*a02d0*/  ISETP.LT.OR P6, PT, R29, 0x112, !P2 ;  /* 0x000001121d00780c */ /* 0x000fe200057c1670 */
[----:B--2---:R-:W-:-:S02]  /*a02e0*/  FMUL R16, R151, UR26 ;  /* 0x0000001a97107c20 */ /* 0x004fc40008400000 */
[----:B------:R-:W2:Y:S03]  /*a02f0*/  LDL.LU R151, [R1+0x12c0] ;  /* 0x0012c00001977983 */ /* 0x000ea60000300800 */
[----:B------:R-:W-:-:S05]  /*a0300*/  F2FP.SATFINITE.E4M3.F32.PACK_AB_MERGE_C R16, RZ, R16, RZ ;  /* 0x00000010ff10723e */ /* 0x000fca00048070ff */
[----:B------:R0:W-:Y:S01]  /*a0310*/  @!P5 STG.E.U8 desc[UR30][R156.64+0x110], R16 ;  /* 0x000110109c00d986 */ /* 0x0001e2000c10111e */
[----:B------:R-:W-:Y:S01]  /*a0320*/  ISETP.LT.OR P5, PT, R29, 0x111, !P1 ;  /* 0x000001111d00780c */ /* 0x000fe20004fa1670 */
[----:B0-----:R-:W-:Y:S02]  /*a0330*/  FMUL R16, R222, UR26 ;  /* 0x0000001ade107c20 */ /* 0x001fe40008400000 */
[----:B------:R-:W2:Y:S03]  /*a0340*/  LDL.LU.64 R156, [R1+0x288] ;  /* 0x00028800019c7983 */ /* 0x000ea60000300a00 */
[----:B------:R-:W-:-:S05]  /*a0350*/  F2FP.SATFINITE.E4M3.F32.PACK_AB_MERGE_C R16, RZ, R16, RZ ;  /* 0x00000010ff10723e */ /* 0x000fca00048070ff */
[----:B----4-:R0:W-:Y:S02]  /*a0360*/  @!P6 STG.E.U8 desc[UR30][R192.64+0x111], R16 ;  /* 0x00011110c000e986 */ /* 0x0101e4000c10111e */
        /* <DEDUP_REMOVED lines=8> */
[----:B------:R-:W-:-:S05]  /*a03f0*/  FMUL R18, R223, UR26 ;  /* 0x0000001adf127c20 */ /* 0x000fca0008400000 */
[----:B------:R-:W-:-:S05]  /*a0400*/  F2FP.SATFINITE.E4M3.F32.PACK_AB_MERGE_C R18, RZ, R18, RZ ;  /* 0x00000012ff12723e */ /* 0x000fca00048070ff */
[----:B------:R0:W-:Y:S02]  /*a0410*/  @!P6 STG.E.U8 desc[UR30][R16.64+0x110], R18 ;  /* 0x000110121000e986 */ /* 0x0001e4000c10111e */
[----:B0-----:R-:W0:Y:S01]  /*a0420*/  @!P5 LDC.64 R16, c[0x0][0x5c0] ;  /* 0x00017000ff10db82 */ /* 0x001e220000000a00 */
[----:B------:R-:W-:-:S05]  /*a0430*/  FMUL R18, R28, UR26 ;  /* 0x0000001a1c127c20 */ /* 0x000fca0008400000 */
[----:B------:R-:W-:Y:S02]  /*a0440*/  F2FP.SATFINITE.E4M3.F32.PACK_AB_MERGE_C R18, RZ, R18, RZ ;  /* 0x00000012ff12723e */ /* 0x000fe400048070ff */
[----:B0-----:R-:W-:Y:S02]  /*a0450*/  @!P5 IADD3 R16, P6, R66, R16, RZ ;  /* 0x000000104210d210 */ /* 0x001fe40007fde0ff */
[----:B------:R-:W4:Y:S03]  /*a0460*/  LDL.LU R66, [R1+0x15d0] ;  /* 0x0015d00001427983 */ /* 0x000f260000300800 */
[----:B------:R-:W-:Y:S01]  /*a0470*/  @!P5 IMAD.X R17, R67, 0x1, R17, P6 ;  /* 0x000000014311d824 */ /* 0x000fe200030e0611 */
[C---:B------:R-:W-:Y:S01]  /*a0480*/  ISETP.LT.OR P6, PT, R29.reuse, 0x112, !P1 ;  /* 0x000001121d00780c */ /* 0x040fe20004fc1670 */
[----:B------:R-:W4:Y:S01]  /*a0490*/  LDL.LU R223, [R1+0x12c8] ;  /* 0x0012c80001df7983 */ /* 0x000f220000300800 */
[----:B------:R-:W-:-:S03]  /*a04a0*/  ISETP.LT.OR P5, PT, R29, 0x119, !P2 ;  /* 0x000001191d00780c */ /* 0x000fc600057a1670 */
[----:B------:R-:W4:Y:S04]  /*a04b0*/  LDL.LU R67, [R1+0x15cc] ;  /* 0x0015cc0001437983 */ /* 0x000f280000300800 */
[----:B------:R-:W4:Y:S04]  /*a04c0*/  LDL.LU R28, [R1+0x12cc] ;  /* 0x0012cc00011c7983 */ /* 0x000f280000300800 */
[----:B------:R3:W-:Y:S01]  /*a04d0*/  @!P6 STG.E.U8 desc[UR30][R16.64+0x111], R18 ;  /* 0x000111121000e986 */ /* 0x0007e2000c10111e */
[----:B------:R-:W-:Y:S01]  /*a04e0*/  ISETP.LT.OR P6, PT, R29, 0x11a, !P2 ;  /* 0x0000011a1d00780c */ /* 0x000fe200057c1670 */
[----:B---3--:R-:W-:-:S02]  /*a04f0*/  FMUL R16, R150, UR26 ;  /* 0x0000001a96107c20 */ /* 0x008fc40008400000 */
[----:B------:R-:W3:Y:S03]  /*a0500*/  LDL.LU R150, [R1+0x12d0] ;  /* 0x0012d00001967983 */ /* 0x000ee60000300800 */
[----:B------:R-:W-:-:S05]  /*a0510*/  F2FP.SATFINITE.E4M3.F32.PACK_AB_MERGE_C R16, RZ, R16, RZ ;  /* 0x00000010ff10723e */ /* 0x000fca00048070ff */
[----:B------:R2:W-:Y:S01]  /*a0520*/  @!P5 STG.E.U8 desc[UR30][R158.64+0x118], R16 ;  /* 0x000118109e00d986 */ /* 0x0005e2000c10111e */
[----:B------:R-:W-:Y:S01]  /*a0530*/  ISETP.LT.OR P5, PT, R29, 0x119, !P1 ;  /* 0x000001191d00780c */ /* 0x000fe20004fa1670 */
[----:B--2---:R-:W-:-:S05]  /*a0540*/  FMUL R16, R151, UR26 ;  /* 0x0000001a97107c20 */ /* 0x004fca0008400000 */
[----:B------:R-:W-:-:S05]  /*a0550*/  F2FP.SATFINITE.E4M3.F32.PACK_AB_MERGE_C R16, RZ, R16, RZ ;  /* 0x00000010ff10723e */ /* 0x000fca00048070ff */
[----:B------:R0:W-:Y:S02]  /*a0560*/  @!P6 STG.E.U8 desc[UR30][R156.64+0x119], R16 ;  /* 0x000119109c00e986 */ /* 0x0001e4000c10111e */
[----:B0-----:R-:W0:Y:S02]  /*a0570*/  @!P5 LDC.64 R16, c[0x0][0x5c0] ;  /* 0x00017000ff10db82 */ /* 0x001e240000000a00 */
[----:B0-----:R-:W-:Y:S02]  /*a0580*/  @!P5 IADD3 R16, P6, R190, R16, RZ ;  /* 0x00000010be10d210 */ /* 0x001fe40007fde0ff */
[----:B------:R-:W2:Y:S03]  /*a0590*/  LDL.LU R190, [R1+0x15c8] ;  /* 0x0015c80001be7983 */ /* 0x000ea60000300800 */
[----:B------:R-:W-:Y:S01]  /*a05a0*/  @!P5 IMAD.X R17, R194, 0x1, R17, P6 ;  /* 0x00000001c211d824 */ /* 0x000fe200030e0611 */
[C---:B------:R-:W-:Y:S01]  /*a05b0*/  ISETP.LT.OR P6, PT, R29.reuse, 0x119, !P1 ;  /* 0x000001191d00780c */ /* 0x040fe20004fc1670 */
[----:B------:R-:W3:Y:S01]  /*a05c0*/  LDL.LU R194, [R1+0x15c4] ;  /* 0x0015c40001c27983 */ /* 0x000ee20000300800 */
[----:B------:R-:W-:-:S03]  /*a05d0*/  ISETP.LT.OR P5, PT, R29, 0x11a, !P1 ;  /* 0x0000011a1d00780c */ /* 0x000fc60004fa1670 */
[----:B------:R-:W2:Y:S01]  /*a05e0*/  LDL.LU R151, [R1+0x12d4] ;  /* 0x0012d40001977983 */ /* 0x000ea20000300800 */
[----:B----4-:R-:W-:-:S05]  /*a05f0*/  FMUL R18, R222, UR26 ;  /* 0x0000001ade127c20 */ /* 0x010fca0008400000 */
[----:B------:R-:W-:-:S05]  /*a0600*/  F2FP.SATFINITE.E4M3.F32.PACK_AB_MERGE_C R18, RZ, R18, RZ ;  /* 0x00000012ff12723e */ /* 0x000fca00048070ff */
[----:B------:R0:W-:Y:S02]  /*a0610*/  @!P6 STG.E.U8 desc[UR30][R16.64+0x118], R18 ;  /* 0x000118121000e986 */ /* 0x0001e4000c10111e */
[----:B0-----:R-:W0:Y:S02]  /*a0620*/  @!P5 LDC.64 R16, c[0x0][0x5c0] ;  /* 0x00017000ff10db82 */ /* 0x001e240000000a00 */
[----:B0-----:R-:W-:Y:S02]  /*a0630*/  @!P5 IADD3 R16, P6, R195, R16, RZ ;  /* 0x00000010c310d210 */ /* 0x001fe40007fde0ff */
[----:B------:R-:W3:Y:S03]  /*a0640*/  LDL.LU R195, [R1+0x15c0] ;  /* 0x0015c00001c37983 */ /* 0x000ee60000300800 */
[----:B------:R-:W-:Y:S01]  /*a0650*/  @!P5 IMAD.X R17, R191, 0x1, R17, P6 ;  /* 0x00000001bf11d824 */ /* 0x000fe200030e0611 */
[----:B------:R-:W4:Y:S04]  /*a0660*/  LDL.LU R222, [R1+0x12d8] ;  /* 0x0012d80001de7983 */ /* 0x000f280000300800 */
[----:B------:R-:W4:Y:S01]  /*a0670*/  LDL.LU R191, [R1+0x15bc] ;  /* 0x0015bc0001bf7983 */ /* 0x000f220000300800 */
[----:B------:R-:W-:Y:S01]  /*a0680*/  ISETP.LT.OR P6, PT, R29, 0x11a, !P1 ;  /* 0x0000011a1d00780c */ /* 0x000fe20004fc1670 */
[----:B------:R-:W-:Y:S01]  /*a0690*/  FMUL R18, R223, UR26 ;  /* 0x0000001adf127c20 */ /* 0x000fe20008400000 */
[----:B------:R-:W-:Y:S01]  /*a06a0*/  ISETP.LT.OR P5, PT, R29, 0x121, !P2 ;  /* 0x000001211d00780c */ /* 0x000fe200057a1670 */
[----:B------:R-:W4:Y:S03]  /*a06b0*/  LDL.LU R223, [R1+0x12dc] ;  /* 0x0012dc0001df7983 */ /* 0x000f260000300800 */
[----:B------:R-:W-:-:S07]  /*a06c0*/  F2FP.SATFINITE.E4M3.F32.PACK_AB_MERGE_C R18, RZ, R18, RZ ;  /* 0x00000012ff12723e */ /* 0x000fce00048070ff */
[----:B------:R0:W-:Y:S01]  /*a06d0*/  @!P6 STG.E.U8 desc[UR30][R16.64+0x119], R18 ;  /* 0x000119121000e986 */ /* 0x0001e2000c10111e */
[----:B------:R-:W-:Y:S01]  /*a06e0*/  ISETP.LT.OR P6, PT, R29, 0x122, !P2 ;  /* 0x000001221d00780c */ /* 0x000fe200057c1670 */
[----:B0-----:R-:W-:Y:S02]  /*a06f0*/  FMUL R16, R28, UR26 ;  /* 0x0000001a1c107c20 */ /* 0x001fe40008400000 */
[----:B------:R-:W4:Y:S03]  /*a0700*/  LDL.LU R28, [R1+0x12e0] ;  /* 0x0012e000011c7983 */ /* 0x000f260000300800 */
[----:B------:R-:W-:Y:S01]  /*a0710*/  F2FP.SATFINITE.E4M3.F32.PACK_AB_MERGE_C R16, RZ, R16, RZ ;  /* 0x00000010ff10723e */ /* 0x000fe200048070ff */
[----:B--2---:R-:W-:-:S05]  /*a0720*/  FMUL R18, R151, UR26 ;  /* 0x0000001a97127c20 */ /* 0x004fca0008400000 */
[----:B------:R-:W-:Y:S01]  /*a0730*/  F2FP.SATFINITE.E4M3.F32.PACK_AB_MERGE_C R18, RZ, R18, RZ ;  /* 0x00000012ff12723e */ /* 0x000fe200048070ff */
[----:B---3--:R0:W-:Y:S01]  /*a0740*/  @!P5 STG.E.U8 desc[UR30][R194.64+0x120], R16 ;  /* 0x00012010c200d986 */ /* 0x0081e2000c10111e */
[----:B------:R-:W-:Y:S01]  /*a0750*/  ISETP.LT.OR P5, PT, R29, 0x121, !P1 ;  /* 0x000001211d00780c */ /* 0x000fe20004fa1670 */
[----:B0-----:R-:W-:-:S05]  /*a0760*/  FMUL R16, R150, UR26 ;  /* 0x0000001a96107c20 */ /* 0x001fca0008400000 */
[----:B------:R-:W-:-:S05]  /*a0770*/  F2FP.SATFINITE.E4M3.F32.PACK_AB_MERGE_C R16, RZ, R16, RZ ;  /* 0x00000010ff10723e */ /* 0x000fca00048070ff */
[----:B----4-:R0:W-:Y:S02]  /*a0780*/  @!P6 STG.E.U8 desc[UR30][R190.64+0x121], R16 ;  /* 0x00012110be00e986 */ /* 0x0101e4000c10111e */
[----:B0-----:R-:W0:Y:S02]  /*a0790*/  @!P5 LDC.64 R16, c[0x0][0x5c0] ;  /* 0x00017000ff10db82 */ /* 0x001e240000000a00 */
[----:B0-----:R-:W-:Y:S02]  /*a07a0*/  @!P5 IADD3 R16, P6, R176, R16, RZ ;  /* 0x00000010b010d210 */ /* 0x001fe40007fde0ff */
[----:B------:R-:W2:Y:S03]  /*a07b0*/  LDL.LU R176, [R1+0x15b8] ;  /* 0x0015b80001b07983 */ /* 0x000ea60000300800 */
[----:B------:R-:W-:Y:S01]  /*a07c0*/  @!P5 IMAD.X R17, R188, 0x1, R17, P6 ;  /* 0x00000001bc11d824 */ /* 0x000fe200030e0611 */
[C---:B------:R-:W-:Y:S01]  /*a07d0*/  ISETP.LT.OR P6, PT, R29.reuse, 0x121, !P1 ;  /* 0x000001211d00780c */ /* 0x040fe20004fc1670 */
[----:B------:R-:W3:Y:S01]  /*a07e0*/  LDL.LU R188, [R1+0x15b4] ;  /* 0x0015b40001bc7983 */ /* 0x000ee20000300800 */
[----:B------:R-:W-:-:S03]  /*a07f0*/  ISETP.LT.OR P5, PT, R29, 0x122, !P1 ;  /* 0x000001221d00780c */ /* 0x000fc60004fa1670 */
[----:B------:R-:W4:Y:S08]  /*a0800*/  LDL.LU R150, [R1+0x12e4] ;  /* 0x0012e40001967983 */ /* 0x000f300000300800 */
[----:B------:R0:W-:Y:S02]  /*a0810*/  @!P6 STG.E.U8 desc[UR30][R16.64+0x120], R18 ;  /* 0x000120121000e986 */ /* 0x0001e4000c10111e */
[----:B0-----:R-:W0:Y:S02]  /*a0820*/  @!P5 LDC.64 R16, c[0x0][0x5c0] ;  /* 0x00017000ff10db82 */ /* 0x001e240000000a00 */
[----:B0-----:R-:W-:-:S02]  /*a0830*/  @!P5 IADD3 R16, P6, R189, R16, RZ ;  /* 0x00000010bd10d210 */ /* 0x001fc40007fde0ff */
[----:B------:R-:W3:Y:S03]  /*a0840*/  LDL.LU R189, [R1+0x15b0] ;  /* 0x0015b00001bd7983 */ /* 0x000ee60000300800 */
[----:B------:R-:W-:Y:S01]  /*a0850*/  @!P5 IMAD.X R17, R177, 0x1, R17, P6 ;  /* 0x00000001b111d824 */ /* 0x000fe200030e0611 */
[----:B------:R-:W4:Y:S04]  /*a0860*/  LDL.LU R151, [R1+0x12e8] ;  /* 0x0012e80001977983 */ /* 0x000f280000300800 */
[----:B------:R-:W2:Y:S01]  /*a0870*/  LDL.LU R177, [R1+0x15ac] ;  /* 0x0015ac0001b17983 */ /* 0x000ea20000300800 */
[C---:B------:R-:W-:Y:S01]  /*a0880*/  ISETP.LT.OR P6, PT, R29.reuse, 0x122, !P1 ;  /* 0x000001221d00780c */ /* 0x040fe20004fc1670 */
        /* <DEDUP_REMOVED lines=8> */
[----:B------:R-:W-:-:S05]  /*a0910*/  F2FP.SATFINITE.E4M3.F32.PACK_AB_MERGE_C R16, RZ, R16, RZ ;  /* 0x00000010ff10723e */ /* 0x000fca00048070ff */
[----:B---3--:R0:W-:Y:S01]  /*a0920*/  @!P5 STG.E.U8 desc[UR30][R188.64+0x128], R16 ;  /* 0x00012810bc00d986 */ /* 0x0081e2000c10111e */
[----:B------:R-:W-:Y:S01]  /*a0930*/  ISETP.LT.OR P5, PT, R29, 0x129, !P1 ;  /* 0x000001291d00780c */ /* 0x000fe20004fa1670 */
[----:B0-----:R-:W-:-:S05]  /*a0940*/  FMUL R16, R28, UR26 ;  /* 0x0000001a1c107c20 */ /* 0x001fca0008400000 */
[----:B------:R-:W-:-:S05]  /*a0950*/  F2FP.SATFINITE.E4M3.F32.PACK_AB_MERGE_C R16, RZ, R16, RZ ;  /* 0x00000010ff10723e */ /* 0x000fca00048070ff */
[----:B--2---:R0:W-:Y:S02]  /*a0960*/  @!P6 STG.E.U8 desc[UR30][R176.64+0x129], R16 ;  /* 0x00012910b000e986 */ /* 0x0041e4000c10111e */
[----:B0-----:R-:W0:Y:S01]  /*a0970*/  @!P5 LDC.64 R16, c[0x0][0x5c0] ;  /* 0x00017000ff10db82 */ /* 0x001e220000000a00 */
[----:B----4-:R-:W-:-:S05]  /*a0980*/  FMUL R18, R150, UR26 ;  /* 0x0000001a96127c20 */ /* 0x010fca0008400000 */
[----:B------:R-:W-:Y:S02]  /*a0990*/  F2FP.SATFINITE.E4M3.F32.PACK_AB_MERGE_C R18, RZ, R18, RZ ;  /* 0x00000012ff12723e */ /* 0x000fe400048070ff */
        /* <DEDUP_REMOVED lines=270> */
[----:B------:R-:W-:Y:S01]  /*a1a80*/  FMUL R19, R223, UR26 ;  /* 0x0000001adf137c20 */ /* 0x000fe20008400000 */
[----:B------:R-:W-:-:S02]  /*a1a90*/  ISETP.LT.OR P6, PT, R29, 0x16a, !P1 ;  /* 0x0000016a1d00780c */ /* 0x000fc40004fc1670 */
[----:B------:R-:W-:Y:S01]  /*a1aa0*/  ISETP.LT.OR P5, PT, R29, 0x171, !P2 ;  /* 0x000001711d00780c */ /* 0x000fe200057a1670 */
[----:B------:R-:W4:Y:S01]  /*a1ab0*/  LDL.LU R223, [R1+0x137c] ;  /* 0x00137c0001df7983 */ /* 0x000f220000300800 */
[----:B------:R-:W-:Y:S01]  /*a1ac0*/  F2FP.SATFINITE.E4M3.F32.PACK_AB_MERGE_C R97, RZ, R19, RZ ;  /* 0x00000013ff61723e */ /* 0x000fe200048070ff */
[----:B------:R-:W-:Y:S02]  /*a1ad0*/  FMUL R19, R28, UR26 ;  /* 0x0000001a1c137c20 */ /* 0x000fe40008400000 */
[----:B------:R-:W4:Y:S03]  /*a1ae0*/  LDL.LU R28, [R1+0x1380] ;  /* 0x00138000011c7983 */ /* 0x000f260000300800 */
[----:B------:R-:W-:-:S03]  /*a1af0*/  F2FP.SATFINITE.E4M3.F32.PACK_AB_MERGE_C R101, RZ, R19, RZ ;  /* 0x00000013ff65723e */ /* 0x000fc600048070ff */
[----:B------:R0:W-:Y:S01]  /*a1b00*/  @!P6 STG.E.U8 desc[UR30][R16.64+0x169], R97 ;  /* 0x000169611000e986 */ /* 0x0001e2000c10111e */
[----:B------:R-:W-:Y:S01]  /*a1b10*/  ISETP.LT.OR P6, PT, R29, 0x172, !P2 ;  /* 0x000001721d00780c */ /* 0x000fe200057c1670 */
[----:B------:R-:W-:-:S05]  /*a1b20*/  FMUL R19, R150, UR26 ;  /* 0x0000001a96137c20 */ /* 0x000fca0008400000 */
[----:B------:R-:W-:Y:S01]  /*a1b30*/  F2FP.SATFINITE.E4M3.F32.PACK_AB_MERGE_C R19, RZ, R19, RZ ;  /* 0x00000013ff13723e */ /* 0x000fe200048070ff */
[----:B---3--:R-:W-:Y:S01]  /*a1b40*/  @!P5 STG.E.U8 desc[UR30][R98.64+0x170], R101 ;  /* 0x000170656200d986 */ /* 0x008fe2000c10111e */
[----:B------:R-:W-:-:S13]  /*a1b50*/  ISETP.LT.OR P5, PT, R29, 0x171, !P1 ;  /* 0x000001711d00780c */ /* 0x000fda0004fa1670 */
[----:B0-----:R-:W0:Y:S01]  /*a1b60*/  @!P5 LDC.64 R16, c[0x0][0x5c0] ;  /* 0x00017000ff10db82 */ /* 0x001e220000000a00 */
[----:B--2---:R-:W-:Y:S01]  /*a1b70*/  @!P6 STG.E.U8 desc[UR30][R94.64+0x171], R19 ;  /* 0x000171135e00e986 */ /* 0x004fe2000c10111e */
        /* <DEDUP_REMOVED lines=192> */
[----:B0-----:R-:W-:-:S03]  /*a2780*/  @!P5 IADD3 R16, P6, R68, R16, RZ ;  /* 0x000000104410d210 */ /* 0x001fc60007fde0ff */
[----:B------:R-:W2:Y:S02]  /*a2790*/  LDL.LU R68, [R1+0x14b8] ;  /* 0x0014b80001447983 */ /* 0x000ea40000300800 */
[----:B------:R-:W-:Y:S02]  /*a27a0*/  @!P5 IMAD.X R17, R69, 0x1, R17, P6 ;  /* 0x000000014511d824 */ /* 0x000fe400030e0611 */
[----:B------:R-:W2:Y:S01]  /*a27b0*/  LDL.LU R69, [R1+0x14b4] ;  /* 0x0014b40001457983 */ /* 0x000ea20000300800 */
[C---:B------:R-:W-:Y:S02]  /*a27c0*/  ISETP.LT.OR P6, PT, R29.reuse, 0x1a1, !P1 ;  /* 0x000001a11d00780c */ /* 0x040fe40004fc1670 */
[----:B------:R-:W-:Y:S01]  /*a27d0*/  ISETP.LT.OR P5, PT, R29, 0x1a2, !P1 ;  /* 0x000001a21d00780c */ /* 0x000fe20004fa1670 */
[----:B----4-:R-:W-:Y:S01]  /*a27e0*/  FMUL R18, R150, UR26 ;  /* 0x0000001a96127c20 */ /* 0x010fe20008400000 */
[----:B------:R-:W3:Y:S04]  /*a27f0*/  LDL.LU R28, [R1+0x13e4] ;  /* 0x0013e400011c7983 */ /* 0x000ee80000300800 */
[----:B------:R-:W-:Y:S01]  /*a2800*/  F2FP.SATFINITE.E4M3.F32.PACK_AB_MERGE_C R75, RZ, R18, RZ ;  /* 0x00000012ff4b723e */ /* 0x000fe200048070ff */
[----:B------:R-:W4:Y:S04]  /*a2810*/  LDL.LU R150, [R1+0x13e8] ;  /* 0x0013e80001967983 */ /* 0x000f280000300800 */
[----:B------:R0:W-:Y:S02]  /*a2820*/  @!P6 STG.E.U8 desc[UR30][R16.64+0x1a0], R75 ;  /* 0x0001a04b1000e986 */ /* 0x0001e4000c10111e */
[----:B0-----:R-:W0:Y:S01]  /*a2830*/  @!P5 LDC.64 R16, c[0x0][0x5c0] ;  /* 0x00017000ff10db82 */ /* 0x001e220000000a00 */
[----:B------:R-:W-:-:S02]  /*a2840*/  FMUL R18, R151, UR26 ;  /* 0x0000001a97127c20 */ /* 0x000fc40008400000 */
[----:B------:R-:W4:Y:S03]  /*a2850*/  LDL.LU R151, [R1+0x13ec] ;  /* 0x0013ec0001977983 */ /* 0x000f260000300800 */
[----:B------:R-:W-:Y:S01]  /*a2860*/  F2FP.SATFINITE.E4M3.F32.PACK_AB_MERGE_C R19, RZ, R18, RZ ;  /* 0x00000012ff13723e */ /* 0x000fe200048070ff */
[----:B------:R-:W-:Y:S02]  /*a2870*/  FMUL R18, R222, UR26 ;  /* 0x0000001ade127c20 */ /* 0x000fe40008400000 */
[----:B------:R-:W4:Y:S01]  /*a2880*/  LDL.LU R222, [R1+0x13f0] ;  /* 0x0013f00001de7983 */ /* 0x000f220000300800 */
[----:B0-----:R-:W-:-:S05]  /*a2890*/  @!P5 IADD3 R16, P6, R228, R16, RZ ;  /* 0x00000010e410d210 */ /* 0x001fca0007fde0ff */
[----:B------:R-:W-:Y:S01]  /*a28a0*/  @!P5 IMAD.X R17, R231, 0x1, R17, P6 ;  /* 0x00000001e711d824 */ /* 0x000fe200030e0611 */
[C---:B------:R-:W-:Y:S02]  /*a28b0*/  ISETP.LT.OR P6, PT, R29.reuse, 0x1a2, !P1 ;  /* 0x000001a21d00780c */ /* 0x040fe40004fc1670 */
[----:B------:R-:W-:Y:S02]  /*a28c0*/  ISETP.LT.OR P5, PT, R29, 0x1a9, !P2 ;  /* 0x000001a91d00780c */ /* 0x000fe400057a1670 */
[----:B------:R-:W-:-:S09]  /*a28d0*/  F2FP.SATFINITE.E4M3.F32.PACK_AB_MERGE_C R71, RZ, R18, RZ ;  /* 0x00000012ff47723e */ /* 0x000fd200048070ff */
[----:B------:R0:W-:Y:S01]  /*a28e0*/  @!P6 STG.E.U8 desc[UR30][R16.64+0x1a1], R19 ;  /* 0x0001a1131000e986 */ /* 0x0001e2000c10111e */
[----:B------:R-:W-:Y:S01]  /*a28f0*/  ISETP.LT.OR P6, PT, R29, 0x1aa, !P2 ;  /* 0x000001aa1d00780c */ /* 0x000fe200057c1670 */
[----:B------:R-:W-:-:S05]  /*a2900*/  FMUL R18, R223, UR26 ;  /* 0x0000001adf127c20 */ /* 0x000fca0008400000 */
[----:B------:R-:W-:Y:S01]  /*a2910*/  F2FP.SATFINITE.E4M3.F32.PACK_AB_MERGE_C R73, RZ, R18, RZ ;  /* 0x00000012ff49723e */ /* 0x000fe200048070ff */
[----:B--2---:R-:W-:Y:S01]  /*a2920*/  @!P5 STG.E.U8 desc[UR30][R68.64+0x1a8], R71 ;  /* 0x0001a8474400d986 */ /* 0x004fe2000c10111e */
[----:B------:R-:W-:-:S13]  /*a2930*/  ISETP.LT.OR P5, PT, R29, 0x1a9, !P1 ;  /* 0x000001a91d00780c */ /* 0x000fda0004fa1670 */
[----:B0-----:R-:W0:Y:S01]  /*a2940*/  @!P5 LDC.64 R16, c[0x0][0x5c0] ;  /* 0x00017000ff10db82 */ /* 0x001e220000000a00 */
[----:B------:R1:W-:Y:S01]  /*a2950*/  @!P6 STG.E.U8 desc[UR30][R66.64+0x1a9], R73 ;  /* 0x0001a9494200e986 */ /* 0x0003e2000c10111e */
[----:B0-----:R-:W-:-:S03]  /*a2960*/  @!P5 IADD3 R16, P6, R65, R16, RZ ;  /* 0x000000104110d210 */ /* 0x001fc60007fde0ff */
[----:B------:R-:W2:Y:S02]  /*a2970*/  LDL.LU R65, [R1+0x14b0] ;  /* 0x0014b00001417983 */ /* 0x000ea40000300800 */
[----:B------:R-:W-:Y:S02]  /*a2980*/  @!P5 IMAD.X R17, R12, 0x1, R17, P6 ;  /* 0x000000010c11d824 */ /* 0x000fe400030e0611 */
[----:B------:R0:W5:Y:S04]  /*a2990*/  LDL.LU R12, [R1+0x14ac] ;  /* 0x0014ac00010c7983 */ /* 0x0001680000300800 */
[----:B------:R-:W2:Y:S04]  /*a29a0*/  LDL.LU R223, [R1+0x13f4] ;  /* 0x0013f40001df7983 */ /* 0x000ea80000300800 */
[----:B------:R-:W2:Y:S01]  /*a29b0*/  LDL.LU R157, [R1+0x13f8] ;  /* 0x0013f800019d7983 */ /* 0x000ea20000300800 */
[----:B---3--:R-:W-:-:S05]  /*a29c0*/  FMUL R18, R28, UR26 ;  /* 0x0000001a1c127c20 */ /* 0x008fca0008400000 */
[----:B------:R-:W-:Y:S01]  /*a29d0*/  F2FP.SATFINITE.E4M3.F32.PACK_AB_MERGE_C R19, RZ, R18, RZ ;  /* 0x00000012ff13723e */ /* 0x000fe200048070ff */
[----:B----4-:R-:W-:Y:S02]  /*a29e0*/  FMUL R18, R150, UR26 ;  /* 0x0000001a96127c20 */ /* 0x010fe40008400000 */
[----:B------:R-:W3:Y:S03]  /*a29f0*/  LDL.LU R150, [R1+0x13fc] ;  /* 0x0013fc0001967983 */ /* 0x000ee60000300800 */
[----:B-1----:R-:W-:Y:S01]  /*a2a00*/  F2FP.SATFINITE.E4M3.F32.PACK_AB_MERGE_C R67, RZ, R18, RZ ;  /* 0x00000012ff43723e */ /* 0x002fe200048070ff */
[----:B------:R-:W-:Y:S02]  /*a2a10*/  FMUL R18, R151, UR26 ;  /* 0x0000001a97127c20 */ /* 0x000fe40008400000 */
[----:B------:R-:W4:Y:S03]  /*a2a20*/  LDL.LU R151, [R1+0x1400] ;  /* 0x0014000001977983 */ /* 0x000f260000300800 */
[----:B------:R-:W-:Y:S01]  /*a2a30*/  F2FP.SATFINITE.E4M3.F32.PACK_AB_MERGE_C R69, RZ, R18, RZ ;  /* 0x00000012ff45723e */ /* 0x000fe200048070ff */
[----:B------:R-:W-:-:S02]  /*a2a40*/  FMUL R18, R222, UR26 ;  /* 0x0000001ade127c20 */ /* 0x000fc40008400000 */
[----:B------:R-:W4:Y:S01]  /*a2a50*/  LDL.LU R222, [R1+0x1404] ;  /* 0x0014040001de7983 */ /* 0x000f220000300800 */
[C---:B------:R-:W-:Y:S02]  /*a2a60*/  ISETP.LT.OR P6, PT, R29.reuse, 0x1a9, !P1 ;  /* 0x000001a91d00780c */ /* 0x040fe40004fc1670 */
[----:B------:R-:W-:-:S11]  /*a2a70*/  ISETP.LT.OR P5, PT, R29, 0x1aa, !P1 ;  /* 0x000001aa1d00780c */ /* 0x000fd60004fa1670 */
[----:B------:R1:W-:Y:S02]  /*a2a80*/  @!P6 STG.E.U8 desc[UR30][R16.64+0x1a8], R19 ;  /* 0x0001a8131000e986 */ /* 0x0003e4000c10111e */
[----:B-1----:R-:W1:Y:S02]  /*a2a90*/  @!P5 LDC.64 R16, c[0x0][0x5c0] ;  /* 0x00017000ff10db82 */ /* 0x002e640000000a00 */
[----:B-1----:R-:W-:-:S05]  /*a2aa0*/  @!P5 IADD3 R16, P6, R230, R16, RZ ;  /* 0x00000010e610d210 */ /* 0x002fca0007fde0ff */
[----:B------:R-:W-:Y:S01]  /*a2ab0*/  @!P5 IMAD.X R17, R229, 0x1, R17, P6 ;  /* 0x00000001e511d824 */ /* 0x000fe200030e0611 */
[C---:B------:R-:W-:Y:S02]  /*a2ac0*/  ISETP.LT.OR P6, PT, R29.reuse, 0x1aa, !P1 ;  /* 0x000001aa1d00780c */ /* 0x040fe40004fc1670 */
[----:B------:R-:W-:-:S11]  /*a2ad0*/  ISETP.LT.OR P5, PT, R29, 0x1b1, !P2 ;  /* 0x000001b11d00780c */ /* 0x000fd600057a1670 */
[----:B------:R1:W-:Y:S01]  /*a2ae0*/  @!P6 STG.E.U8 desc[UR30][R16.64+0x1a9], R67 ;  /* 0x0001a9431000e986 */ /* 0x0003e2000c10111e */
[----:B--2---:R-:W-:-:S03]  /*a2af0*/  FMUL R28, R223, UR26 ;  /* 0x0000001adf1c7c20 */ /* 0x004fc60008400000 */
[----:B------:R-:W2:Y:S04]  /*a2b00*/  LDL.LU R223, [R1+0x1408] ;  /* 0x0014080001df7983 */ /* 0x000ea80000300800 */
[----:B------:R-:W-:Y:S01]  /*a2b10*/  @!P5 STG.E.U8 desc[UR30][R64.64+0x1b0], R69 ;  /* 0x0001b0454000d986 */ /* 0x000fe2000c10111e */
[----:B------:R-:W-:Y:S02]  /*a2b20*/  ISETP.LT.OR P5, PT, R29, 0x1b1, !P1 ;  /* 0x000001b11d00780c */ /* 0x000fe40004fa1670 */
[----:B------:R-:W-:-:S11]  /*a2b30*/  F2FP.SATFINITE.E4M3.F32.PACK_AB_MERGE_C R71, RZ, R18, RZ ;  /* 0x00000012ff47723e */ /* 0x000fd600048070ff */
[----:B------:R-:W0:Y:S01]  /*a2b40*/  @!P5 LDC.64 R18, c[0x0][0x5c0] ;  /* 0x00017000ff12db82 */ /* 0x000e220000000a00 */
[----:B------:R-:W-:-:S13]  /*a2b50*/  ISETP.LT.OR P6, PT, R29, 0x1b2, !P2 ;  /* 0x000001b21d00780c */ /* 0x000fda00057c1670 */
[----:B------:R3:W-:Y:S01]  /*a2b60*/  @!P6 STG.E.U8 desc[UR30][R62.64+0x1b1], R71 ;  /* 0x0001b1473e00e986 */ /* 0x0007e2000c10111e */
[----:B0-----:R-:W-:-:S05]  /*a2b70*/  @!P5 IADD3 R18, P6, R227, R18, RZ ;  /* 0x00000012e312d210 */ /* 0x001fca0007fde0ff */
[----:B------:R-:W-:Y:S01]  /*a2b80*/  @!P5 IMAD.X R19, R226, 0x1, R19, P6 ;  /* 0x00000001e213d824 */ /* 0x000fe200030e0613 */
[----:B------:R-:W-:Y:S02]  /*a2b90*/  ISETP.LT.OR P5, PT, R29, 0x1b2, !P1 ;  /* 0x000001b21d00780c */ /* 0x000fe40004fa1670 */
[----:B-1----:R-:W-:Y:S01]  /*a2ba0*/  F2FP.SATFINITE.E4M3.F32.PACK_AB_MERGE_C R67, RZ, R28, RZ ;  /* 0x0000001cff43723e */ /* 0x002fe200048070ff */
[----:B------:R-:W-:Y:S01]  /*a2bb0*/  FMUL R28, R157, UR26 ;  /* 0x0000001a9d1c7c20 */ /* 0x000fe20008400000 */
[----:B------:R-:W-:Y:S01]  /*a2bc0*/  ISETP.LT.OR P6, PT, R29, 0x1b1, !P1 ;  /* 0x000001b11d00780c */ /* 0x000fe20004fc1670 */
[----:B------:R-:W2:Y:S08]  /*a2bd0*/  LDL.LU R157, [R1+0x140c] ;  /* 0x00140c00019d7983 */ /* 0x000eb00000300800 */
[----:B------:R-:W0:Y:S01]  /*a2be0*/  @!P5 LDC.64 R16, c[0x0][0x5c0] ;  /* 0x00017000ff10db82 */ /* 0x000e220000000a00 */
[----:B---3--:R-:W-:Y:S01]  /*a2bf0*/  F2FP.SATFINITE.E4M3.F32.PACK_AB_MERGE_C R63, RZ, R28, RZ ;  /* 0x0000001cff3f723e */ /* 0x008fe200048070ff */
[----:B------:R-:W-:-:S02]  /*a2c00*/  FMUL R28, R150, UR26 ;  /* 0x0000001a961c7c20 */ /* 0x000fc40008400000 */
[----:B------:R-:W3:Y:S04]  /*a2c10*/  LDL.LU R150, [R1+0x1410] ;  /* 0x0014100001967983 */ /* 0x000ee80000300800 */
[----:B------:R1:W-:Y:S01]  /*a2c20*/  @!P6 STG.E.U8 desc[UR30][R18.64+0x1b0], R67 ;  /* 0x0001b0431200e986 */ /* 0x0003e2000c10111e */
[----:B------:R-:W-:Y:S01]  /*a2c30*/  F2FP.SATFINITE.E4M3.F32.PACK_AB_MERGE_C R65, RZ, R28, RZ ;  /* 0x0000001cff41723e */ /* 0x000fe200048070ff */
[----:B----4-:R-:W-:Y:S02]  /*a2c40*/  FMUL R28, R151, UR26 ;  /* 0x0000001a971c7c20 */ /* 0x010fe40008400000 */
[----:B------:R-:W4:Y:S01]  /*a2c50*/  LDL.LU R151, [R1+0x1414] ;  /* 0x0014140001977983 */ /* 0x000f220000300800 */
[----:B0-----:R-:W-:-:S05]  /*a2c60*/  @!P5 IADD3 R16, P6, R225, R16, RZ ;  /* 0x00000010e110d210 */ /* 0x001fca0007fde0ff */
[----:B------:R-:W-:Y:S01]  /*a2c70*/  @!P5 IMAD.X R17, R224, 0x1, R17, P6 ;  /* 0x00000001e011d824 */ /* 0x000fe200030e0611 */
[----:B------:R-:W-:Y:S02]  /*a2c80*/  ISETP.LT.OR P6, PT, R29, 0x1b2, !P1 ;  /* 0x000001b21d00780c */ /* 0x000fe40004fc1670 */
[----:B-1----:R-:W-:Y:S01]  /*a2c90*/  F2FP.SATFINITE.E4M3.F32.PACK_AB_MERGE_C R67, RZ, R28, RZ ;  /* 0x0000001cff43723e */ /* 0x002fe200048070ff */
[----:B------:R-:W-:Y:S02]  /*a2ca0*/  FMUL R28, R222, UR26 ;  /* 0x0000001ade1c7c20 */ /* 0x000fe40008400000 */
[----:B------:R-:W4:Y:S08]  /*a2cb0*/  LDL.LU R222, [R1+0x1418] ;  /* 0x0014180001de7983 */ /* 0x000f300000300800 */
[----:B------:R0:W-:Y:S02]  /*a2cc0*/  @!P6 STG.E.U8 desc[UR30][R16.64+0x1b1], R63 ;  /* 0x0001b13f1000e986 */ /* 0x0001e4000c10111e */
[----:B0-----:R-:W-:-:S02]  /*a2cd0*/  F2FP.SATFINITE.E4M3.F32.PACK_AB_MERGE_C R63, RZ, R28, RZ ;  /* 0x0000001cff3f723e */ /* 0x001fc400048070ff */
[----:B------:R-:W-:Y:S01]  /*a2ce0*/  ISETP.LT.OR P5, PT, R29, 0x1b9, !P2 ;  /* 0x000001b91d00780c */ /* 0x000fe200057a1670 */
[----:B--2---:R-:W-:Y:S02]  /*a2cf0*/  FMUL R28, R223, UR26 ;  /* 0x0000001adf1c7c20 */ /* 0x004fe40008400000 */
[----:B------:R-:W2:Y:S10]  /*a2d00*/  LDL.LU R223, [R1+0x141c] ;  /* 0x00141c0001df7983 */ /* 0x000eb40000300800 */
[----:B------:R-:W-:Y:S01]  /*a2d10*/  @!P5 STG.E.U8 desc[UR30][R60.64+0x1b8], R65 ;  /* 0x0001b8413c00d986 */ /* 0x000fe2000c10111e */
[----:B------:R-:W-:-:S02]  /*a2d20*/  ISETP.LT.OR P5, PT, R29, 0x1b9, !P1 ;  /* 0x000001b91d00780c */ /* 0x000fc40004fa1670 */
[----:B------:R-:W-:-:S11]  /*a2d30*/  ISETP.LT.OR P6, PT, R29, 0x1ba, !P2 ;  /* 0x000001ba1d00780c */ /* 0x000fd600057c1670 */
[----:B------:R-:W0:Y:S02]  /*a2d40*/  @!P5 LDC.64 R18, c[0x0][0x5c0] ;  /* 0x00017000ff12db82 */ /* 0x000e240000000a00 */
[----:B------:R1:W-:Y:S01]  /*a2d50*/  @!P6 STG.E.U8 desc[UR30][R58.64+0x1b9], R67 ;  /* 0x0001b9433a00e986 */ /* 0x0003e2000c10111e */
[----:B0-----:R-:W-:-:S05]  /*a2d60*/  @!P5 IADD3 R18, P6, R221, R18, RZ ;  /* 0x00000012dd12d210 */ /* 0x001fca0007fde0ff */
[----:B------:R-:W-:Y:S01]  /*a2d70*/  @!P5 IMAD.X R19, R220, 0x1, R19, P6 ;  /* 0x00000001dc13d824 */ /* 0x000fe200030e0613 */
[C---:B------:R-:W-:Y:S02]  /*a2d80*/  ISETP.LT.OR P5, PT, R29.reuse, 0x1ba, !P1 ;  /* 0x000001ba1d00780c */ /* 0x040fe40004fa1670 */
[----:B------:R-:W-:-:S11]  /*a2d90*/  ISETP.LT.OR P6, PT, R29, 0x1b9, !P1 ;  /* 0x000001b91d00780c */ /* 0x000fd60004fc1670 */
[----:B------:R-:W0:Y:S01]  /*a2da0*/  @!P5 LDC.64 R16, c[0x0][0x5c0] ;  /* 0x00017000ff10db82 */ /* 0x000e220000000a00 */
[----:B-1----:R-:W-:Y:S01]  /*a2db0*/  F2FP.SATFINITE.E4M3.F32.PACK_AB_MERGE_C R59, RZ, R28, RZ ;  /* 0x0000001cff3b723e */ /* 0x002fe200048070ff */
[----:B------:R1:W-:Y:S01]  /*a2dc0*/  @!P6 STG.E.U8 desc[UR30][R18.64+0x1b8], R63 ;  /* 0x0001b83f1200e986 */ /* 0x0003e2000c10111e */
[----:B------:R-:W-:-:S03]  /*a2dd0*/  FMUL R28, R157, UR26 ;  /* 0x0000001a9d1c7c20 */ /* 0x000fc60008400000 */
[----:B------:R-:W2:Y:S02]  /*a2de0*/  LDL.LU R157, [R1+0x1420] ;  /* 0x00142000019d7983 */ /* 0x000ea40000300800 */
[----:B------:R-:W-:Y:S01]  /*a2df0*/  F2FP.SATFINITE.E4M3.F32.PACK_AB_MERGE_C R61, RZ, R28, RZ ;  /* 0x0000001cff3d723e */ /* 0x000fe200048070ff */
[----:B---3--:R-:W-:Y:S02]  /*a2e00*/  FMUL R28, R150, UR26 ;  /* 0x0000001a961c7c20 */ /* 0x008fe40008400000 */
[----:B------:R-:W3:Y:S01]  /*a2e10*/  LDL.LU R150, [R1+0x1424] ;  /* 0x0014240001967983 */ /* 0x000ee20000300800 */
[----:B0-----:R-:W-:-:S05]  /*a2e20*/  @!P5 IADD3 R16, P6, R219, R16, RZ ;  /* 0x00000010db10d210 */ /* 0x001fca0007fde0ff */
[----:B------:R-:W-:Y:S01]  /*a2e30*/  @!P5 IMAD.X R17, R218, 0x1, R17, P6 ;  /* 0x00000001da11d824 */ /* 0x000fe200030e0611 */
[C---:B------:R-:W-:Y:S02]  /*a2e40*/  ISETP.LT.OR P6, PT, R29.reuse, 0x1ba, !P1 ;  /* 0x000001ba1d00780c */ /* 0x040fe40004fc1670 */
[----:B------:R-:W-:Y:S02]  /*a2e50*/  ISETP.LT.OR P5, PT, R29, 0x1c1, !P2 ;  /* 0x000001c11d00780c */ /* 0x000fe400057a1670 */
[----:B-1----:R-:W-:Y:S01]  /*a2e60*/  F2FP.SATFINITE.E4M3.F32.PACK_AB_MERGE_C R63, RZ, R28, RZ ;  /* 0x0000001cff3f723e */ /* 0x002fe200048070ff */
[----:B----4-:R-:W-:Y:S02]  /*a2e70*/  FMUL R28, R151, UR26 ;  /* 0x0000001a971c7c20 */ /* 0x010fe40008400000 */
[----:B------:R-:W4:Y:S06]  /*a2e80*/  LDL.LU R151, [R1+0x1428] ;  /* 0x0014280001977983 */ /* 0x000f2c0000300800 */
[----:B------:R0:W-:Y:S01]  /*a2e90*/  @!P6 STG.E.U8 desc[UR30][R16.64+0x1b9], R59 ;  /* 0x0001b93b1000e986 */ /* 0x0001e2000c10111e */
[----:B------:R-:W-:-:S03]  /*a2ea0*/  ISETP.LT.OR P6, PT, R29, 0x1c2, !P2 ;  /* 0x000001c21d00780c */ /* 0x000fc600057c1670 */
[----:B------:R-:W-:Y:S01]  /*a2eb0*/  @!P5 STG.E.U8 desc[UR30][R56.64+0x1c0], R61 ;  /* 0x0001c03d3800d986 */ /* 0x000fe2000c10111e */
[----:B0-----:R-:W-:Y:S01]  /*a2ec0*/  F2FP.SATFINITE.E4M3.F32.PACK_AB_MERGE_C R59, RZ, R28, RZ ;  /* 0x0000001cff3b723e */ /* 0x001fe200048070ff */
[----:B------:R-:W-:Y:S02]  /*a2ed0*/  FMUL R28, R222, UR26 ;  /* 0x0000001ade1c7c20 */ /* 0x000fe40008400000 */
[----:B------:R-:W4:Y:S06]  /*a2ee0*/  LDL.LU R222, [R1+0x142c] ;  /* 0x00142c0001de7983 */ /* 0x000f2c0000300800 */
[----:B------:R0:W-:Y:S02]  /*a2ef0*/  @!P6 STG.E.U8 desc[UR30][R54.64+0x1c1], R63 ;  /* 0x0001c13f3600e986 */ /* 0x0001e4000c10111e */
[----:B0-----:R-:W-:Y:S01]  /*a2f00*/  F2FP.SATFINITE.E4M3.F32.PACK_AB_MERGE_C R55, RZ, R28, RZ ;  /* 0x0000001cff37723e */ /* 0x001fe200048070ff */
[----:B--2---:R-:W-:-:S02]  /*a2f10*/  FMUL R28, R223, UR26 ;  /* 0x0000001adf1c7c20 */ /* 0x004fc40008400000 */
[----:B------:R-:W2:Y:S01]  /*a2f20*/  LDL.LU R223, [R1+0x1430] ;  /* 0x0014300001df7983 */ /* 0x000ea20000300800 */
[----:B------:R-:W-:-:S13]  /*a2f30*/  ISETP.LT.OR P5, PT, R29, 0x1c1, !P1 ;  /* 0x000001c11d00780c */ /* 0x000fda0004fa1670 */
[----:B------:R-:W0:Y:S02]  /*a2f40*/  @!P5 LDC.64 R18, c[0x0][0x5c0] ;  /* 0x00017000ff12db82 */ /* 0x000e240000000a00 */
[----:B0-----:R-:W-:-:S05]  /*a2f50*/  @!P5 IADD3 R18, P6, R217, R18, RZ ;  /* 0x00000012d912d210 */ /* 0x001fca0007fde0ff */
[----:B------:R-:W-:Y:S01]  /*a2f60*/  @!P5 IMAD.X R19, R216, 0x1, R19, P6 ;  /* 0x00000001d813d824 */ /* 0x000fe200030e0613 */
[C---:B------:R-:W-:Y:S02]  /*a2f70*/  ISETP.LT.OR P5, PT, R29.reuse, 0x1c2, !P1 ;  /* 0x000001c21d00780c */ /* 0x040fe40004fa1670 */
[----:B------:R-:W-:-:S11]  /*a2f80*/  ISETP.LT.OR P6, PT, R29, 0x1c1, !P1 ;  /* 0x000001c11d00780c */ /* 0x000fd60004fc1670 */
[----:B------:R-:W0:Y:S02]  /*a2f90*/  @!P5 LDC.64 R16, c[0x0][0x5c0] ;  /* 0x00017000ff10db82 */ /* 0x000e240000000a00 */
[----:B------:R1:W-:Y:S01]  /*a2fa0*/  @!P6 STG.E.U8 desc[UR30][R18.64+0x1c0], R59 ;  /* 0x0001c03b1200e986 */ /* 0x0003e2000c10111e */
[----:B------:R-:W-:Y:S01]  /*a2fb0*/  F2FP.SATFINITE.E4M3.F32.PACK_AB_MERGE_C R57, RZ, R28, RZ ;  /* 0x0000001cff39723e */ /* 0x000fe200048070ff */
[----:B------:R-:W-:Y:S02]  /*a2fc0*/  FMUL R28, R157, UR26 ;  /* 0x0000001a9d1c7c20 */ /* 0x000fe40008400000 */
[----:B------:R-:W2:Y:S01]  /*a2fd0*/  LDL.LU R157, [R1+0x1434] ;  /* 0x00143400019d7983 */ /* 0x000ea20000300800 */
[----:B0-----:R-:W-:-:S05]  /*a2fe0*/  @!P5 IADD3 R16, P6, R215, R16, RZ ;  /* 0x00000010d710d210 */ /* 0x001fca0007fde0ff */
[----:B------:R-:W-:Y:S01]  /*a2ff0*/  @!P5 IMAD.X R17, R214, 0x1, R17, P6 ;  /* 0x00000001d611d824 */ /* 0x000fe200030e0611 */
[C---:B------:R-:W-:Y:S02]  /*a3000*/  ISETP.LT.OR P6, PT, R29.reuse, 0x1c2, !P1 ;  /* 0x000001c21d00780c */ /* 0x040fe40004fc1670 */
[----:B-1----:R-:W-:Y:S01]  /*a3010*/  F2FP.SATFINITE.E4M3.F32.PACK_AB_MERGE_C R59, RZ, R28, RZ ;  /* 0x0000001cff3b723e */ /* 0x002fe200048070ff */
[----:B---3--:R-:W-:Y:S01]  /*a3020*/  FMUL R28, R150, UR26 ;  /* 0x0000001a961c7c20 */ /* 0x008fe20008400000 */
[C---:B------:R-:W-:Y:S01]  /*a3030*/  ISETP.LT.OR P5, PT, R29.reuse, 0x1c9, !P2 ;  /* 0x000001c91d00780c */ /* 0x040fe200057a1670 */
[----:B------:R-:W3:Y:S08]  /*a3040*/  LDL.LU R150, [R1+0x1438] ;  /* 0x0014380001967983 */ /* 0x000ef00000300800 */
[----:B------:R0:W-:Y:S01]  /*a3050*/  @!P6 STG.E.U8 desc[UR30][R16.64+0x1c1], R55 ;  /* 0x0001c1371000e986 */ /* 0x0001e2000c10111e */
[----:B------:R-:W-:-:S03]  /*a3060*/  ISETP.LT.OR P6, PT, R29, 0x1ca, !P2 ;  /* 0x000001ca1d00780c */ /* 0x000fc600057c1670 */
[----:B------:R-:W-:Y:S01]  /*a3070*/  @!P5 STG.E.U8 desc[UR30][R52.64+0x1c8], R57 ;  /* 0x0001c8393400d986 */ /* 0x000fe2000c10111e */
[----:B0-----:R-:W-:Y:S01]  /*a3080*/  F2FP.SATFINITE.E4M3.F32.PACK_AB_MERGE_C R55, RZ, R28, RZ ;  /* 0x0000001cff37723e */ /* 0x001fe200048070ff */
[----:B----4-:R-:W-:Y:S02]  /*a3090*/  FMUL R28, R151, UR26 ;  /* 0x0000001a971c7c20 */ /* 0x010fe40008400000 */
[----:B------:R-:W4:Y:S06]  /*a30a0*/  LDL.LU R151, [R1+0x143c] ;  /* 0x00143c0001977983 */ /* 0x000f2c0000300800 */
[----:B------:R0:W-:Y:S02]  /*a30b0*/  @!P6 STG.E.U8 desc[UR30][R50.64+0x1c9], R59 ;  /* 0x0001c93b3200e986 */ /* 0x0001e4000c10111e */
[----:B0-----:R-:W-:Y:S01]  /*a30c0*/  F2FP.SATFINITE.E4M3.F32.PACK_AB_MERGE_C R51, RZ, R28, RZ ;  /* 0x0000001cff33723e */ /* 0x001fe200048070ff */
[----:B------:R-:W-:-:S02]  /*a30d0*/  FMUL R28, R222, UR26 ;  /* 0x0000001ade1c7c20 */ /* 0x000fc40008400000 */
[----:B------:R-:W4:Y:S03]  /*a30e0*/  LDL.LU R222, [R1+0x1440] ;  /* 0x0014400001de7983 */ /* 0x000f260000300800 */
[----:B------:R-:W-:Y:S02]  /*a30f0*/  F2FP.SATFINITE.E4M3.F32.PACK_AB_MERGE_C R53, RZ, R28, RZ ;  /* 0x0000001cff35723e */ /* 0x000fe400048070ff */
[----:B------:R-:W-:-:S13]  /*a3100*/  ISETP.LT.OR P5, PT, R29, 0x1c9, !P1 ;  /* 0x000001c91d00780c */ /* 0x000fda0004fa1670 */
[----:B------:R-:W0:Y:S01]  /*a3110*/  @!P5 LDC.64 R18, c[0x0][0x5c0] ;  /* 0x00017000ff12db82 */ /* 0x000e220000000a00 */
[----:B--2---:R-:W-:Y:S02]  /*a3120*/  FMUL R28, R223, UR26 ;  /* 0x0000001adf1c7c20 */ /* 0x004fe40008400000 */
[----:B------:R-:W2:Y:S01]  /*a3130*/  LDL.LU R223, [R1+0x1444] ;  /* 0x0014440001df7983 */ /* 0x000ea20000300800 */
[----:B0-----:R-:W-:-:S05]  /*a3140*/  @!P5 IADD3 R18, P6, R213, R18, RZ ;  /* 0x00000012d512d210 */ /* 0x001fca0007fde0ff */
[----:B------:R-:W-:Y:S01]  /*a3150*/  @!P5 IMAD.X R19, R212, 0x1, R19, P6 ;  /* 0x00000001d413d824 */ /* 0x000fe200030e0613 */
[C---:B------:R-:W-:Y:S02]  /*a3160*/  ISETP.LT.OR P5, PT, R29.reuse, 0x1ca, !P1 ;  /* 0x000001ca1d00780c */ /* 0x040fe40004fa1670 */
[----:B------:R-:W-:-:S11]  /*a3170*/  ISETP.LT.OR P6, PT, R29, 0x1c9, !P1 ;  /* 0x000001c91d00780c */ /* 0x000fd60004fc1670 */
[----:B------:R-:W0:Y:S02]  /*a3180*/  @!P5 LDC.64 R16, c[0x0][0x5c0] ;  /* 0x00017000ff10db82 */ /* 0x000e240000000a00 */
[----:B------:R1:W-:Y:S01]  /*a3190*/  @!P6 STG.E.U8 desc[UR30][R18.64+0x1c8], R55 ;  /* 0x0001c8371200e986 */ /* 0x0003e2000c10111e */
[----:B0-----:R-:W-:-:S05]  /*a31a0*/  @!P5 IADD3 R16, P6, R143, R16, RZ ;  /* 0x000000108f10d210 */ /* 0x001fca0007fde0ff */
[----:B------:R-:W-:Y:S01]  /*a31b0*/  @!P5 IMAD.X R17, R142, 0x1, R17, P6 ;  /* 0x000000018e11d824 */ /* 0x000fe200030e0611 */
[C---:B------:R-:W-:Y:S02]  /*a31c0*/  ISETP.LT.OR P6, PT, R29.reuse, 0x1ca, !P1 ;  /* 0x000001ca1d00780c */ /* 0x040fe40004fc1670 */
[----:B------:R-:W-:-:S11]  /*a31d0*/  ISETP.LT.OR P5, PT, R29, 0x1d1, !P2 ;  /* 0x000001d11d00780c */ /* 0x000fd600057a1670 */
[----:B------:R0:W-:Y:S04]  /*a31e0*/  @!P6 STG.E.U8 desc[UR30][R16.64+0x1c9], R51 ;  /* 0x0001c9331000e986 */ /* 0x0001e8000c10111e */
[----:B------:R-:W-:Y:S01]  /*a31f0*/  @!P5 STG.E.U8 desc[UR30][R48.64+0x1d0], R53 ;  /* 0x0001d0353000d986 */ /* 0x000fe2000c10111e */
[----:B------:R-:W-:Y:S02]  /*a3200*/  ISETP.LT.OR P5, PT, R29, 0x1d1, !P1 ;  /* 0x000001d11d00780c */ /* 0x000fe40004fa1670 */
[----:B-1----:R-:W-:Y:S01]  /*a3210*/  F2FP.SATFINITE.E4M3.F32.PACK_AB_MERGE_C R55, RZ, R28, RZ ;  /* 0x0000001cff37723e */ /* 0x002fe200048070ff */
[----:B------:R-:W-:Y:S01]  /*a3220*/  FMUL R28, R157, UR26 ;  /* 0x0000001a9d1c7c20 */ /* 0x000fe20008400000 */
[----:B------:R-:W-:Y:S01]  /*a3230*/  ISETP.LT.OR P6, PT, R29, 0x1d2, !P2 ;  /* 0x000001d21d00780c */ /* 0x000fe200057c1670 */
[----:B------:R-:W2:Y:S08]  /*a3240*/  LDL.LU R157, [R1+0x1448] ;  /* 0x00144800019d7983 */ /* 0x000eb00000300800 */
[----:B------:R-:W1:Y:S01]  /*a3250*/  @!P5 LDC.64 R18, c[0x0][0x5c0] ;  /* 0x00017000ff12db82 */ /* 0x000e620000000a00 */
[----:B0-----:R-:W-:-:S03]  /*a3260*/  F2FP.SATFINITE.E4M3.F32.PACK_AB_MERGE_C R51, RZ, R28, RZ ;  /* 0x0000001cff33723e */ /* 0x001fc600048070ff */
[----:B------:R0:W-:Y:S01]  /*a3270*/  @!P6 STG.E.U8 desc[UR30][R46.64+0x1d1], R55 ;  /* 0x0001d1372e00e986 */ /* 0x0001e2000c10111e */
[----:B---3--:R-:W-:-:S03]  /*a3280*/  FMUL R28, R150, UR26 ;  /* 0x0000001a961c7c20 */ /* 0x008fc60008400000 */
[----:B------:R-:W3:Y:S02]  /*a3290*/  LDL.LU R150, [R1+0x144c] ;  /* 0x00144c0001967983 */ /* 0x000ee40000300800 */
[----:B0-----:R-:W-:Y:S02]  /*a32a0*/  F2FP.SATFINITE.E4M3.F32.PACK_AB_MERGE_C R47, RZ, R28, RZ ;  /* 0x0000001cff2f723e */ /* 0x001fe400048070ff */
[----:B-1----:R-:W-:-:S05]  /*a32b0*/  @!P5 IADD3 R18, P6, R141, R18, RZ ;  /* 0x000000128d12d210 */ /* 0x002fca0007fde0ff */
[----:B------:R-:W-:Y:S01]  /*a32c0*/  @!P5 IMAD.X R19, R140, 0x1, R19, P6 ;  /* 0x000000018c13d824 */ /* 0x000fe200030e0613 */
[----:B------:R-:W-:Y:S01]  /*a32d0*/  ISETP.LT.OR P6, PT, R29, 0x1d1, !P1 ;  /* 0x000001d11d00780c */ /* 0x000fe20004fc1670 */
[----:B----4-:R-:W-:Y:S02]  /*a32e0*/  FMUL R28, R151, UR26 ;  /* 0x0000001a971c7c20 */ /* 0x010fe40008400000 */
[----:B------:R-:W4:Y:S03]  /*a32f0*/  LDL.LU R151, [R1+0x1450] ;  /* 0x0014500001977983 */ /* 0x000f260000300800 */
[----:B------:R-:W-:-:S07]  /*a3300*/  F2FP.SATFINITE.E4M3.F32.PACK_AB_MERGE_C R49, RZ, R28, RZ ;  /* 0x0000001cff31723e */ /* 0x000fce00048070ff */
[----:B------:R0:W-:Y:S01]  /*a3310*/  @!P6 STG.E.U8 desc[UR30][R18.64+0x1d0], R51 ;  /* 0x0001d0331200e986 */ /* 0x0001e2000c10111e */
[----:B------:R-:W-:-:S03]  /*a3320*/  FMUL R28, R222, UR26 ;  /* 0x0000001ade1c7c20 */ /* 0x000fc60008400000 */
[----:B------:R-:W4:Y:S02]  /*a3330*/  LDL.LU R222, [R1+0x1454] ;  /* 0x0014540001de7983 */ /* 0x000f240000300800 */
[----:B0-----:R-:W-:Y:S02]  /*a3340*/  F2FP.SATFINITE.E4M3.F32.PACK_AB_MERGE_C R51, RZ, R28, RZ ;  /* 0x0000001cff33723e */ /* 0x001fe400048070ff */
[----:B------:R-:W-:-:S13]  /*a3350*/  ISETP.LT.OR P5, PT, R29, 0x1d2, !P1 ;  /* 0x000001d21d00780c */ /* 0x000fda0004fa1670 */
[----:B------:R-:W0:Y:S01]  /*a3360*/  @!P5 LDC.64 R16, c[0x0][0x5c0] ;  /* 0x00017000ff10db82 */ /* 0x000e220000000a00 */
[----:B--2---:R-:W-:Y:S02]  /*a3370*/  FMUL R28, R223, UR26 ;  /* 0x0000001adf1c7c20 */ /* 0x004fe40008400000 */
[----:B------:R-:W2:Y:S01]  /*a3380*/  LDL.LU R223, [R1+0x1458] ;  /* 0x0014580001df7983 */ /* 0x000ea20000300800 */
[----:B0-----:R-:W-:-:S03]  /*a3390*/  @!P5 IADD3 R16, P6, R139, R16, RZ ;  /* 0x000000108b10d210 */ /* 0x001fc60007fde0ff */
[----:B------:R-:W2:Y:S02]  /*a33a0*/  LDL.LU R156, [R1+0x145c] ;  /* 0x00145c00019c7983 */ /* 0x000ea40000300800 */
[----:B------:R-:W-:Y:S01]  /*a33b0*/  @!P5 IMAD.X R17, R138, 0x1, R17, P6 ;  /* 0x000000018a11d824 */ /* 0x000fe200030e0611 */
[C---:B------:R-:W-:Y:S02]  /*a33c0*/  ISETP.LT.OR P6, PT, R29.reuse, 0x1d2, !P1 ;  /* 0x000001d21d00780c */ /* 0x040fe40004fc1670 */
[----:B------:R-:W-:-:S11]  /*a33d0*/  ISETP.LT.OR P5, PT, R29, 0x1d9, !P2 ;  /* 0x000001d91d00780c */ /* 0x000fd600057a1670 */
[----:B------:R0:W-:Y:S04]  /*a33e0*/  @!P6 STG.E.U8 desc[UR30][R16.64+0x1d1], R47 ;  /* 0x0001d12f1000e986 */ /* 0x0001e8000c10111e */
[----:B------:R-:W-:Y:S01]  /*a33f0*/  @!P5 STG.E.U8 desc[UR30][R44.64+0x1d8], R49 ;  /* 0x0001d8312c00d986 */ /* 0x000fe2000c10111e */
[C---:B------:R-:W-:Y:S02]  /*a3400*/  ISETP.LT.OR P5, PT, R29.reuse, 0x1d9, !P1 ;  /* 0x000001d91d00780c */ /* 0x040fe40004fa1670 */
[----:B------:R-:W-:-:S11]  /*a3410*/  ISETP.LT.OR P6, PT, R29, 0x1da, !P2 ;  /* 0x000001da1d00780c */ /* 0x000fd600057c1670 */
[----:B------:R-:W1:Y:S02]  /*a3420*/  @!P5 LDC.64 R18, c[0x0][0x5c0] ;  /* 0x00017000ff12db82 */ /* 0x000e640000000a00 */
[----:B------:R0:W-:Y:S01]  /*a3430*/  @!P6 STG.E.U8 desc[UR30][R42.64+0x1d9], R51 ;  /* 0x0001d9332a00e986 */ /* 0x0001e2000c10111e */
[----:B-1----:R-:W-:-:S05]  /*a3440*/  @!P5 IADD3 R18, P6, R135, R18, RZ ;  /* 0x000000128712d210 */ /* 0x002fca0007fde0ff */
[----:B------:R-:W-:Y:S01]  /*a3450*/  @!P5 IMAD.X R19, R134, 0x1, R19, P6 ;  /* 0x000000018613d824 */ /* 0x000fe200030e0613 */
[----:B------:R-:W-:Y:S02]  /*a3460*/  ISETP.LT.OR P5, PT, R29, 0x1da, !P1 ;  /* 0x000001da1d00780c */ /* 0x000fe40004fa1670 */
[----:B0-----:R-:W-:Y:S01]  /*a3470*/  F2FP.SATFINITE.E4M3.F32.PACK_AB_MERGE_C R47, RZ, R28, RZ ;  /* 0x0000001cff2f723e */ /* 0x001fe200048070ff */
[----:B------:R-:W-:Y:S01]  /*a3480*/  FMUL R28, R157, UR26 ;  /* 0x0000001a9d1c7c20 */ /* 0x000fe20008400000 */
[----:B------:R-:W-:Y:S01]  /*a3490*/  ISETP.LT.OR P6, PT, R29, 0x1d9, !P1 ;  /* 0x000001d91d00780c */ /* 0x000fe20004fc1670 */
[----:B------:R-:W2:Y:S08]  /*a34a0*/  LDL.LU R157, [R1+0x1460] ;  /* 0x00146000019d7983 */ /* 0x000eb00000300800 */
[----:B------:R-:W0:Y:S01]  /*a34b0*/  @!P5 LDC.64 R16, c[0x0][0x5c0] ;  /* 0x00017000ff10db82 */ /* 0x000e220000000a00 */
[----:B------:R-:W-:-:S03]  /*a34c0*/  F2FP.SATFINITE.E4M3.F32.PACK_AB_MERGE_C R43, RZ, R28, RZ ;  /* 0x0000001cff2b723e */ /* 0x000fc600048070ff */
[----:B------:R1:W-:Y:S01]  /*a34d0*/  @!P6 STG.E.U8 desc[UR30][R18.64+0x1d8], R47 ;  /* 0x0001d82f1200e986 */ /* 0x0003e2000c10111e */
[----:B---3--:R-:W-:-:S03]  /*a34e0*/  FMUL R28, R150, UR26 ;  /* 0x0000001a961c7c20 */ /* 0x008fc60008400000 */
[----:B------:R-:W3:Y:S02]  /*a34f0*/  LDL.LU R150, [R1+0x1464] ;  /* 0x0014640001967983 */ /* 0x000ee40000300800 */
[----:B------:R-:W-:Y:S02]  /*a3500*/  F2FP.SATFINITE.E4M3.F32.PACK_AB_MERGE_C R45, RZ, R28, RZ ;  /* 0x0000001cff2d723e */ /* 0x000fe400048070ff */
[----:B0-----:R-:W-:-:S05]  /*a3510*/  @!P5 IADD3 R16, P6, R133, R16, RZ ;  /* 0x000000108510d210 */ /* 0x001fca0007fde0ff */
[----:B------:R-:W-:Y:S01]  /*a3520*/  @!P5 IMAD.X R17, R132, 0x1, R17, P6 ;  /* 0x000000018411d824 */ /* 0x000fe200030e0611 */
[----:B------:R-:W-:Y:S01]  /*a3530*/  ISETP.LT.OR P6, PT, R29, 0x1da, !P1 ;  /* 0x000001da1d00780c */ /* 0x000fe20004fc1670 */
[----:B----4-:R-:W-:Y:S02]  /*a3540*/  FMUL R28, R151, UR26 ;  /* 0x0000001a971c7c20 */ /* 0x010fe40008400000 */
[----:B------:R-:W4:Y:S03]  /*a3550*/  LDL.LU R151, [R1+0x1468] ;  /* 0x0014680001977983 */ /* 0x000f260000300800 */
[----:B-1----:R-:W-:-:S07]  /*a3560*/  F2FP.SATFINITE.E4M3.F32.PACK_AB_MERGE_C R47, RZ, R28, RZ ;  /* 0x0000001cff2f723e */ /* 0x002fce00048070ff */
[----:B------:R0:W-:Y:S01]  /*a3570*/  @!P6 STG.E.U8 desc[UR30][R16.64+0x1d9], R43 ;  /* 0x0001d92b1000e986 */ /* 0x0001e2000c10111e */
[----:B------:R-:W-:-:S03]  /*a3580*/  FMUL R28, R222, UR26 ;  /* 0x0000001ade1c7c20 */ /* 0x000fc60008400000 */
[----:B------:R-:W4:Y:S02]  /*a3590*/  LDL.LU R222, [R1+0x146c] ;  /* 0x00146c0001de7983 */ /* 0x000f240000300800 */
[----:B0-----:R-:W-:Y:S02]  /*a35a0*/  F2FP.SATFINITE.E4M3.F32.PACK_AB_MERGE_C R43, RZ, R28, RZ ;  /* 0x0000001cff2b723e */ /* 0x001fe400048070ff */
[----:B------:R-:W-:-:S13]  /*a35b0*/  ISETP.LT.OR P5, PT, R29, 0x1e1, !P2 ;  /* 0x000001e11d00780c */ /* 0x000fda00057a1670 */
[----:B------:R-:W-:Y:S01]  /*a35c0*/  @!P5 STG.E.U8 desc[UR30][R40.64+0x1e0], R45 ;  /* 0x0001e02d2800d986 */ /* 0x000fe2000c10111e */
[C---:B------:R-:W-:Y:S02]  /*a35d0*/  ISETP.LT.OR P5, PT, R29.reuse, 0x1e1, !P1 ;  /* 0x000001e11d00780c */ /* 0x040fe40004fa1670 */
[----:B------:R-:W-:-:S11]  /*a35e0*/  ISETP.LT.OR P6, PT, R29, 0x1e2, !P2 ;  /* 0x000001e21d00780c */ /* 0x000fd600057c1670 */
[----:B------:R-:W0:Y:S01]  /*a35f0*/  @!P5 LDC.64 R18, c[0x0][0x5c0] ;  /* 0x00017000ff12db82 */ /* 0x000e220000000a00 */
[----:B--2---:R-:W-:Y:S02]  /*a3600*/  FMUL R28, R223, UR26 ;  /* 0x0000001adf1c7c20 */ /* 0x004fe40008400000 */
[----:B------:R-:W2:Y:S04]  /*a3610*/  LDL.LU R223, [R1+0x1470] ;  /* 0x0014700001df7983 */ /* 0x000ea80000300800 */
[----:B------:R1:W-:Y:S01]  /*a3620*/  @!P6 STG.E.U8 desc[UR30][R38.64+0x1e1], R47 ;  /* 0x0001e12f2600e986 */ /* 0x0003e2000c10111e */
[----:B0-----:R-:W-:-:S05]  /*a3630*/  @!P5 IADD3 R18, P6, R129, R18, RZ ;  /* 0x000000128112d210 */ /* 0x001fca0007fde0ff */
[----:B------:R-:W-:Y:S01]  /*a3640*/  @!P5 IMAD.X R19, R128, 0x1, R19, P6 ;  /* 0x000000018013d824 */ /* 0x000fe200030e0613 */
[C---:B------:R-:W-:Y:S02]  /*a3650*/  ISETP.LT.OR P5, PT, R29.reuse, 0x1e2, !P1 ;  /* 0x000001e21d00780c */ /* 0x040fe40004fa1670 */
[----:B------:R-:W-:-:S11]  /*a3660*/  ISETP.LT.OR P6, PT, R29, 0x1e1, !P1 ;  /* 0x000001e11d00780c */ /* 0x000fd60004fc1670 */
[----:B------:R-:W0:Y:S02]  /*a3670*/  @!P5 LDC.64 R16, c[0x0][0x5c0] ;  /* 0x00017000ff10db82 */ /* 0x000e240000000a00 */
[----:B------:R-:W-:Y:S01]  /*a3680*/  @!P6 STG.E.U8 desc[UR30][R18.64+0x1e0], R43 ;  /* 0x0001e02b1200e986 */ /* 0x000fe2000c10111e */
[----:B-1----:R-:W-:Y:S01]  /*a3690*/  F2FP.SATFINITE.E4M3.F32.PACK_AB_MERGE_C R39, RZ, R28, RZ ;  /* 0x0000001cff27723e */ /* 0x002fe200048070ff */
[----:B------:R-:W-:Y:S01]  /*a36a0*/  FMUL R28, R156, UR26 ;  /* 0x0000001a9c1c7c20 */ /* 0x000fe20008400000 */
[----:B------:R-:W-:Y:S01]  /*a36b0*/  LOP3.LUT P4, RZ, R15, 0x10, RZ, 0xc0, !PT ;  /* 0x000000100fff7812 */ /* 0x000fe2000788c0ff */
[----:B------:R-:W2:Y:S01]  /*a36c0*/  LDL.LU R156, [R1+0x1474] ;  /* 0x00147400019c7983 */ /* 0x000ea20000300800 */
[----:B0-----:R-:W-:-:S05]  /*a36d0*/  @!P5 IADD3 R16, P6, R127, R16, RZ ;  /* 0x000000107f10d210 */ /* 0x001fca0007fde0ff */
[----:B------:R-:W-:-:S05]  /*a36e0*/  @!P5 IMAD.X R17, R126, 0x1, R17, P6 ;  /* 0x000000017e11d824 */ /* 0x000fca00030e0611 */
[----:B------:R0:W-:Y:S01]  /*a36f0*/  @!P5 STG.E.U8 desc[UR30][R16.64+0x1e1], R39 ;  /* 0x0001e1271000d986 */ /* 0x0001e2000c10111e */
[C---:B------:R-:W-:Y:S02]  /*a3700*/  ISETP.LT.OR P5, PT, R29.reuse, 0x1e9, !P2 ;  /* 0x000001e91d00780c */ /* 0x040fe400057a1670 */
[----:B------:R-:W-:Y:S02]  /*a3710*/  F2FP.SATFINITE.E4M3.F32.PACK_AB_MERGE_C R41, RZ, R28, RZ ;  /* 0x0000001cff29723e */ /* 0x000fe400048070ff */
[----:B------:R-:W-:Y:S01]  /*a3720*/  ISETP.LT.OR P6, PT, R29, 0x1ea, !P2 ;  /* 0x000001ea1d00780c */ /* 0x000fe200057c1670 */
[----:B0-----:R-:W0:Y:S08]  /*a3730*/  @!P4 LDC.64 R16, c[0x0][0x5c0] ;  /* 0x00017000ff10cb82 */ /* 0x001e300000000a00 */
[----:B------:R-:W-:Y:S01]  /*a3740*/  @!P5 STG.E.U8 desc[UR30][R36.64+0x1e8], R41 ;  /* 0x0001e8292400d986 */ /* 0x000fe2000c10111e */
[----:B------:R-:W-:-:S13]  /*a3750*/  LOP3.LUT P5, RZ, R15, 0x8, RZ, 0xc0, !PT ;  /* 0x000000080fff7812 */ /* 0x000fda00078ac0ff */
[----:B------:R-:W1:Y:S01]  /*a3760*/  @!P5 LDC.64 R18, c[0x0][0x5c0] ;  /* 0x00017000ff12db82 */ /* 0x000e620000000a00 */
[----:B------:R-:W-:Y:S02]  /*a3770*/  FMUL R28, R157, UR26 ;  /* 0x0000001a9d1c7c20 */ /* 0x000fe40008400000 */
[----:B------:R-:W2:Y:S03]  /*a3780*/  LDL.LU R157, [R1+0x1478] ;  /* 0x00147800019d7983 */ /* 0x000ea60000300800 */
[----:B------:R-:W-:Y:S01]  /*a3790*/  F2FP.SATFINITE.E4M3.F32.PACK_AB_MERGE_C R43, RZ, R28, RZ ;  /* 0x0000001cff2b723e */ /* 0x000fe200048070ff */
[----:B---3--:R-:W-:Y:S02]  /*a37a0*/  FMUL R28, R150, UR26 ;  /* 0x0000001a961c7c20 */ /* 0x008fe40008400000 */
[----:B------:R-:W3:Y:S04]  /*a37b0*/  LDL.LU R150, [R1+0x147c] ;  /* 0x00147c0001967983 */ /* 0x000ee80000300800 */
[----:B------:R4:W-:Y:S01]  /*a37c0*/  @!P6 STG.E.U8 desc[UR30][R34.64+0x1e9], R43 ;  /* 0x0001e92b2200e986 */ /* 0x0009e2000c10111e */
[----:B------:R-:W-:-:S02]  /*a37d0*/  F2FP.SATFINITE.E4M3.F32.PACK_AB_MERGE_C R39, RZ, R28, RZ ;  /* 0x0000001cff27723e */ /* 0x000fc400048070ff */
[----:B-1----:R-:W-:-:S05]  /*a37e0*/  @!P5 IADD3 R18, P6, R117, R18, RZ ;  /* 0x000000127512d210 */ /* 0x002fca0007fde0ff */
[----:B------:R-:W-:-:S05]  /*a37f0*/  @!P5 IMAD.X R19, R116, 0x1, R19, P6 ;  /* 0x000000017413d824 */ /* 0x000fca00030e0613 */
[----:B------:R2:W-:Y:S01]  /*a3800*/  @!P5 STG.E.U8 desc[UR30][R18.64+0x1e8], R39 ;  /* 0x0001e8271200d986 */ /* 0x0005e2000c10111e */
[----:B0-----:R-:W-:-:S05]  /*a3810*/  @!P4 IADD3 R16, P5, R30, R16, RZ ;  /* 0x000000101e10c210 */ /* 0x001fca0007fbe0ff */
[----:B------:R-:W-:Y:S02]  /*a3820*/  @!P4 IMAD.X R17, R25, 0x1, R17, P5 ;  /* 0x000000011911c824 */ /* 0x000fe400028e0611 */
[----:B----4-:R-:W-:Y:S02]  /*a3830*/  FMUL R25, R151, UR26 ;  /* 0x0000001a97197c20 */ /* 0x010fe40008400000 */
[----:B------:R-:W4:Y:S03]  /*a3840*/  LDL.LU R151, [R1+0x1480] ;  /* 0x0014800001977983 */ /* 0x000f260000300800 */
[----:B------:R-:W-:Y:S01]  /*a3850*/  F2FP.SATFINITE.E4M3.F32.PACK_AB_MERGE_C R35, RZ, R25, RZ ;  /* 0x00000019ff23723e */ /* 0x000fe200048070ff */
[----:B------:R-:W-:Y:S02]  /*a3860*/  FMUL R25, R222, UR26 ;  /* 0x0000001ade197c20 */ /* 0x000fe40008400000 */
[----:B------:R-:W4:Y:S01]  /*a3870*/  LDL.LU R222, [R1+0x1484] ;  /* 0x0014840001de7983 */ /* 0x000f220000300800 */
[----:B--2---:R-:W-:-:S03]  /*a3880*/  FMUL R18, R223, UR26 ;  /* 0x0000001adf127c20 */ /* 0x004fc60008400000 */
[----:B------:R-:W2:Y:S01]  /*a3890*/  LDL.LU R223, [R1+0x1488] ;  /* 0x0014880001df7983 */ /* 0x000ea20000300800 */
[C---:B------:R-:W-:Y:S02]  /*a38a0*/  LOP3.LUT P0, RZ, R15.reuse, 0x40, RZ, 0xc0, !PT ;  /* 0x000000400fff7812 */ /* 0x040fe4000780c0ff */
[----:B------:R-:W-:Y:S02]  /*a38b0*/  LOP3.LUT P3, RZ, R15, 0x100, RZ, 0xc0, !PT ;  /* 0x000001000fff7812 */ /* 0x000fe4000786c0ff */
[----:B------:R-:W-:-:S09]  /*a38c0*/  ISETP.LT.OR P6, PT, R29, 0x1f1, !P2 ;  /* 0x000001f11d00780c */ /* 0x000fd200057c1670 */
[----:B------:R-:W0:Y:S01]  /*a38d0*/  @!P0 LDC.64 R40, c[0x0][0x5c0] ;  /* 0x00017000ff288b82 */ /* 0x000e220000000a00 */
[----:B------:R-:W-:Y:S01]  /*a38e0*/  F2FP.SATFINITE.E4M3.F32.PACK_AB_MERGE_C R25, RZ, R25, RZ ;  /* 0x00000019ff19723e */ /* 0x000fe200048070ff */
[----:B------:R1:W-:Y:S01]  /*a38f0*/  @!P4 STG.E.U8 desc[UR30][R16.64+0x1e9], R35 ;  /* 0x0001e9231000c986 */ /* 0x0003e2000c10111e */
[----:B------:R-:W-:-:S03]  /*a3900*/  ISETP.LT.OR P4, PT, R29, 0x1f9, !P2 ;  /* 0x000001f91d00780c */ /* 0x000fc60005781670 */
[----:B------:R0:W-:Y:S02]  /*a3910*/  @!P6 STG.E.U8 desc[UR30][R32.64+0x1f0], R25 ;  /* 0x0001f0192000e986 */ /* 0x0001e4000c10111e */
[----:B------:R-:W0:Y:S01]  /*a3920*/  @!P3 LDC.64 R38, c[0x0][0x5c0] ;  /* 0x00017000ff26bb82 */ /* 0x000e220000000a00 */
[C---:B------:R-:W-:Y:S02]  /*a3930*/  ISETP.LT.OR P6, PT, R29.reuse, 0x1f2, !P2 ;  /* 0x000001f21d00780c */ /* 0x040fe400057c1670 */
[----:B------:R-:W-:Y:S02]  /*a3940*/  ISETP.LT.OR P2, PT, R29, 0x1fa, !P2 ;  /* 0x000001fa1d00780c */ /* 0x000fe40005741670 */
[----:B------:R-:W-:Y:S01]  /*a3950*/  F2FP.SATFINITE.E4M3.F32.PACK_AB_MERGE_C R37, RZ, R18, RZ ;  /* 0x00000012ff25723e */ /* 0x000fe200048070ff */
[----:B------:R-:W-:Y:S02]  /*a3960*/  FMUL R18, R156, UR26 ;  /* 0x0000001a9c127c20 */ /* 0x000fe40008400000 */
[----:B-1----:R-:W1:Y:S01]  /*a3970*/  @!P4 LDC.64 R34, c[0x0][0x5c0] ;  /* 0x00017000ff22cb82 */ /* 0x002e620000000a00 */
[----:B0-----:R-:W-:-:S02]  /*a3980*/  @!P0 IADD3 R16, P5, R23, R40, RZ ;  /* 0x0000002817108210 */ /* 0x001fc40007fbe0ff */
[----:B------:R-:W-:-:S03]  /*a3990*/  F2FP.SATFINITE.E4M3.F32.PACK_AB_MERGE_C R25, RZ, R18, RZ ;  /* 0x00000012ff19723e */ /* 0x000fc600048070ff */
[----:B------:R-:W-:Y:S01]  /*a39a0*/  @!P0 IMAD.X R17, R22, 0x1, R41, P5 ;  /* 0x0000000116118824 */ /* 0x000fe200028e0629 */
[C---:B------:R-:W-:Y:S01]  /*a39b0*/  ISETP.LT.OR P5, PT, R29.reuse, 0x1f9, !P1 ;  /* 0x000001f91d00780c */ /* 0x040fe20004fa1670 */
[----:B------:R-:W0:Y:S01]  /*a39c0*/  @!P2 LDC.64 R22, c[0x0][0x5c0] ;  /* 0x00017000ff16ab82 */ /* 0x000e220000000a00 */
[----:B------:R-:W-:Y:S01]  /*a39d0*/  ISETP.LT.OR P1, PT, R29, 0x1fa, !P1 ;  /* 0x000001fa1d00780c */ /* 0x000fe20004f21670 */
[----:B------:R1:W-:Y:S04]  /*a39e0*/  @!P6 STG.E.U8 desc[UR30][R26.64+0x1f1], R37 ;  /* 0x0001f1251a00e986 */ /* 0x0003e8000c10111e */
[----:B------:R3:W-:Y:S01]  /*a39f0*/  @!P0 STG.E.U8 desc[UR30][R16.64+0x1f0], R25 ;  /* 0x0001f01910008986 */ /* 0x0007e2000c10111e */
[----:B------:R-:W-:-:S05]  /*a3a00*/  @!P3 IADD3 R18, P0, R21, R38, RZ ;  /* 0x000000261512b210 */ /* 0x000fca0007f1e0ff */
[----:B------:R-:W-:Y:S01]  /*a3a10*/  @!P3 IMAD.X R19, R20, 0x1, R39, P0 ;  /* 0x000000011413b824 */ /* 0x000fe200000e0627 */
[----:B------:R-:W3:Y:S08]  /*a3a20*/  @!P5 LDC.64 R32, c[0x0][0x5c0] ;  /* 0x00017000ff20db82 */ /* 0x000ef00000000a00 */
[----:B-1----:R-:W1:Y:S01]  /*a3a30*/  @!P1 LDC.64 R36, c[0x0][0x5c0] ;  /* 0x00017000ff249b82 */ /* 0x002e620000000a00 */
[----:B------:R-:W-:-:S05]  /*a3a40*/  FMUL R21, R157, UR26 ;  /* 0x0000001a9d157c20 */ /* 0x000fca0008400000 */
[----:B------:R-:W-:-:S05]  /*a3a50*/  F2FP.SATFINITE.E4M3.F32.PACK_AB_MERGE_C R27, RZ, R21, RZ ;  /* 0x00000015ff1b723e */ /* 0x000fca00048070ff */
[----:B------:R1:W-:Y:S01]  /*a3a60*/  @!P3 STG.E.U8 desc[UR30][R18.64+0x1f1], R27 ;  /* 0x0001f11b1200b986 */ /* 0x0003e2000c10111e */
[----:B------:R-:W-:-:S04]  /*a3a70*/  @!P4 IADD3 R20, P0, P3, R24, R34, R7 ;  /* 0x000000221814c210 */ /* 0x000fc80007b1e007 */
[----:B------:R-:W-:Y:S02]  /*a3a80*/  @!P4 IADD3.X R21, R31, R35, R6, P0, P3 ;  /* 0x000000231f15c210 */ /* 0x000fe400007e6406 */
[----:B0-----:R-:W-:Y:S01]  /*a3a90*/  @!P2 IADD3 R22, P0, P3, R24, R22, R7 ;  /* 0x000000161816a210 */ /* 0x001fe20007b1e007 */
[----:B---3--:R-:W-:-:S03]  /*a3aa0*/  FMUL R16, R150, UR26 ;  /* 0x0000001a96107c20 */ /* 0x008fc60008400000 */
[--C-:B------:R-:W-:Y:S02]  /*a3ab0*/  @!P2 IADD3.X R23, R31, R23, R6.reuse, P0, P3 ;  /* 0x000000171f17a210 */ /* 0x100fe400007e6406 */
[C-C-:B------:R-:W-:Y:S02]  /*a3ac0*/  @!P5 IADD3 R17, P0, P3, R3.reuse, R24, R7.reuse ;  /* 0x000000180311d210 */ /* 0x140fe40007b1e007 */
[----:B------:R-:W-:Y:S02]  /*a3ad0*/  F2FP.SATFINITE.E4M3.F32.PACK_AB_MERGE_C R29, RZ, R16, RZ ;  /* 0x00000010ff1d723e */ /* 0x000fe400048070ff */
[----:B------:R-:W-:Y:S02]  /*a3ae0*/  @!P5 IADD3.X R26, R2, R31, R6, P0, P3 ;  /* 0x0000001f021ad210 */ /* 0x000fe400007e6406 */
[----:B------:R-:W-:Y:S01]  /*a3af0*/  @!P1 IADD3 R25, P0, P3, R3, R24, R7 ;  /* 0x0000001803199210 */ /* 0x000fe20007b1e007 */
[----:B------:R0:W-:Y:S01]  /*a3b00*/  @!P4 STG.E.U8 desc[UR30][R20.64+0x1f8], R29 ;  /* 0x0001f81d1400c986 */ /* 0x0001e2000c10111e */
[----:B------:R-:W-:-:S02]  /*a3b10*/  @!P5 IADD3 R16, P4, R17, R32, RZ ;  /* 0x000000201110d210 */ /* 0x000fc40007f9e0ff */
[----:B------:R-:W-:Y:S02]  /*a3b20*/  @!P1 IADD3.X R28, R2, R31, R6, P0, P3 ;  /* 0x0000001f021c9210 */ /* 0x000fe400007e6406 */
[----:B-1----:R-:W-:Y:S01]  /*a3b30*/  @!P1 IADD3 R18, P0, R25, R36, RZ ;  /* 0x0000002419129210 */ /* 0x002fe20007f1e0ff */
[----:B----4-:R-:W-:Y:S01]  /*a3b40*/  FMUL R19, R151, UR26 ;  /* 0x0000001a97137c20 */ /* 0x010fe20008400000 */
[----:B------:R-:W-:Y:S02]  /*a3b50*/  @!P5 IMAD.X R17, R26, 0x1, R33, P4 ;  /* 0x000000011a11d824 */ /* 0x000fe400020e0621 */
[----:B------:R-:W-:Y:S02]  /*a3b60*/  FMUL R24, R222, UR26 ;  /* 0x0000001ade187c20 */ /* 0x000fe40008400000 */
[----:B------:R-:W-:Y:S01]  /*a3b70*/  F2FP.SATFINITE.E4M3.F32.PACK_AB_MERGE_C R27, RZ, R19, RZ ;  /* 0x00000013ff1b723e */ /* 0x000fe200048070ff */
[----:B------:R-:W-:Y:S02]  /*a3b80*/  @!P1 IMAD.X R19, R28, 0x1, R37, P0 ;  /* 0x000000011c139824 */ /* 0x000fe400000e0625 */
[----:B------:R-:W-:-:S02]  /*a3b90*/  F2FP.SATFINITE.E4M3.F32.PACK_AB_MERGE_C R31, RZ, R24, RZ ;  /* 0x00000018ff1f723e */ /* 0x000fc400048070ff */
[----:B------:R0:W-:Y:S04]  /*a3ba0*/  @!P2 STG.E.U8 desc[UR30][R22.64+0x1f9], R27 ;  /* 0x0001f91b1600a986 */ /* 0x0001e8000c10111e */
[----:B------:R0:W-:Y:S01]  /*a3bb0*/  @!P5 STG.E.U8 desc[UR30][R16.64+0x1f8], R31 ;  /* 0x0001f81f1000d986 */ /* 0x0001e2000c10111e */
[----:B--2---:R-:W-:-:S05]  /*a3bc0*/  FMUL R25, R223, UR26 ;  /* 0x0000001adf197c20 */ /* 0x004fca0008400000 */
[----:B------:R-:W-:-:S05]  /*a3bd0*/  F2FP.SATFINITE.E4M3.F32.PACK_AB_MERGE_C R25, RZ, R25, RZ ;  /* 0x00000019ff19723e */ /* 0x000fca00048070ff */
[----:B------:R0:W-:Y:S02]  /*a3be0*/  @!P1 STG.E.U8 desc[UR30][R18.64+0x1f9], R25 ;  /* 0x0001f91912009986 */ /* 0x0001e4000c10111e */
.L_x_39:
[----:B------:R-:W-:Y:S05]  /*a3bf0*/  BSYNC B0 ;  /* 0x0000000000007941 */ /* 0x000fea0003800000 */
.L_x_35:
[----:B0-2---:R-:W2:Y:S04]  /*a3c00*/  LDL.LU R17, [R1+0x149c] ;  /* 0x00149c0001117983 */ /* 0x005ea80000300800 */
[----:B------:R-:W2:Y:S01]  /*a3c10*/  LDL.LU R16, [R1+0x14a0] ;  /* 0x0014a00001107983 */ /* 0x000ea20000300800 */
[----:B------:R-:W-:Y:S01]  /*a3c20*/  ULDC UR10, c[0x0][0xc] ;  /* 0x00000300000a7ab9 */ /* 0x000fe20000000800 */
[----:B------:R-:W-:Y:S01]  /*a3c30*/  ULDC UR11, c[0x0][0x10] ;  /* 0x00000400000b7ab9 */ /* 0x000fe20000000800 */
[----:B------:R-:W2:Y:S01]  /*a3c40*/  LDC R19, c[0x0][0x14] ;  /* 0x00000500ff137b82 */ /* 0x000ea20000000800 */
[----:B------:R-:W-:Y:S01]  /*a3c50*/  UIMAD.WIDE.U32 UR10, UR10, UR11, URZ ;  /* 0x0000000b0a0a72a5 */ /* 0x000fe2000f8e003f */
[----:B------:R0:W5:Y:S01]  /*a3c60*/  LDL R40, [R1+0x4e0] ;  /* 0x0004e00001287983 */ /* 0x0001620000100800 */
[----:B------:R-:W-:-:S04]  /*a3c70*/  UMOV UR27, 0xffffffff ;  /* 0xffffffff001b7882 */ /* 0x000fc80000000000 */
[----:B--2---:R-:W-:-:S04]  /*a3c80*/  IMAD.WIDE.U32 R16, R19, UR10, R16 ;  /* 0x0000000a13107c25 */ /* 0x004fc8000f8e0010 */
[----:B------:R-:W-:Y:S01]  /*a3c90*/  IMAD R19, R19, UR11, RZ ;  /* 0x0000000b13137c24 */ /* 0x000fe2000f8e02ff */
[----:B------:R-:W-:Y:S01]  /*a3ca0*/  ULDC.64 UR10, c[0x0][0x650] ;  /* 0x00019400000a7ab9 */ /* 0x000fe20000000a00 */
[----:B-1----:R-:W-:Y:S01]  /*a3cb0*/  IMAD.MOV.U32 R33, RZ, RZ, R16 ;  /* 0x000000ffff217224 */ /* 0x002fe200078e0010 */
[----:B------:R-:W-:Y:S01]  /*a3cc0*/  ISETP.GE.U32.AND P0, PT, R16, UR10, PT ;  /* 0x0000000a10007c0c */ /* 0x000fe2000bf06070 */
[----:B------:R-:W-:Y:S01]  /*a3cd0*/  IMAD.IADD R35, R17, 0x1, R19 ;  /* 0x0000000111237824 */ /* 0x000fe200078e0213 */
[----:B------:R-:W-:Y:S01]  /*a3ce0*/  PRMT R17, RZ, 0x7610, R17 ;  /* 0x00007610ff117816 */ /* 0x000fe20000000011 */
[----:B------:R-:W-:-:S03]  /*a3cf0*/  IMAD.MOV.U32 R16, RZ, RZ, -0x1 ;  /* 0xffffffffff107424 */ /* 0x000fc600078e00ff */
[----:B------:R0:W-:Y:S01]  /*a3d00*/  STL [R1+0x149c], R35 ;  /* 0x00149c2301007387 */ /* 0x0001e20000100800 */
[----:B------:R-:W-:-:S03]  /*a3d10*/  ISETP.GE.U32.AND.EX P0, PT, R35, UR11, PT, P0 ;  /* 0x0000000b23007c0c */ /* 0x000fc6000bf06100 */
[----:B------:R0:W-:Y:S04]  /*a3d20*/  STL [R1+0x14a0], R33 ;  /* 0x0014a02101007387 */ /* 0x0001e80000100800 */
[----:B------:R0:W-:Y:S06]  /*a3d30*/  STL [R1+0x1490], R16 ;  /* 0x0014901001007387 */ /* 0x0001ec0000100800 */
[----:B------:R-:W-:Y:S05]  /*a3d40*/  @P0 BRA `(.L_x_40) ;  /* 0x00000004007c0947 */ /* 0x000fea0003800000 */
[----:B------:R-:W0:Y:S01]  /*a3d50*/  S2R R28, SR_CTAID.X ;  /* 0x00000000001c7919 */ /* 0x000e220000002500 */
[----:B------:R-:W1:Y:S01]  /*a3d60*/  LDC.64 R22, c[0x0][0x628] ;  /* 0x00018a00ff167b82 */ /* 0x000e620000000a00 */
[----:B------:R-:W-:Y:S01]  /*a3d70*/  ULDC UR6, c[0x0][0x150] ;  /* 0x0000540000067ab9 */ /* 0x000fe20000000800 */
[----:B------:R-:W-:Y:S01]  /*a3d80*/  IMAD.MOV.U32 R20, RZ, RZ, R33 ;  /* 0x000000ffff147224 */ /* 0x000fe200078e0021 */
[----:B------:R-:W2:Y:S01]  /*a3d90*/  S2R R30, SR_CTAID.Y ;  /* 0x00000000001e7919 */ /* 0x000ea20000002600 */
[----:B------:R-:W-:-:S04]  /*a3da0*/  IMAD.MOV.U32 R21, RZ, RZ, R35 ;  /* 0x000000ffff157224 */ /* 0x000fc800078e0023 */
[----:B------:R-:W3:Y:S08]  /*a3db0*/  LDC R31, c[0x0][0x144] ;  /* 0x00005100ff1f7b82 */ /* 0x000ef00000000800 */
[----:B------:R-:W4:Y:S08]  /*a3dc0*/  LDC R24, c[0x0][0x630] ;  /* 0x00018c00ff187b82 */ /* 0x000f300000000800 */
[----:B------:R-:W2:Y:S01]  /*a3dd0*/  LDC.64 R26, c[0x0][0x620] ;  /* 0x00018800ff1a7b82 */ /* 0x000ea20000000a00 */
[----:B-1----:R-:W-:-:S04]  /*a3de0*/  ISETP.NE.U32.AND P0, PT, R22, RZ, PT ;  /* 0x000000ff1600720c */ /* 0x002fc80003f05070 */
[----:B------:R-:W-:Y:S02]  /*a3df0*/  ISETP.NE.AND.EX P0, PT, R23, RZ, PT, P0 ;  /* 0x000000ff1700720c */ /* 0x000fe40003f05300 */
[----:B0-----:R-:W-:-:S05]  /*a3e00*/  I2FP.F32.U32 R16, R28 ;  /* 0x0000001c00107245 */ /* 0x001fca0000201000 */
[----:B------:R-:W-:-:S04]  /*a3e10*/  FMUL R16, R16, UR6 ;  /* 0x0000000610107c20 */ /* 0x000fc80008400000 */
[----:B------:R0:W1:Y:S02]  /*a3e20*/  F2I.U32.TRUNC.NTZ R29, R16 ;  /* 0x00000010001d7305 */ /* 0x000064000020f000 */
[----:B---34-:R-:W-:Y:S05]  /*a3e30*/  @!P0 BRA `(.L_x_41) ;  /* 0x0000000000288947 */ /* 0x018fea0003800000 */
[----:B0-----:R-:W0:Y:S02]  /*a3e40*/  LDC R16, c[0x0][0x634] ;  /* 0x00018d00ff107b82 */ /* 0x001e240000000800 */
[----:B0-----:R-:W-:-:S05]  /*a3e50*/  IADD3 R21, P0, R33, R16, RZ ;  /* 0x0000001021157210 */ /* 0x001fca0007f1e0ff */
[----:B------:R-:W-:-:S04]  /*a3e60*/  IMAD.X R25, RZ, RZ, R35, P0 ;  /* 0x000000ffff197224 */ /* 0x000fc800000e0623 */
[----:B------:R-:W-:-:S04]  /*a3e70*/  IMAD.WIDE.U32 R16, R25, R22, RZ ;  /* 0x0000001619107225 */ /* 0x000fc800078e00ff */
[----:B-----5:R-:W-:-:S04]  /*a3e80*/  IMAD.WIDE.U32 R18, P0, R21, R23, R16 ;  /* 0x0000001715127225 */ /* 0x020fc80007800010 */
[----:B------:R-:W-:-:S04]  /*a3e90*/  IMAD.WIDE.U32 R16, R21, R22, RZ ;  /* 0x0000001615107225 */ /* 0x000fc800078e00ff */
[----:B------:R-:W-:Y:S01]  /*a3ea0*/  IMAD.X R21, RZ, RZ, RZ, P0 ;  /* 0x000000ffff157224 */ /* 0x000fe200000e06ff */
[----:B------:R-:W-:Y:S01]  /*a3eb0*/  IADD3 RZ, P0, R17, R18, RZ ;  /* 0x0000001211ff7210 */ /* 0x000fe20007f1e0ff */
[----:B------:R-:W-:-:S04]  /*a3ec0*/  IMAD.MOV.U32 R20, RZ, RZ, R19 ;  /* 0x000000ffff147224 */ /* 0x000fc800078e0013 */
[----:B------:R-:W-:-:S08]  /*a3ed0*/  IMAD.WIDE.U32.X R20, R25, R23, R20, P0 ;  /* 0x0000001719147225 */ /* 0x000fd000000e0414 */
.L_x_41:
[-CC-:B------:R-:W-:Y:S01]  /*a3ee0*/  SHF.R.U64 R39, R20, R24.reuse, R21.reuse ;  /* 0x0000001814277219 */ /* 0x180fe20000001215 */
[----:B------:R-:W3:Y:S01]  /*a3ef0*/  LDC.64 R36, c[0x0][0x640] ;  /* 0x00019000ff247b82 */ /* 0x000ee20000000a00 */
[----:B0-----:R-:W-:Y:S01]  /*a3f00*/  SHF.R.U32.HI R16, RZ, R24, R21 ;  /* 0x00000018ff107219 */ /* 0x001fe20000011615 */
[----:B-1----:R-:W-:Y:S01]  /*a3f10*/  IMAD.MOV R29, RZ, RZ, -R29 ;  /* 0x000000ffff1d7224 */ /* 0x002fe200078e0a1d */
[----:B------:R-:W-:Y:S01]  /*a3f20*/  IADD3 R19, P0, RZ, -R39, RZ ;  /* 0x80000027ff137210 */ /* 0x000fe20007f1e0ff */
[----:B------:R-:W-:Y:S01]  /*a3f30*/  ULDC UR6, c[0x0][0x154] ;  /* 0x0000550000067ab9 */ /* 0x000fe20000000800 */
[----:B------:R-:W-:Y:S02]  /*a3f40*/  IMAD.MOV.U32 R21, RZ, RZ, 0x1 ;  /* 0x00000001ff157424 */ /* 0x000fe400078e00ff */
[----:B------:R-:W-:Y:S01]  /*a3f50*/  IMAD R29, R31, R29, R28 ;  /* 0x0000001d1f1d7224 */ /* 0x000fe200078e021c */
[----:B------:R-:W0:Y:S01]  /*a3f60*/  LDC R20, c[0x0][0x618] ;  /* 0x00018600ff147b82 */ /* 0x000e220000000800 */
[----:B------:R-:W-:-:S02]  /*a3f70*/  IMAD.X R17, RZ, RZ, ~R16, P0 ;  /* 0x000000ffff117224 */ /* 0x000fc400000e0e10 */
[----:B------:R-:W-:Y:S02]  /*a3f80*/  IMAD.MOV.U32 R16, RZ, RZ, R33 ;  /* 0x000000ffff107224 */ /* 0x000fe400078e0021 */
[-C--:B--2--5:R-:W-:Y:S02]  /*a3f90*/  IMAD R18, R17, R26.reuse, RZ ;  /* 0x0000001a11127224 */ /* 0x0a4fe400078e02ff */
[----:B------:R-:W-:Y:S01]  /*a3fa0*/  IMAD.MOV.U32 R17, RZ, RZ, R35 ;  /* 0x000000ffff117224 */ /* 0x000fe200078e0023 */
[----:B------:R-:W1:Y:S01]  /*a3fb0*/  LDC R32, c[0x0][0x608] ;  /* 0x00018200ff207b82 */ /* 0x000e620000000800 */
[----:B------:R-:W-:-:S04]  /*a3fc0*/  IMAD.WIDE.U32 R16, R19, R26, R16 ;  /* 0x0000001a13107225 */ /* 0x000fc800078e0010 */
[----:B------:R-:W-:-:S03]  /*a3fd0*/  IMAD R19, R19, R27, R18 ;  /* 0x0000001b13137224 */ /* 0x000fc600078e0212 */
[----:B------:R-:W2:Y:S01]  /*a3fe0*/  LDC R34, c[0x0][0x658] ;  /* 0x00019600ff227b82 */ /* 0x000ea20000000800 */
[----:B------:R-:W-:Y:S01]  /*a3ff0*/  I2FP.F32.U32 R18, R30 ;  /* 0x0000001e00127245 */ /* 0x000fe20000201000 */
[----:B------:R-:W-:Y:S01]  /*a4000*/  IMAD.IADD R17, R17, 0x1, R19 ;  /* 0x0000000111117824 */ /* 0x000fe200078e0213 */
[----:B---3--:R-:W-:Y:S01]  /*a4010*/  ISETP.NE.U32.AND P0, PT, R36, RZ, PT ;  /* 0x000000ff2400720c */ /* 0x008fe20003f05070 */
[----:B------:R-:W-:Y:S02]  /*a4020*/  IMAD.MOV.U32 R19, RZ, RZ, -0x1 ;  /* 0xffffffffff137424 */ /* 0x000fe400078e00ff */
[----:B------:R-:W-:Y:S02]  /*a4030*/  FMUL R18, R18, UR6 ;  /* 0x0000000612127c20 */ /* 0x000fe40008400000 */
[----:B------:R-:W3:Y:S01]  /*a4040*/  LDC R27, c[0x0][0x148] ;  /* 0x00005200ff1b7b82 */ /* 0x000ee20000000800 */
[----:B0-----:R-:W-:Y:S01]  /*a4050*/  SHF.R.U64 R24, R16, R20, R17 ;  /* 0x0000001410187219 */ /* 0x001fe20000001211 */
[----:B------:R0:W4:Y:S01]  /*a4060*/  F2I.U32.TRUNC.NTZ R25, R18 ;  /* 0x0000001200197305 */ /* 0x000122000020f000 */
[----:B------:R-:W-:-:S02]  /*a4070*/  ISETP.NE.AND.EX P0, PT, R37, RZ, PT, P0 ;  /* 0x000000ff2500720c */ /* 0x000fc40003f05300 */
[----:B------:R-:W-:-:S03]  /*a4080*/  SHF.R.U32.HI R17, RZ, R20, R17 ;  /* 0x00000014ff117219 */ /* 0x000fc60000011611 */
[----:B------:R-:W0:Y:S01]  /*a4090*/  LDC R28, c[0x0][0x600] ;  /* 0x00018000ff1c7b82 */ /* 0x000e220000000800 */
[-CC-:B-1----:R-:W-:Y:S02]  /*a40a0*/  SHF.R.U64 R22, R24, R32.reuse, R17.reuse ;  /* 0x0000002018167219 */ /* 0x182fe40000001211 */
[----:B------:R-:W-:-:S05]  /*a40b0*/  SHF.R.U32.HI R17, RZ, R32, R17 ;  /* 0x00000020ff117219 */ /* 0x000fca0000011611 */
[----:B------:R-:W1:Y:S01]  /*a40c0*/  LDC R33, c[0x0][0x648] ;  /* 0x00019200ff217b82 */ /* 0x000e620000000800 */
[-CC-:B--2---:R-:W-:Y:S02]  /*a40d0*/  SHF.R.U64 R26, R22, R34.reuse, R17.reuse ;  /* 0x00000022161a7219 */ /* 0x184fe40000001211 */
[-C--:B------:R-:W-:Y:S02]  /*a40e0*/  SHF.L.U32 R19, R19, R34.reuse, RZ ;  /* 0x0000002213137219 */ /* 0x080fe400000006ff */
[-C--:B------:R-:W-:Y:S01]  /*a40f0*/  SHF.R.U32.HI R17, RZ, R34.reuse, R17 ;  /* 0x00000022ff117219 */ /* 0x080fe20000011611 */
[----:B------:R-:W-:Y:S01]  /*a4100*/  IMAD.MOV.U32 R16, RZ, RZ, R26 ;  /* 0x000000ffff107224 */ /* 0x000fe200078e001a */
[----:B------:R-:W-:Y:S01]  /*a4110*/  SHF.L.U32 R34, R21, R34, RZ ;  /* 0x0000002215227219 */ /* 0x000fe200000006ff */
[----:B------:R-:W2:Y:S01]  /*a4120*/  LDC R35, c[0x0][0x638] ;  /* 0x00018e00ff237b82 */ /* 0x000ea20000000800 */
[----:B------:R-:W-:-:S07]  /*a4130*/  LOP3.LUT R31, RZ, R19, RZ, 0x33, !PT ;  /* 0x00000013ff1f7212 */ /* 0x000fce00078e33ff */
[----:B------:R-:W0:Y:S01]  /*a4140*/  LDC R38, c[0x0][0x610] ;  /* 0x00018400ff267b82 */ /* 0x000e220000000800 */
[----:B----4-:R-:W-:Y:S05]  /*a4150*/  @!P0 BRA `(.L_x_42) ;  /* 0x0000000000288947 */ /* 0x010fea0003800000 */
[----:B------:R-:W4:Y:S02]  /*a4160*/  LDC R21, c[0x0][0x64c] ;  /* 0x00019300ff157b82 */ /* 0x000f240000000800 */
[----:B----4-:R-:W-:-:S05]  /*a4170*/  IADD3 R21, P0, R26, R21, RZ ;  /* 0x000000151a157210 */ /* 0x010fca0007f1e0ff */
[----:B------:R-:W-:-:S04]  /*a4180*/  IMAD.X R23, RZ, RZ, R17, P0 ;  /* 0x000000ffff177224 */ /* 0x000fc800000e0611 */
[----:B------:R-:W-:-:S04]  /*a4190*/  IMAD.WIDE.U32 R16, R23, R36, RZ ;  /* 0x0000002417107225 */ /* 0x000fc800078e00ff */
[----:B0-----:R-:W-:-:S04]  /*a41a0*/  IMAD.WIDE.U32 R18, P0, R21, R37, R16 ;  /* 0x0000002515127225 */ /* 0x001fc80007800010 */
[----:B------:R-:W-:-:S04]  /*a41b0*/  IMAD.WIDE.U32 R16, R21, R36, RZ ;  /* 0x0000002415107225 */ /* 0x000fc800078e00ff */
[----:B------:R-:W-:Y:S01]  /*a41c0*/  IMAD.X R21, RZ, RZ, RZ, P0 ;  /* 0x000000ffff157224 */ /* 0x000fe200000e06ff */
[----:B------:R-:W-:Y:S01]  /*a41d0*/  IADD3 RZ, P0, R17, R18, RZ ;  /* 0x0000001211ff7210 */ /* 0x000fe20007f1e0ff */
[----:B------:R-:W-:-:S04]  /*a41e0*/  IMAD.MOV.U32 R20, RZ, RZ, R19 ;  /* 0x000000ffff147224 */ /* 0x000fc800078e0013 */
[----:B------:R-:W-:-:S08]  /*a41f0*/  IMAD.WIDE.U32.X R16, R23, R37, R20, P0 ;  /* 0x0000002517107225 */ /* 0x000fd000000e0414 */
.L_x_42:
[----:B0-----:R-:W0:Y:S01]  /*a4200*/  LDC R18, c[0x0][0x65c] ;  /* 0x00019700ff127b82 */ /* 0x001e220000000800 */
[----:B-1----:R-:W-:Y:S01]  /*a4210*/  SHF.R.U64 R16, R16, R33, R17 ;  /* 0x0000002110107219 */ /* 0x002fe20000001211 */
[----:B------:R-:W-:Y:S01]  /*a4220*/  VIADD R21, R28, 0xffffffff ;  /* 0xffffffff1c157836 */ /* 0x000fe20000000000 */
[----:B------:R-:W-:Y:S01]  /*a4230*/  LOP3.LUT R19, R22, R31, RZ, 0xc0, !PT ;  /* 0x0000001f16137212 */ /* 0x000fe200078ec0ff */
[----:B------:R-:W-:Y:S01]  /*a4240*/  IMAD.MOV R25, RZ, RZ, -R25 ;  /* 0x000000ffff197224 */ /* 0x000fe200078e0a19 */
[----:B------:R-:W-:Y:S01]  /*a4250*/  R2UR UR27, R39 ;  /* 0x00000000271b72ca */ /* 0x000fe200000e0000 */
[----:B------:R-:W-:Y:S01]  /*a4260*/  IMAD.MOV R17, RZ, RZ, -R16 ;  /* 0x000000ffff117224 */ /* 0x000fe200078e0a10 */
[----:B------:R-:W-:Y:S01]  /*a4270*/  LOP3.LUT R24, R24, R21, RZ, 0xc0, !PT ;  /* 0x0000001518187212 */ /* 0x000fe200078ec0ff */
[----:B------:R-:W-:Y:S02]  /*a4280*/  IMAD R16, R34, R16, R19 ;  /* 0x0000001022107224 */ /* 0x000fe400078e0213 */
[----:B--2---:R-:W-:-:S04]  /*a4290*/  IMAD R17, R17, R35, R26 ;  /* 0x0000002311117224 */ /* 0x004fc800078e021a */
[----:B------:R-:W-:Y:S01]  /*a42a0*/  IMAD R17, R17, R28, R24 ;  /* 0x0000001c11117224 */ /* 0x000fe200078e0218 */
[----:B0-----:R-:W-:Y:S01]  /*a42b0*/  ISETP.NE.AND P0, PT, R18, 0x1, PT ;  /* 0x000000011200780c */ /* 0x001fe20003f05270 */
[----:B------:R-:W-:-:S12]  /*a42c0*/  IMAD.MOV.U32 R18, RZ, RZ, 0x1 ;  /* 0x00000001ff127424 */ /* 0x000fd800078e00ff */
[----:B---3--:R-:W-:-:S04]  /*a42d0*/  @P0 IMAD R29, R27, R25, R30 ;  /* 0x000000191b1d0224 */ /* 0x008fc800078e021e */
[----:B------:R-:W-:-:S05]  /*a42e0*/  IMAD R16, R16, R38, R29 ;  /* 0x0000002610107224 */ /* 0x000fca00078e021d */
[----:B------:R-:W-:Y:S02]  /*a42f0*/  SEL R19, R17, R16, !P0 ;  /* 0x0000001011137207 */ /* 0x000fe40004000000 */
[----:B------:R-:W-:Y:S02]  /*a4300*/  SEL R40, R16, R17, !P0 ;  /* 0x0000001110287207 */ /* 0x000fe40004000000 */
[----:B------:R-:W-:Y:S01]  /*a4310*/  PRMT R17, R18, 0x7610, R17 ;  /* 0x0000761012117816 */ /* 0x000fe20000000011 */
[----:B------:R1:W-:Y:S04]  /*a4320*/  STL [R1+0x1490], R19 ;  /* 0x0014901301007387 */ /* 0x0003e80000100800 */
[----:B------:R1:W-:Y:S02]  /*a4330*/  STL [R1+0x4e0], R40 ;  /* 0x0004e02801007387 */ /* 0x0003e40000100800 */
.L_x_40:
[----:B------:R-:W-:Y:S01]  /*a4340*/  UIADD3 UR5, UR24, UR5, URZ ;  /* 0x0000000518057290 */ /* 0x000fe2000fffe03f */
[----:B0----5:R-:W-:Y:S01]  /*a4350*/  IMAD.MOV.U32 R16, RZ, RZ, R40 ;  /* 0x000000ffff107224 */ /* 0x021fe200078e0028 */
[----:B------:R-:W-:Y:S02]  /*a4360*/  LOP3.LUT P0, RZ, R17, 0xff, RZ, 0xc0, !PT ;  /* 0x000000ff11ff7812 */ /* 0x000fe4000780c0ff */
[----:B------:R-:W-:Y:S02]  /*a4370*/  USHF.R.U32.HI UR6, URZ, 0x1, UR5 ;  /* 0x000000013f067899 */ /* 0x000fe40008011605 */
[----:B------:R2:W-:Y:S01]  /*a4380*/  STL [R1+0x148c], R16 ;  /* 0x00148c1001007387 */ /* 0x0005e20000100800 */
[----:B------:R-:W-:Y:S02]  /*a4390*/  UISETP.GT.U32.AND UP0, UPT, UR5, 0x1, UPT ;  /* 0x000000010500788c */ /* 0x000fe4000bf04070 */
[----:B------:R-:W-:Y:S02]  /*a43a0*/  ULOP3.LUT UR6, UR6, 0x1, URZ, 0xc0, !UPT ;  /* 0x0000000106067892 */ /* 0x000fe4000f8ec03f */
[----:B------:R-:W-:-:S02]  /*a43b0*/  UISETP.LT.U32.AND UP0, UPT, UR24, 0x2, UP0 ;  /* 0x000000021800788c */ /* 0x000fc40008701070 */
[----:B------:R-:W-:Y:S02]  /*a43c0*/  UISETP.NE.U32.AND UP1, UPT, UR6, 0x1, UPT ;  /* 0x000000010600788c */ /* 0x000fe4000bf25070 */
[----:B------:R-:W-:Y:S02]  /*a43d0*/  USEL UR9, URZ, 0x1, !UP0 ;  /* 0x000000013f097887 */ /* 0x000fe4000c000000 */
[----:B------:R-:W-:Y:S02]  /*a43e0*/  UISETP.GT.U32.AND UP1, UPT, UR24, 0x1, !UP1 ;  /* 0x000000011800788c */ /* 0x000fe4000cf24070 */
[----:B------:R-:W-:Y:S02]  /*a43f0*/  ULOP3.LUT UR5, UR5, 0x1, URZ, 0xc0, !UPT ;  /* 0x0000000105057892 */ /* 0x000fe4000f8ec03f */
[----:B------:R-:W-:-:S04]  /*a4400*/  USEL UR6, URZ, 0x1, !UP1 ;  /* 0x000000013f067887 */ /* 0x000fc8000c800000 */
[----:B------:R-:W-:Y:S01]  /*a4410*/  ULOP3.LUT UR4, UR6, UR4, UR9, 0x96, !UPT ;  /* 0x0000000406047292 */ /* 0x000fe2000f8e9609 */
[----:B--2---:R-:W-:Y:S11]  /*a4420*/  @P0 BRA `(.L_x_43) ;  /* 0xfffff5cc00c40947 */ /* 0x004ff6000383ffff */
[----:B------:R-:W-:Y:S05]  /*a4430*/  EXIT ;  /* 0x000000000000794d */ /* 0x000fea0003800000 */
.L_x_7:
[----:B------:R-:W2:Y:S01]  /*a4440*/  LDL R17, [R1+0x14a0] ;  /* 0x0014a00001117983 */ /* 0x000ea20000100800 */
[----:B------:R-:W-:-:S03]  /*a4450*/  ULDC.64 UR4, c[0x0][0x650] ;  /* 0x0001940000047ab9 */ /* 0x000fc60000000a00 */
[----:B------:R-:W3:Y:S01]  /*a4460*/  LDL R20, [R1+0x149c] ;  /* 0x00149c0001147983 */ /* 0x000ee20000100800 */
[----:B------:R-:W-:Y:S01]  /*a4470*/  PRMT R6, RZ, 0x7610, R6 ;  /* 0x00007610ff067816 */ /* 0x000fe20000000006 */
[----:B------:R-:W-:Y:S02]  /*a4480*/  IMAD.MOV.U32 R4, RZ, RZ, -0x1 ;  /* 0xffffffffff047424 */ /* 0x000fe400078e00ff */
[----:B------:R-:W-:Y:S02]  /*a4490*/  IMAD.MOV.U32 R5, RZ, RZ, -0x1 ;  /* 0xffffffffff057424 */ /* 0x000fe400078e00ff */
[----:B------:R-:W-:Y:S01]  /*a44a0*/  IMAD.MOV.U32 R11, RZ, RZ, -0x1 ;  /* 0xffffffffff0b7424 */ /* 0x000fe200078e00ff */
[----:B--2---:R-:W-:-:S04]  /*a44b0*/  ISETP.GE.U32.AND P0, PT, R17, UR4, PT ;  /* 0x0000000411007c0c */ /* 0x004fc8000bf06070 */
[----:B---3--:R-:W-:-:S13]  /*a44c0*/  ISETP.GE.U32.AND.EX P0, PT, R20, UR5, PT, P0 ;  /* 0x0000000514007c0c */ /* 0x008fda000bf06100 */
[----:B------:R-:W-:Y:S05]  /*a44d0*/  @P0 BRA `(.L_x_44) ;  /* 0x0000000400340947 */ /* 0x000fea0003800000 */
        /* <DEDUP_REMOVED lines=18> */
.L_x_45:
[----:B0-----:R-:W0:Y:S01]  /*a4600*/  LDC.64 R22, c[0x0][0x640] ;  /* 0x00019000ff167b82 */ /* 0x001e220000000a00 */
[-CC-:B------:R-:W-:Y:S02]  /*a4610*/  SHF.R.U64 R14, R8, R16.reuse, R9.reuse ;  /* 0x00000010080e7219 */ /* 0x180fe40000001209 */
[----:B------:R-:W-:Y:S02]  /*a4620*/  SHF.R.U32.HI R4, RZ, R16, R9 ;  /* 0x00000010ff047219 */ /* 0x000fe40000011609 */
[----:B------:R-:W-:-:S03]  /*a4630*/  IADD3 R7, P0, RZ, -R14, RZ ;  /* 0x8000000eff077210 */ /* 0x000fc60007f1e0ff */
[----:B------:R-:W1:Y:S02]  /*a4640*/  LDC R8, c[0x0][0x618] ;  /* 0x00018600ff087b82 */ /* 0x000e640000000800 */
[----:B------:R-:W-:Y:S02]  /*a4650*/  IMAD.X R5, RZ, RZ, ~R4, P0 ;  /* 0x000000ffff057224 */ /* 0x000fe400000e0e04 */
[----:B------:R-:W-:Y:S02]  /*a4660*/  IMAD.MOV.U32 R4, RZ, RZ, R17 ;  /* 0x000000ffff047224 */ /* 0x000fe400078e0011 */
[----:B------:R-:W-:Y:S02]  /*a4670*/  IMAD R6, R5, R18, RZ ;  /* 0x0000001205067224 */ /* 0x000fe400078e02ff */
[----:B------:R-:W2:Y:S01]  /*a4680*/  LDC R16, c[0x0][0x608] ;  /* 0x00018200ff107b82 */ /* 0x000ea20000000800 */
[----:B------:R-:W-:Y:S02]  /*a4690*/  IMAD.MOV.U32 R5, RZ, RZ, R20 ;  /* 0x000000ffff057224 */ /* 0x000fe400078e0014 */
[----:B------:R-:W-:-:S02]  /*a46a0*/  IMAD.MOV.U32 R20, RZ, RZ, 0x1 ;  /* 0x00000001ff147424 */ /* 0x000fc400078e00ff */
[----:B------:R-:W-:-:S03]  /*a46b0*/  IMAD.WIDE.U32 R4, R7, R18, R4 ;  /* 0x0000001207047225 */ /* 0x000fc600078e0004 */
[----:B------:R-:W3:Y:S01]  /*a46c0*/  LDC R21, c[0x0][0x658] ;  /* 0x00019600ff157b82 */ /* 0x000ee20000000800 */
[----:B------:R-:W-:Y:S01]  /*a46d0*/  IMAD R7, R7, R19, R6 ;  /* 0x0000001307077224 */ /* 0x000fe200078e0206 */
[----:B0-----:R-:W-:Y:S01]  /*a46e0*/  ISETP.NE.U32.AND P0, PT, R22, RZ, PT ;  /* 0x000000ff1600720c */ /* 0x001fe20003f05070 */
[----:B------:R-:W-:Y:S02]  /*a46f0*/  IMAD.MOV.U32 R6, RZ, RZ, -0x1 ;  /* 0xffffffffff067424 */ /* 0x000fe400078e00ff */
[----:B------:R-:W-:Y:S01]  /*a4700*/  IMAD.IADD R5, R5, 0x1, R7 ;  /* 0x0000000105057824 */ /* 0x000fe200078e0207 */
[----:B------:R-:W-:Y:S02]  /*a4710*/  ISETP.NE.AND.EX P0, PT, R23, RZ, PT, P0 ;  /* 0x000000ff1700720c */ /* 0x000fe40003f05300 */
[----:B------:R-:W0:Y:S02]  /*a4720*/  LDC R17, c[0x0][0x600] ;  /* 0x00018000ff117b82 */ /* 0x000e240000000800 */
[----:B-1----:R-:W-:-:S02]  /*a4730*/  SHF.R.U64 R10, R4, R8, R5 ;  /* 0x00000008040a7219 */ /* 0x002fc40000001205 */
[----:B------:R-:W-:-:S04]  /*a4740*/  SHF.R.U32.HI R5, RZ, R8, R5 ;  /* 0x00000008ff057219 */ /* 0x000fc80000011605 */
[----:B------:R-:W1:Y:S01]  /*a4750*/  LDC R18, c[0x0][0x648] ;  /* 0x00019200ff127b82 */ /* 0x000e620000000800 */
[-CC-:B--2---:R-:W-:Y:S02]  /*a4760*/  SHF.R.U64 R15, R10, R16.reuse, R5.reuse ;  /* 0x000000100a0f7219 */ /* 0x184fe40000001205 */
[----:B------:R-:W-:-:S05]  /*a4770*/  SHF.R.U32.HI R4, RZ, R16, R5 ;  /* 0x00000010ff047219 */ /* 0x000fca0000011605 */
[----:B------:R-:W2:Y:S01]  /*a4780*/  LDC R19, c[0x0][0x638] ;  /* 0x00018e00ff137b82 */ /* 0x000ea20000000800 */
[-CC-:B---3--:R-:W-:Y:S02]  /*a4790*/  SHF.R.U64 R16, R15, R21.reuse, R4.reuse ;  /* 0x000000150f107219 */ /* 0x188fe40000001204 */
[-C--:B------:R-:W-:Y:S02]  /*a47a0*/  SHF.L.U32 R6, R6, R21.reuse, RZ ;  /* 0x0000001506067219 */ /* 0x080fe400000006ff */
[----:B------:R-:W-:Y:S01]  /*a47b0*/  SHF.R.U32.HI R5, RZ, R21, R4 ;  /* 0x00000015ff057219 */ /* 0x000fe20000011604 */
[----:B------:R-:W-:Y:S01]  /*a47c0*/  IMAD.MOV.U32 R4, RZ, RZ, R16 ;  /* 0x000000ffff047224 */ /* 0x000fe200078e0010 */
[----:B------:R-:W-:Y:S01]  /*a47d0*/  LOP3.LUT R24, RZ, R6, RZ, 0x33, !PT ;  /* 0x00000006ff187212 */ /* 0x000fe200078e33ff */
[----:B------:R-:W3:Y:S01]  /*a47e0*/  LDC R25, c[0x0][0x610] ;  /* 0x00018400ff197b82 */ /* 0x000ee20000000800 */
[----:B------:R-:W-:Y:S05]  /*a47f0*/  @!P0 BRA `(.L_x_46) ;  /* 0x0000000000288947 */ /* 0x000fea0003800000 */
        /* <DEDUP_REMOVED lines=10> */
.L_x_46:
[----:B------:R-:W4:Y:S01]  /*a48a0*/  LDC R6, c[0x0][0x65c] ;  /* 0x00019700ff067b82 */ /* 0x000f220000000800 */
[----:B-1----:R-:W-:Y:S01]  /*a48b0*/  SHF.R.U64 R4, R4, R18, R5 ;  /* 0x0000001204047219 */ /* 0x002fe20000001205 */
[----:B0-----:R-:W-:Y:S01]  /*a48c0*/  VIADD R7, R17, 0xffffffff ;  /* 0xffffffff11077836 */ /* 0x001fe20000000000 */
[----:B------:R-:W-:Y:S01]  /*a48d0*/  SHF.L.U32 R20, R20, R21, RZ ;  /* 0x0000001514147219 */ /* 0x000fe200000006ff */
[----:B------:R-:W-:Y:S01]  /*a48e0*/  IMAD.MOV.U32 R11, RZ, RZ, R14 ;  /* 0x000000ffff0b7224 */ /* 0x000fe200078e000e */
[----:B------:R-:W-:Y:S01]  /*a48f0*/  LOP3.LUT R3, R15, R24, RZ, 0xc0, !PT ;  /* 0x000000180f037212 */ /* 0x000fe200078ec0ff */
[----:B------:R-:W-:Y:S01]  /*a4900*/  IMAD.MOV R5, RZ, RZ, -R4 ;  /* 0x000000ffff057224 */ /* 0x000fe200078e0a04 */
[----:B------:R-:W-:-:S03]  /*a4910*/  LOP3.LUT R7, R10, R7, RZ, 0xc0, !PT ;  /* 0x000000070a077212 */ /* 0x000fc600078ec0ff */
[----:B------:R-:W-:Y:S01]  /*a4920*/  IMAD R3, R20, R4, R3 ;  /* 0x0000000414037224 */ /* 0x000fe200078e0203 */
[----:B----4-:R-:W-:Y:S01]  /*a4930*/  ISETP.NE.AND P0, PT, R6, 0x1, PT ;  /* 0x000000010600780c */ /* 0x010fe20003f05270 */
[----:B------:R-:W-:-:S12]  /*a4940*/  IMAD.MOV.U32 R6, RZ, RZ, 0x1 ;  /* 0x00000001ff067424 */ /* 0x000fd800078e00ff */
[----:B------:R-:W-:Y:S02]  /*a4950*/  @P0 IMAD R0, R13, R12, R2 ;  /* 0x0000000c0d000224 */ /* 0x000fe400078e0202 */
[----:B--2---:R-:W-:Y:S02]  /*a4960*/  IMAD R2, R5, R19, R16 ;  /* 0x0000001305027224 */ /* 0x004fe400078e0210 */
[----:B---3--:R-:W-:Y:S02]  /*a4970*/  IMAD R0, R3, R25, R0 ;  /* 0x0000001903007224 */ /* 0x008fe400078e0200 */
[----:B------:R-:W-:-:S05]  /*a4980*/  IMAD R3, R2, R17, R7 ;  /* 0x0000001102037224 */ /* 0x000fca00078e0207 */
[----:B------:R-:W-:Y:S02]  /*a4990*/  SEL R5, R3, R0, !P0 ;  /* 0x0000000003057207 */ /* 0x000fe40004000000 */
[----:B------:R-:W-:-:S07]  /*a49a0*/  SEL R4, R0, R3, !P0 ;  /* 0x0000000300047207 */ /* 0x000fce0004000000 */
.L_x_44:
[----:B------:R-:W-:-:S08]  /*a49b0*/  NOP ;  /* 0x0000000000007918 */ /* 0x000fd00000000000 */
[----:B0-----:R-:W0:-:S00]  /*a49c0*/  USETMAXREG.DEALLOC.CTAPOOL 0x18 ;  /* 0x00000018000079c8 */ /* 0x001e0000080e0500 */
[----:B------:R-:W-:-:S13]  /*a49d0*/  ISETP.NE.AND P0, PT, RZ, UR6, PT ;  /* 0x00000006ff007c0c */ /* 0x000fda000bf05270 */
[----:B------:R-:W-:Y:S05]  /*a49e0*/  @P0 EXIT ;  /* 0x000000000000094d */ /* 0x000fea0003800000 */
[----:B0-----:R-:W-:Y:S01]  /*a49f0*/  LOP3.LUT P0, RZ, R6, 0xff, RZ, 0xc0, !PT ;  /* 0x000000ff06ff7812 */ /* 0x001fe2000780c0ff */
[----:B------:R-:W-:Y:S02]  /*a4a00*/  IMAD.MOV.U32 R0, RZ, RZ, 0x1 ;  /* 0x00000001ff007424 */ /* 0x000fe400078e00ff */
[----:B------:R-:W-:-:S10]  /*a4a10*/  IMAD.MOV.U32 R6, RZ, RZ, RZ ;  /* 0x000000ffff067224 */ /* 0x000fd400078e00ff */
[----:B------:R-:W-:Y:S05]  /*a4a20*/  @!P0 BRA `(.L_x_47) ;  /* 0x0000000c00608947 */ /* 0x000fea0003800000 */
[----:B------:R-:W0:Y:S01]  /*a4a30*/  LDC R0, c[0x0][0x28c] ;  /* 0x0000a300ff007b82 */ /* 0x000e220000000800 */
[----:B------:R-:W1:Y:S01]  /*a4a40*/  S2R R10, SR_CgaCtaId ;  /* 0x00000000000a7919 */ /* 0x000e620000008800 */
[----:B------:R-:W-:Y:S01]  /*a4a50*/  ULDC UR8, c[0x0][0xc] ;  /* 0x0000030000087ab9 */ /* 0x000fe20000000800 */
[----:B------:R-:W-:Y:S01]  /*a4a60*/  ULDC UR9, c[0x0][0x10] ;  /* 0x0000040000097ab9 */ /* 0x000fe20000000800 */
[----:B------:R-:W-:Y:S01]  /*a4a70*/  ULDC UR5, c[0x0][0x658] ;  /* 0x0001960000057ab9 */ /* 0x000fe20000000800 */
[----:B------:R-:W-:Y:S01]  /*a4a80*/  UMOV UR6, 0xffffffff ;  /* 0xffffffff00067882 */ /* 0x000fe20000000000 */
[----:B------:R-:W-:Y:S01]  /*a4a90*/  UIMAD.WIDE.U32 UR8, UR8, UR9, URZ ;  /* 0x00000009080872a5 */ /* 0x000fe2000f8e003f */
[----:B------:R-:W-:Y:S01]  /*a4aa0*/  BSSY B0, `(.L_x_47) ;  /* 0x00000d0000007945 */ /* 0x000fe20003800000 */
[----:B------:R-:W-:Y:S01]  /*a4ab0*/  USHF.L.U32 UR10, UR6, UR5, URZ ;  /* 0x00000005060a7299 */ /* 0x000fe2000800063f */
[----:B------:R-:W-:Y:S01]  /*a4ac0*/  IMAD.MOV.U32 R9, RZ, RZ, 0x1 ;  /* 0x00000001ff097424 */ /* 0x000fe200078e00ff */
[----:B------:R-:W-:Y:S01]  /*a4ad0*/  ULDC UR4, c[0x0][0x600] ;  /* 0x0001800000047ab9 */ /* 0x000fe20000000800 */
[----:B------:R-:W-:Y:S01]  /*a4ae0*/  ULDC UR6, c[0x0][0x14] ;  /* 0x0000050000067ab9 */ /* 0x000fe20000000800 */
[----:B------:R-:W-:Y:S01]  /*a4af0*/  IMAD.MOV.U32 R6, RZ, RZ, RZ ;  /* 0x000000ffff067224 */ /* 0x000fe200078e00ff */
[----:B------:R-:W-:-:S02]  /*a4b00*/  UIMAD.WIDE.U32 UR22, UR8, UR6, URZ ;  /* 0x00000006081672a5 */ /* 0x000fc4000f8e003f */
[----:B------:R-:W-:Y:S01]  /*a4b10*/  UIMAD UR13, UR9, UR6, URZ ;  /* 0x00000006090d72a4 */ /* 0x000fe2000f8e023f */
[----:B------:R-:W-:Y:S01]  /*a4b20*/  UMOV UR11, 0x1 ;  /* 0x00000001000b7882 */ /* 0x000fe20000000000 */
[----:B------:R-:W-:Y:S02]  /*a4b30*/  ULOP3.LUT UR21, UR7, 0x2, URZ, 0xfc, !UPT ;  /* 0x0000000207157892 */ /* 0x000fe4000f8efc3f */
[----:B------:R-:W-:Y:S02]  /*a4b40*/  UIADD3 UR4, UR4, -0x1, URZ ;  /* 0xffffffff04047890 */ /* 0x000fe4000fffe03f */
[----:B------:R-:W-:Y:S01]  /*a4b50*/  USHF.L.U32 UR5, UR11, UR5, URZ ;  /* 0x000000050b057299 */ /* 0x000fe2000800063f */
[----:B0-----:R-:W-:Y:S01]  /*a4b60*/  VIADD R0, R0, 0x7f ;  /* 0x0000007f00007836 */ /* 0x001fe20000000000 */
[----:B------:R-:W-:Y:S02]  /*a4b70*/  ULOP3.LUT UR19, URZ, UR10, URZ, 0x33, !UPT ;  /* 0x0000000a3f137292 */ /* 0x000fe4000f8e333f */
[----:B------:R-:W-:-:S02]  /*a4b80*/  UIADD3 UR13, UR23, UR13, URZ ;  /* 0x0000000d170d7290 */ /* 0x000fc4000fffe03f */
[----:B------:R-:W-:Y:S01]  /*a4b90*/  SHF.R.S32.HI R3, RZ, 0x1f, R0 ;  /* 0x0000001fff037819 */ /* 0x000fe20000011400 */
[----:B------:R-:W-:-:S03]  /*a4ba0*/  ULDC.64 UR24, c[0x0][0x198] ;  /* 0x0000660000187ab9 */ /* 0x000fc60000000a00 */
[----:B------:R-:W-:Y:S01]  /*a4bb0*/  LEA.HI R3, R3, R0, RZ, 0x7 ;  /* 0x0000000003037211 */ /* 0x000fe200078f38ff */
[C---:B-1----:R-:W-:Y:S02]  /*a4bc0*/  IMAD.SHL.U32 R16, R10.reuse, 0x100, RZ ;  /* 0x000001000a107824 */ /* 0x042fe400078e00ff */
[----:B------:R-:W-:Y:S01]  /*a4bd0*/  IMAD.SHL.U32 R10, R10, 0x8000, RZ ;  /* 0x000080000a0a7824 */ /* 0x000fe200078e00ff */
[----:B------:R-:W-:Y:S01]  /*a4be0*/  SHF.R.S32.HI R7, RZ, 0x7, R3 ;  /* 0x00000007ff077819 */ /* 0x000fe20000011403 */
[----:B------:R-:W-:Y:S01]  /*a4bf0*/  IMAD.MOV.U32 R0, RZ, RZ, 0x1 ;  /* 0x00000001ff007424 */ /* 0x000fe200078e00ff */
[----:B------:R-:W-:Y:S02]  /*a4c00*/  LOP3.LUT R16, R16, 0x100, RZ, 0xc0, !PT ;  /* 0x0000010010107812 */ /* 0x000fe400078ec0ff */
[----:B------:R-:W-:Y:S01]  /*a4c10*/  LOP3.LUT R10, R10, 0x8000, RZ, 0xc0, !PT ;  /* 0x000080000a0a7812 */ /* 0x000fe200078ec0ff */
[----:B------:R-:W-:-:S07]  /*a4c20*/  VIADD R17, R7, 0x1 ;  /* 0x0000000107117836 */ /* 0x000fce0000000000 */
.L_x_58:
[----:B------:R-:W-:-:S03]  /*a4c30*/  UMOV UR6, 0xffffffff ;  /* 0xffffffff00067882 */ /* 0x000fc60000000000 */
[----:B------:R-:W-:Y:S05]  /*a4c40*/  BRA.DIV UR6, `(.L_x_48) ;  /* 0x0000000e068c7947 */ /* 0x000fea000b800000 */
[----:B------:R-:W-:-:S13]  /*a4c50*/  ELECT P0, URZ, PT ;  /* 0x00000000003f782f */ /* 0x000fda0003800000 */
.L_x_67:
[----:B------:R-:W0:Y:S01]  /*a4c60*/  LDC R2, c[0x0][0x28c] ;  /* 0x0000a300ff027b82 */ /* 0x000e220000000800 */
[----:B------:R-:W-:Y:S01]  /*a4c70*/  BSSY B1, `(.L_x_49) ;  /* 0x000003a000017945 */ /* 0x000fe20003800000 */
[----:B0-----:R-:W-:-:S13]  /*a4c80*/  ISETP.LT.OR P0, PT, R2, 0x1, !P0 ;  /* 0x000000010200780c */ /* 0x001fda0004701670 */
[----:B------:R-:W-:Y:S05]  /*a4c90*/  @P0 BRA `(.L_x_50) ;  /* 0x0000000000dc0947 */ /* 0x000fea0003800000 */
[----:B------:R-:W-:Y:S02]  /*a4ca0*/  IMAD R5, R5, 0x200, R16 ;  /* 0x0000020005057824 */ /* 0x000fe400078e0210 */
[----:B------:R-:W-:Y:S02]  /*a4cb0*/  IMAD R4, R4, 0x180, RZ ;  /* 0x0000018004047824 */ /* 0x000fe400078e02ff */
[----:B------:R-:W-:Y:S02]  /*a4cc0*/  IMAD.MOV.U32 R14, RZ, RZ, RZ ;  /* 0x000000ffff0e7224 */ /* 0x000fe400078e00ff */
[----:B------:R-:W-:Y:S02]  /*a4cd0*/  IMAD.MOV.U32 R2, RZ, RZ, R17 ;  /* 0x000000ffff027224 */ /* 0x000fe400078e0011 */
[----:B------:R-:W-:Y:S02]  /*a4ce0*/  IMAD.MOV.U32 R3, RZ, RZ, R0 ;  /* 0x000000ffff037224 */ /* 0x000fe400078e0000 */
[----:B------:R-:W-:-:S07]  /*a4cf0*/  IMAD.MOV.U32 R13, RZ, RZ, R6 ;  /* 0x000000ffff0d7224 */ /* 0x000fce00078e0006 */
.L_x_53:
[----:B------:R-:W0:Y:S01]  /*a4d00*/  S2R R15, SR_CgaCtaId ;  /* 0x00000000000f7919 */ /* 0x000e220000008800 */
[----:B------:R-:W-:-:S04]  /*a4d10*/  MOV R8, 0x400 ;  /* 0x0000040000087802 */ /* 0x000fc80000000f00 */
[----:B0-----:R-:W-:Y:S02]  /*a4d20*/  LEA R8, R15, R8, 0x18 ;  /* 0x000000080f087211 */ /* 0x001fe400078ec0ff */
[----:B------:R-:W-:-:S03]  /*a4d30*/  SHF.L.U32 R15, R3, 0x1f, RZ ;  /* 0x0000001f030f7819 */ /* 0x000fc600000006ff */
[----:B------:R-:W-:-:S04]  /*a4d40*/  IMAD R12, R13, 0x8, R8 ;  /* 0x000000080d0c7824 */ /* 0x000fc800078e0208 */
[----:B------:R-:W0:Y:S02]  /*a4d50*/  SYNCS.PHASECHK.TRANS64.TRYWAIT P0, [R12+URZ+0x10], R15 ;  /* 0x0000100f0c0075a7 */ /* 0x000e24000800017f */
[----:B0-----:R-:W-:Y:S05]  /*a4d60*/  @!P0 BRA `(.L_x_51) ;  /* 0x0000000c00648947 */ /* 0x001fea0003800000 */
.L_x_68:
[----:B------:R-:W1:Y:S01]  /*a4d70*/  S2R R18, SR_TID.X ;  /* 0x0000000000127919 */ /* 0x000e620000002100 */
[----:B------:R-:W-:-:S04]  /*a4d80*/  UPRMT UR6, UR21, 0x9910, URZ ;  /* 0x0000991015067896 */ /* 0x000fc8000800003f */
[----:B------:R-:W-:Y:S01]  /*a4d90*/  UISETP.NE.AND UP0, UPT, UR6, 0x2, UPT ;  /* 0x000000020600788c */ /* 0x000fe2000bf05270 */
[----:B-1----:R-:W-:-:S13]  /*a4da0*/  LOP3.LUT P0, RZ, R18, 0x7f, RZ, 0xc0, !PT ;  /* 0x0000007f12ff7812 */ /* 0x002fda000780c0ff */
[----:B0-----:R-:W0:Y:S02]  /*a4db0*/  @!P0 LDC R15, c[0x0][0x500] ;  /* 0x00014000ff0f8b82 */ /* 0x001e240000000800 */
[----:B0-----:R0:W-:Y:S01]  /*a4dc0*/  @!P0 SYNCS.ARRIVE.TRANS64 RZ, [R12+URZ], R15 ;  /* 0x0000000f0cff89a7 */ /* 0x0011e2000800003f */
[----:B------:R-:W-:-:S13]  /*a4dd0*/  PLOP3.LUT P0, PT, PT, PT, UP0, 0x80, 0x0 ;  /* 0x000000000000781c */ /* 0x000fda0003f0f008 */
[----:B0-----:R-:W-:Y:S05]  /*a4de0*/  @P0 BRA `(.L_x_52) ;  /* 0x0000000000040947 */ /* 0x001fea0003800000 */
[----:B------:R-:W-:Y:S01]  /*a4df0*/  BPT.TRAP 0x1 ;  /* 0x000000040000795c */ /* 0x000fe20000300000 */
.L_x_52:
[----:B------:R-:W-:Y:S01]  /*a4e00*/  R2UR UR9, R12 ;  /* 0x000000000c0972ca */ /* 0x000fe200000e0000 */
[C---:B------:R-:W-:Y:S01]  /*a4e10*/  IMAD R12, R13.reuse, 0xc000, R8 ;  /* 0x0000c0000d0c7824 */ /* 0x040fe200078e0208 */
[----:B------:R-:W-:Y:S01]  /*a4e20*/  R2UR UR18, R8 ;  /* 0x00000000081272ca */ /* 0x000fe200000e0000 */
[C---:B------:R-:W-:Y:S01]  /*a4e30*/  IMAD R8, R13.reuse, 0x10000, R10 ;  /* 0x000100000d087824 */ /* 0x040fe200078e020a */
[----:B------:R-:W-:Y:S01]  /*a4e40*/  UIADD3 UR14, UP0, UR24, 0xf0, URZ ;  /* 0x000000f0180e7890 */ /* 0x000fe2000ff1e03f */
[----:B------:R-:W-:Y:S01]  /*a4e50*/  VIADD R2, R2, 0xffffffff ;  /* 0xffffffff02027836 */ /* 0x000fe20000000000 */
[----:B------:R-:W-:Y:S01]  /*a4e60*/  R2UR UR6, R12 ;  /* 0x000000000c0672ca */ /* 0x000fe200000e0000 */
[----:B------:R-:W-:Y:S01]  /*a4e70*/  UIADD3 UR26, UP1, UR24, 0x1f0, URZ ;  /* 0x000001f0181a7890 */ /* 0x000fe2000ff3e03f */
[----:B------:R-:W-:Y:S01]  /*a4e80*/  R2UR UR8, R8 ;  /* 0x00000000080872ca */ /* 0x000fe200000e0000 */
[----:B------:R-:W-:Y:S01]  /*a4e90*/  UIADD3.X UR15, URZ, UR25, URZ, UP0, !UPT ;  /* 0x000000193f0f7290 */ /* 0x000fe200087fe43f */
[----:B------:R-:W-:Y:S01]  /*a4ea0*/  R2UR UR11, R4 ;  /* 0x00000000040b72ca */ /* 0x000fe200000e0000 */
[----:B------:R-:W-:Y:S01]  /*a4eb0*/  VIADD R13, R13, 0x1 ;  /* 0x000000010d0d7836 */ /* 0x000fe20000000000 */
[----:B------:R-:W-:Y:S01]  /*a4ec0*/  R2UR UR10, R14 ;  /* 0x000000000e0a72ca */ /* 0x000fe200000e0000 */
[----:B------:R-:W-:Y:S01]  /*a4ed0*/  UIADD3.X UR27, URZ, UR25, URZ, UP1, !UPT ;  /* 0x000000193f1b7290 */ /* 0x000fe20008ffe43f */
[----:B------:R-:W-:Y:S01]  /*a4ee0*/  R2UR UR12, R11 ;  /* 0x000000000b0c72ca */ /* 0x000fe200000e0000 */
[----:B------:R-:W-:Y:S01]  /*a4ef0*/  UMOV UR16, 0x0 ;  /* 0x0000000000107882 */ /* 0x000fe20000000000 */
[----:B------:R-:W-:Y:S01]  /*a4f00*/  R2UR UR20, R5 ;  /* 0x00000000051472ca */ /* 0x000fe200000e0000 */
[----:B------:R-:W-:Y:S01]  /*a4f10*/  UMOV UR17, 0x10000000 ;  /* 0x1000000000117882 */ /* 0x000fe20000000000 */
[----:B------:R-:W-:Y:S01]  /*a4f20*/  ISETP.GT.AND P1, PT, R2, 0x1, PT ;  /* 0x000000010200780c */ /* 0x000fe20003f24270 */
[----:B------:R-:W-:Y:S01]  /*a4f30*/  UIADD3 UR6, UR6, 0x100, URZ ;  /* 0x0000010006067890 */ /* 0x000fe2000fffe03f */
[----:B------:R-:W-:Y:S01]  /*a4f40*/  ISETP.NE.AND P0, PT, R13, 0x2, PT ;  /* 0x000000020d00780c */ /* 0x000fe20003f05270 */
[----:B------:R-:W-:Y:S01]  /*a4f50*/  UIADD3 UR18, UR18, 0x18100, UR8 ;  /* 0x0001810012127890 */ /* 0x000fe2000fffe008 */
[----:B------:R-:W-:Y:S01]  /*a4f60*/  VIADD R14, R14, 0x80 ;  /* 0x000000800e0e7836 */ /* 0x000fe20000000000 */
[----:B------:R-:W-:Y:S01]  /*a4f70*/  UMOV UR28, 0x30000 ;  /* 0x00030000001c7882 */ /* 0x000fe20000000000 */
[----:B------:R-:W-:-:S02]  /*a4f80*/  SEL R8, RZ, 0x1, P0 ;  /* 0x00000001ff087807 */ /* 0x000fc40000000000 */
[----:B------:R-:W-:Y:S01]  /*a4f90*/  UMOV UR8, UR6 ;  /* 0x0000000600087c82 */ /* 0x000fe20008000000 */
[----:B------:R-:W-:Y:S01]  /*a4fa0*/  SEL R13, R13, RZ, P0 ;  /* 0x000000ff0d0d7207 */ /* 0x000fe20000000000 */
[----:B------:R0:W-:Y:S01]  /*a4fb0*/  UTMALDG.3D [UR8], [UR14], desc[UR16] ;  /* 0x000010080e0075b4 */ /* 0x0001e20008011000 */
[----:B------:R-:W-:Y:S01]  /*a4fc0*/  LOP3.LUT R3, R3, R8, RZ, 0x3c, !PT ;  /* 0x0000000803037212 */ /* 0x000fe200078e3cff */
[----:B0-----:R-:W-:Y:S01]  /*a4fd0*/  UMOV UR11, UR20 ;  /* 0x00000014000b7c82 */ /* 0x001fe20008000000 */
[----:B------:R-:W-:Y:S02]  /*a4fe0*/  UMOV UR8, UR18 ;  /* 0x0000001200087c82 */ /* 0x000fe40008000000 */
[----:B------:R0:W-:Y:S02]  /*a4ff0*/  UTMALDG.3D.MULTICAST [UR8], [UR26], UR28, desc[UR16] ;  /* 0x000010081a0073b4 */ /* 0x0001e4000801181c */
[----:B0-----:R-:W-:Y:S05]  /*a5000*/  @P1 BRA `(.L_x_53) ;  /* 0xfffffffc003c1947 */ /* 0x001fea000383ffff */
.L_x_50:
[----:B------:R-:W-:Y:S05]  /*a5010*/  BSYNC B1 ;  /* 0x0000000000017941 */ /* 0x000fea0003800000 */
.L_x_49:
[----:B------:R-:W2:Y:S01]  /*a5020*/  LDL.LU R15, [R1+0x149c] ;  /* 0x00149c00010f7983 */ /* 0x000ea20000300800 */
[----:B------:R-:W-:Y:S01]  /*a5030*/  LOP3.LUT P2, RZ, R9, 0xff, RZ, 0xc0, !PT ;  /* 0x000000ff09ff7812 */ /* 0x000fe2000784c0ff */
[----:B------:R-:W-:Y:S01]  /*a5040*/  IMAD.IADD R6, R7, 0x1, R6 ;  /* 0x0000000107067824 */ /* 0x000fe200078e0206 */
[----:B------:R-:W-:Y:S01]  /*a5050*/  ULDC.64 UR8, c[0x0][0x650] ;  /* 0x0001940000087ab9 */ /* 0x000fe20000000a00 */
[----:B------:R-:W3:Y:S01]  /*a5060*/  LDL.LU R12, [R1+0x14a0] ;  /* 0x0014a000010c7983 */ /* 0x000ee20000300800 */
[----:B------:R-:W-:Y:S01]  /*a5070*/  BSSY B1, `(.L_x_54) ;  /* 0x0000070000017945 */ /* 0x000fe20003800000 */
[----:B------:R-:W-:Y:S01]  /*a5080*/  IMAD.MOV.U32 R4, RZ, RZ, -0x1 ;  /* 0xffffffffff047424 */ /* 0x000fe200078e00ff */
[----:B------:R-:W-:Y:S01]  /*a5090*/  SHF.R.U32.HI R2, RZ, 0x1, R6 ;  /* 0x00000001ff027819 */ /* 0x000fe20000011606 */
[----:B------:R-:W-:Y:S01]  /*a50a0*/  IMAD.MOV.U32 R5, RZ, RZ, -0x1 ;  /* 0xffffffffff057424 */ /* 0x000fe200078e00ff */
[----:B------:R-:W-:Y:S01]  /*a50b0*/  ISETP.GT.U32.AND P0, PT, R6, 0x1, PT ;  /* 0x000000010600780c */ /* 0x000fe20003f04070 */
[----:B------:R-:W-:Y:S01]  /*a50c0*/  IMAD.MOV.U32 R11, RZ, RZ, -0x1 ;  /* 0xffffffffff0b7424 */ /* 0x000fe200078e00ff */
[----:B------:R-:W-:-:S02]  /*a50d0*/  LOP3.LUT R2, R2, 0x1, RZ, 0xc0, !PT ;  /* 0x0000000102027812 */ /* 0x000fc400078ec0ff */
[C---:B------:R-:W-:Y:S01]  /*a50e0*/  ISETP.LT.U32.AND P0, PT, R7.reuse, 0x2, P0 ;  /* 0x000000020700780c */ /* 0x040fe20000701070 */
[----:B------:R-:W0:Y:S01]  /*a50f0*/  @P2 S2R R3, SR_CgaCtaId ;  /* 0x0000000000032919 */ /* 0x000e220000008800 */
[----:B------:R-:W-:Y:S02]  /*a5100*/  ISETP.NE.U32.AND P1, PT, R2, 0x1, PT ;  /* 0x000000010200780c */ /* 0x000fe40003f25070 */
[----:B------:R-:W-:Y:S02]  /*a5110*/  @P2 MOV R2, 0x400 ;  /* 0x0000040000022802 */ /* 0x000fe40000000f00 */
[----:B------:R-:W-:Y:S02]  /*a5120*/  ISETP.GT.U32.AND P1, PT, R7, 0x1, !P1 ;  /* 0x000000010700780c */ /* 0x000fe40004f24070 */
[----:B------:R-:W-:Y:S02]  /*a5130*/  LOP3.LUT R6, R6, 0x1, RZ, 0xc0, !PT ;  /* 0x0000000106067812 */ /* 0x000fe400078ec0ff */
[----:B------:R-:W-:-:S02]  /*a5140*/  PRMT R9, RZ, 0x7610, R9 ;  /* 0x00007610ff097816 */ /* 0x000fc40000000009 */
[----:B0-----:R-:W-:Y:S02]  /*a5150*/  @P2 LEA R2, R3, R2, 0x18 ;  /* 0x0000000203022211 */ /* 0x001fe400078ec0ff */
[----:B------:R-:W-:Y:S02]  /*a5160*/  SEL R3, RZ, 0x1, !P0 ;  /* 0x00000001ff037807 */ /* 0x000fe40004000000 */
[----:B------:R0:W-:Y:S02]  /*a5170*/  @P2 SYNCS.ARRIVE.TRANS64.A1T0 RZ, [R2+URZ+0x38], RZ ;  /* 0x000038ff02ff29a7 */ /* 0x0001e4000810003f */
[----:B0-----:R-:W-:-:S04]  /*a5180*/  SEL R2, RZ, 0x1, !P1 ;  /* 0x00000001ff027807 */ /* 0x001fc80004800000 */
[----:B------:R-:W-:Y:S02]  /*a5190*/  LOP3.LUT R0, R2, R0, R3, 0x96, !PT ;  /* 0x0000000002007212 */ /* 0x000fe400078e9603 */
[----:B------:R-:W-:Y:S02]  /*a51a0*/  PRMT R2, RZ, 0x7610, R2 ;  /* 0x00007610ff027816 */ /* 0x000fe40000000002 */
[----:B---3--:R-:W-:-:S04]  /*a51b0*/  IADD3 R12, P0, R12, UR22, RZ ;  /* 0x000000160c0c7c10 */ /* 0x008fc8000ff1e0ff */
[----:B--2---:R-:W-:Y:S01]  /*a51c0*/  IADD3.X R15, R15, UR13, RZ, P0, !PT ;  /* 0x0000000d0f0f7c10 */ /* 0x004fe200087fe4ff */
[----:B------:R0:W-:Y:S01]  /*a51d0*/  STL [R1+0x14a0], R12 ;  /* 0x0014a00c01007387 */ /* 0x0001e20000100800 */
[----:B------:R-:W-:-:S03]  /*a51e0*/  ISETP.GE.U32.AND P0, PT, R12, UR8, PT ;  /* 0x000000080c007c0c */ /* 0x000fc6000bf06070 */
[----:B------:R0:W-:Y:S01]  /*a51f0*/  STL [R1+0x149c], R15 ;  /* 0x00149c0f01007387 */ /* 0x0001e20000100800 */
[----:B------:R-:W-:-:S13]  /*a5200*/  ISETP.GE.U32.AND.EX P0, PT, R15, UR9, PT, P0 ;  /* 0x000000090f007c0c */ /* 0x000fda000bf06100 */
[----:B0-----:R-:W-:Y:S05]  /*a5210*/  @P0 BRA `(.L_x_55) ;  /* 0x0000000400540947 */ /* 0x001fea0003800000 */
[----:B------:R-:W0:Y:S01]  /*a5220*/  S2R R8, SR_CTAID.X ;  /* 0x0000000000087919 */ /* 0x000e220000002500 */
[----:B------:R-:W1:Y:S01]  /*a5230*/  LDC R18, c[0x0][0x65c] ;  /* 0x00019700ff127b82 */ /* 0x000e620000000800 */
[----:B------:R-:W-:Y:S01]  /*a5240*/  ULDC UR6, c[0x0][0x150] ;  /* 0x0000540000067ab9 */ /* 0x000fe20000000800 */
[----:B------:R-:W-:Y:S01]  /*a5250*/  ULDC.64 UR8, c[0x0][0x628] ;  /* 0x00018a0000087ab9 */ /* 0x000fe20000000a00 */
[----:B------:R-:W2:Y:S01]  /*a5260*/  S2R R2, SR_CTAID.Y ;  /* 0x0000000000027919 */ /* 0x000ea20000002600 */
[----:B------:R-:W-:Y:S01]  /*a5270*/  ISETP.NE.U32.AND P0, PT, RZ, UR8, PT ;  /* 0x00000008ff007c0c */ /* 0x000fe2000bf05070 */
[----:B------:R-:W-:-:S03]  /*a5280*/  ULDC UR10, c[0x0][0x630] ;  /* 0x00018c00000a7ab9 */ /* 0x000fc60000000800 */
[----:B------:R-:W3:Y:S01]  /*a5290*/  LDC R5, c[0x0][0x144] ;  /* 0x00005100ff057b82 */ /* 0x000ee20000000800 */
[----:B------:R-:W-:-:S07]  /*a52a0*/  ISETP.NE.AND.EX P0, PT, RZ, UR9, PT, P0 ;  /* 0x00000009ff007c0c */ /* 0x000fce000bf05300 */
[----:B------:R-:W4:Y:S01]  /*a52b0*/  LDC R13, c[0x0][0x148] ;  /* 0x00005200ff0d7b82 */ /* 0x000f220000000800 */
[----:B-1----:R-:W-:Y:S02]  /*a52c0*/  ISETP.NE.AND P3, PT, R18, 0x1, PT ;  /* 0x000000011200780c */ /* 0x002fe40003f65270 */
[----:B0-----:R-:W-:Y:S02]  /*a52d0*/  I2FP.F32.U32 R3, R8 ;  /* 0x0000000800037245 */ /* 0x001fe40000201000 */
[----:B--2---:R-:W-:-:S03]  /*a52e0*/  I2FP.F32.U32 R4, R2 ;  /* 0x0000000200047245 */ /* 0x004fc60000201000 */
[----:B------:R-:W-:Y:S01]  /*a52f0*/  FMUL R3, R3, UR6 ;  /* 0x0000000603037c20 */ /* 0x000fe20008400000 */
[----:B------:R-:W-:Y:S02]  /*a5300*/  ULDC UR6, c[0x0][0x154] ;  /* 0x0000550000067ab9 */ /* 0x000fe40000000800 */
[----:B------:R-:W-:-:S03]  /*a5310*/  FMUL R11, R4, UR6 ;  /* 0x00000006040b7c20 */ /* 0x000fc60008400000 */
[----:B------:R-:W0:Y:S08]  /*a5320*/  F2I.U32.TRUNC.NTZ R3, R3 ;  /* 0x0000000300037305 */ /* 0x000e30000020f000 */
[----:B------:R-:W1:Y:S01]  /*a5330*/  F2I.U32.TRUNC.NTZ R11, R11 ;  /* 0x0000000b000b7305 */ /* 0x000e62000020f000 */
[----:B0-----:R-:W-:Y:S02]  /*a5340*/  IMAD.MOV R4, RZ, RZ, -R3 ;  /* 0x000000ffff047224 */ /* 0x001fe400078e0a03 */
[----:B------:R-:W-:-:S02]  /*a5350*/  IMAD.MOV.U32 R3, RZ, RZ, R15 ;  /* 0x000000ffff037224 */ /* 0x000fc400078e000f */
[----:B---3--:R-:W-:Y:S02]  /*a5360*/  IMAD R8, R5, R4, R8 ;  /* 0x0000000405087224 */ /* 0x008fe400078e0208 */
[----:B-1----:R-:W-:-:S04]  /*a5370*/  IMAD.MOV R4, RZ, RZ, -R11 ;  /* 0x000000ffff047224 */ /* 0x002fc800078e0a0b */
[----:B----4-:R-:W-:Y:S02]  /*a5380*/  @P3 IMAD R8, R13, R4, R2 ;  /* 0x000000040d083224 */ /* 0x010fe400078e0202 */
[----:B------:R-:W-:Y:S01]  /*a5390*/  IMAD.MOV.U32 R2, RZ, RZ, R12 ;  /* 0x000000ffff027224 */ /* 0x000fe200078e000c */
[----:B------:R-:W-:Y:S06]  /*a53a0*/  @!P0 BRA `(.L_x_56) ;  /* 0x0000000000288947 */ /* 0x000fec0003800000 */
[----:B------:R-:W-:Y:S02]  /*a53b0*/  ULDC UR6, c[0x0][0x634] ;  /* 0x00018d0000067ab9 */ /* 0x000fe40000000800 */
[----:B------:R-:W-:-:S05]  /*a53c0*/  IADD3 R3, P0, R12, UR6, RZ ;  /* 0x000000060c037c10 */ /* 0x000fca000ff1e0ff */
[----:B------:R-:W-:-:S04]  /*a53d0*/  IMAD.X R11, RZ, RZ, R15, P0 ;  /* 0x000000ffff0b7224 */ /* 0x000fc800000e060f */
[----:B------:R-:W-:-:S04]  /*a53e0*/  IMAD.WIDE.U32 R4, R11, UR8, RZ ;  /* 0x000000080b047c25 */ /* 0x000fc8000f8e00ff */
[----:B------:R-:W-:-:S04]  /*a53f0*/  IMAD.WIDE.U32 R4, P0, R3, UR9, R4 ;  /* 0x0000000903047c25 */ /* 0x000fc8000f800004 */
[----:B------:R-:W-:-:S04]  /*a5400*/  IMAD.WIDE.U32 R2, R3, UR8, RZ ;  /* 0x0000000803027c25 */ /* 0x000fc8000f8e00ff */
[----:B------:R-:W-:Y:S01]  /*a5410*/  IMAD.MOV.U32 R2, RZ, RZ, R5 ;  /* 0x000000ffff027224 */ /* 0x000fe200078e0005 */
[----:B------:R-:W-:Y:S01]  /*a5420*/  IADD3 RZ, P1, R3, R4, RZ ;  /* 0x0000000403ff7210 */ /* 0x000fe20007f3e0ff */
[----:B------:R-:W-:-:S04]  /*a5430*/  IMAD.X R3, RZ, RZ, RZ, P0 ;  /* 0x000000ffff037224 */ /* 0x000fc800000e06ff */
[----:B------:R-:W-:-:S08]  /*a5440*/  IMAD.WIDE.U32.X R2, R11, UR9, R2, P1 ;  /* 0x000000090b027c25 */ /* 0x000fd000088e0402 */
.L_x_56:
[--C-:B------:R-:W-:Y:S01]  /*a5450*/  SHF.R.U64 R11, R2, UR10, R3.reuse ;  /* 0x0000000a020b7c19 */ /* 0x100fe20008001203 */
[----:B------:R-:W-:Y:S01]  /*a5460*/  ULDC.64 UR8, c[0x0][0x620] ;  /* 0x0001880000087ab9 */ /* 0x000fe20000000a00 */
[----:B------:R-:W-:Y:S01]  /*a5470*/  SHF.R.U32.HI R2, RZ, UR10, R3 ;  /* 0x0000000aff027c19 */ /* 0x000fe20008011603 */
[----:B------:R-:W-:Y:S01]  /*a5480*/  IMAD.MOV.U32 R3, RZ, RZ, R15 ;  /* 0x000000ffff037224 */ /* 0x000fe200078e000f */
[----:B------:R-:W-:Y:S01]  /*a5490*/  IADD3 R13, P0, RZ, -R11, RZ ;  /* 0x8000000bff0d7210 */ /* 0x000fe20007f1e0ff */
[----:B------:R-:W-:-:S04]  /*a54a0*/  ULDC UR6, c[0x0][0x618] ;  /* 0x0001860000067ab9 */ /* 0x000fc80000000800 */
[----:B------:R-:W-:-:S04]  /*a54b0*/  IMAD.X R2, RZ, RZ, ~R2, P0 ;  /* 0x000000ffff027224 */ /* 0x000fc800000e0e02 */
[----:B------:R-:W-:-:S04]  /*a54c0*/  IMAD R2, R2, UR8, RZ ;  /* 0x0000000802027c24 */ /* 0x000fc8000f8e02ff */
[----:B------:R-:W-:Y:S02]  /*a54d0*/  IMAD R5, R13, UR9, R2 ;  /* 0x000000090d057c24 */ /* 0x000fe4000f8e0202 */
[----:B------:R-:W-:-:S04]  /*a54e0*/  IMAD.MOV.U32 R2, RZ, RZ, R12 ;  /* 0x000000ffff027224 */ /* 0x000fc800078e000c */
[----:B------:R-:W-:Y:S01]  /*a54f0*/  IMAD.WIDE.U32 R2, R13, UR8, R2 ;  /* 0x000000080d027c25 */ /* 0x000fe2000f8e0002 */
[----:B------:R-:W-:Y:S02]  /*a5500*/  ULDC.64 UR8, c[0x0][0x640] ;  /* 0x0001900000087ab9 */ /* 0x000fe40000000a00 */
[----:B------:R-:W-:Y:S01]  /*a5510*/  ISETP.NE.U32.AND P0, PT, RZ, UR8, PT ;  /* 0x00000008ff007c0c */ /* 0x000fe2000bf05070 */
[----:B------:R-:W-:-:S03]  /*a5520*/  IMAD.IADD R3, R3, 0x1, R5 ;  /* 0x0000000103037824 */ /* 0x000fc600078e0205 */
[----:B------:R-:W-:Y:S02]  /*a5530*/  ISETP.NE.AND.EX P0, PT, RZ, UR9, PT, P0 ;  /* 0x00000009ff007c0c */ /* 0x000fe4000bf05300 */
[--C-:B------:R-:W-:Y:S02]  /*a5540*/  SHF.R.U64 R12, R2, UR6, R3.reuse ;  /* 0x00000006020c7c19 */ /* 0x100fe40008001203 */
[----:B------:R-:W-:Y:S01]  /*a5550*/  SHF.R.U32.HI R3, RZ, UR6, R3 ;  /* 0x00000006ff037c19 */ /* 0x000fe20008011603 */
[----:B------:R-:W-:-:S03]  /*a5560*/  ULDC UR6, c[0x0][0x608] ;  /* 0x0001820000067ab9 */ /* 0x000fc60000000800 */
[--C-:B------:R-:W-:Y:S02]  /*a5570*/  SHF.R.U64 R13, R12, UR6, R3.reuse ;  /* 0x000000060c0d7c19 */ /* 0x100fe40008001203 */
[----:B------:R-:W-:Y:S01]  /*a5580*/  SHF.R.U32.HI R2, RZ, UR6, R3 ;  /* 0x00000006ff027c19 */ /* 0x000fe20008011603 */
[----:B------:R-:W-:-:S03]  /*a5590*/  ULDC UR6, c[0x0][0x658] ;  /* 0x0001960000067ab9 */ /* 0x000fc60000000800 */
[--C-:B------:R-:W-:Y:S02]  /*a55a0*/  SHF.R.U64 R14, R13, UR6, R2.reuse ;  /* 0x000000060d0e7c19 */ /* 0x100fe40008001202 */
[----:B------:R-:W-:-:S03]  /*a55b0*/  SHF.R.U32.HI R3, RZ, UR6, R2 ;  /* 0x00000006ff037c19 */ /* 0x000fc60008011602 */
        /* <DEDUP_REMOVED lines=12> */
.L_x_57:
[----:B------:R-:W-:Y:S01]  /*a5680*/  ULDC UR6, c[0x0][0x648] ;  /* 0x0001920000067ab9 */ /* 0x000fe20000000800 */
[----:B------:R-:W-:Y:S02]  /*a5690*/  LOP3.LUT R13, R13, UR19, RZ, 0xc0, !PT ;  /* 0x000000130d0d7c12 */ /* 0x000fe4000f8ec0ff */
[----:B------:R-:W-:Y:S01]  /*a56a0*/  SHF.R.U64 R2, R2, UR6, R3 ;  /* 0x0000000602027c19 */ /* 0x000fe20008001203 */
[----:B------:R-:W-:-:S04]  /*a56b0*/  ULDC UR6, c[0x0][0x638] ;  /* 0x00018e0000067ab9 */ /* 0x000fc80000000800 */
[----:B------:R-:W-:Y:S02]  /*a56c0*/  IMAD.MOV R3, RZ, RZ, -R2 ;  /* 0x000000ffff037224 */ /* 0x000fe400078e0a02 */
[----:B------:R-:W-:Y:S02]  /*a56d0*/  IMAD R13, R2, UR5, R13 ;  /* 0x00000005020d7c24 */ /* 0x000fe4000f8e020d */
[----:B------:R-:W-:Y:S01]  /*a56e0*/  IMAD R14, R3, UR6, R14 ;  /* 0x00000006030e7c24 */ /* 0x000fe2000f8e020e */
[----:B------:R-:W-:Y:S01]  /*a56f0*/  ULDC UR6, c[0x0][0x610] ;  /* 0x0001840000067ab9 */ /* 0x000fe20000000800 */
[----:B------:R-:W-:Y:S01]  /*a5700*/  LOP3.LUT R3, R12, UR4, RZ, 0xc0, !PT ;  /* 0x000000040c037c12 */ /* 0x000fe2000f8ec0ff */
[----:B------:R-:W-:Y:S01]  /*a5710*/  IMAD R8, R13, UR6, R8 ;  /* 0x000000060d087c24 */ /* 0x000fe2000f8e0208 */
[----:B------:R-:W-:Y:S01]  /*a5720*/  ULDC UR6, c[0x0][0x600] ;  /* 0x0001800000067ab9 */ /* 0x000fe20000000800 */
[----:B------:R-:W-:Y:S02]  /*a5730*/  IMAD.MOV.U32 R2, RZ, RZ, 0x1 ;  /* 0x00000001ff027424 */ /* 0x000fe400078e00ff */
[----:B------:R-:W-:-:S05]  /*a5740*/  IMAD R3, R14, UR6, R3 ;  /* 0x000000060e037c24 */ /* 0x000fca000f8e0203 */
[----:B------:R-:W-:Y:S02]  /*a5750*/  SEL R5, R3, R8, !P3 ;  /* 0x0000000803057207 */ /* 0x000fe40005800000 */
[----:B------:R-:W-:-:S07]  /*a5760*/  SEL R4, R8, R3, !P3 ;  /* 0x0000000308047207 */ /* 0x000fce0005800000 */
.L_x_55:
[----:B------:R-:W-:Y:S05]  /*a5770*/  BSYNC B1 ;  /* 0x0000000000017941 */ /* 0x000fea0003800000 */
.L_x_54:
[----:B------:R-:W-:-:S13]  /*a5780*/  LOP3.LUT P0, RZ, R2, 0xff, RZ, 0xc0, !PT ;  /* 0x000000ff02ff7812 */ /* 0x000fda000780c0ff */
[----:B------:R-:W-:Y:S05]  /*a5790*/  @P0 BRA `(.L_x_58) ;  /* 0xfffffff400240947 */ /* 0x000fea000383ffff */
[----:B------:R-:W-:Y:S05]  /*a57a0*/  BSYNC B0 ;  /* 0x0000000000007941 */ /* 0x000fea0003800000 */
.L_x_47:
[----:B------:R-:W-:-:S03]  /*a57b0*/  UMOV UR6, 0xffffffff ;  /* 0xffffffff00067882 */ /* 0x000fc60000000000 */
[----:B------:R-:W-:Y:S05]  /*a57c0*/  BRA.DIV UR6, `(.L_x_59) ;  /* 0x0000000206e07947 */ /* 0x000fea000b800000 */
[----:B------:R-:W-:-:S13]  /*a57d0*/  ELECT P0, URZ, PT ;  /* 0x00000000003f782f */ /* 0x000fda0003800000 */
.L_x_71:
[----:B------:R-:W-:Y:S04]  /*a57e0*/  BSSY B0, `(.L_x_60) ;  /* 0x000001a000007945 */ /* 0x000fe80003800000 */
[----:B------:R-:W-:Y:S05]  /*a57f0*/  @!P0 BRA `(.L_x_61) ;  /* 0x0000000000608947 */ /* 0x000fea0003800000 */
[----:B------:R-:W-:-:S04]  /*a5800*/  ULOP3.LUT UR6, UR7, 0x2, URZ, 0xfc, !UPT ;  /* 0x0000000207067892 */ /* 0x000fc8000f8efc3f */
[----:B------:R-:W-:-:S06]  /*a5810*/  UISETP.NE.AND UP0, UPT, UR6, 0x3, UPT ;  /* 0x000000030600788c */ /* 0x000fcc000bf05270 */
[----:B------:R-:W-:-:S13]  /*a5820*/  PLOP3.LUT P0, PT, PT, PT, UP0, 0x80, 0x0 ;  /* 0x000000000000781c */ /* 0x000fda0003f0f008 */
[----:B------:R-:W-:Y:S05]  /*a5830*/  @!P0 BRA `(.L_x_62) ;  /* 0x0000000000048947 */ /* 0x000fea0003800000 */
[----:B------:R-:W-:Y:S01]  /*a5840*/  BPT.TRAP 0x1 ;  /* 0x000000040000795c */ /* 0x000fe20000300000 */
.L_x_62:
[----:B------:R-:W0:Y:S01]  /*a5850*/  S2R R3, SR_CgaCtaId ;  /* 0x0000000000037919 */ /* 0x000e220000008800 */
[----:B------:R-:W-:-:S04]  /*a5860*/  MOV R2, 0x400 ;  /* 0x0000040000027802 */ /* 0x000fc80000000f00 */
[----:B0-----:R-:W-:Y:S02]  /*a5870*/  LEA R3, R3, R2, 0x18 ;  /* 0x0000000203037211 */ /* 0x001fe400078ec0ff */
[----:B------:R-:W-:-:S03]  /*a5880*/  SHF.L.U32 R2, R0, 0x1f, RZ ;  /* 0x0000001f00027819 */ /* 0x000fc600000006ff */
[----:B------:R-:W-:-:S04]  /*a5890*/  VIADD R3, R3, 0x10 ;  /* 0x0000001003037836 */ /* 0x000fc80000000000 */
[----:B------:R-:W-:-:S04]  /*a58a0*/  IMAD R5, R6, 0x8, R3 ;  /* 0x0000000806057824 */ /* 0x000fc800078e0203 */
[----:B------:R-:W0:Y:S02]  /*a58b0*/  SYNCS.PHASECHK.TRANS64.TRYWAIT P0, [R5+URZ], R2 ;  /* 0x00000002050075a7 */ /* 0x000e24000800017f */
[----:B0-----:R-:W-:Y:S05]  /*a58c0*/  @!P0 BRA `(.L_x_63) ;  /* 0x0000000000c08947 */ /* 0x001fea0003800000 */
.L_x_72:
[----:B------:R-:W-:-:S05]  /*a58d0*/  VIADD R6, R6, 0x1 ;  /* 0x0000000106067836 */ /* 0x000fca0000000000 */
[----:B------:R-:W-:-:S04]  /*a58e0*/  ISETP.NE.AND P0, PT, R6, 0x2, PT ;  /* 0x000000020600780c */ /* 0x000fc80003f05270 */
[----:B0-----:R-:W-:Y:S02]  /*a58f0*/  SEL R5, RZ, 0x1, P0 ;  /* 0x00000001ff057807 */ /* 0x001fe40000000000 */
[----:B------:R-:W-:Y:S02]  /*a5900*/  SEL R6, R6, RZ, P0 ;  /* 0x000000ff06067207 */ /* 0x000fe40000000000 */
[----:B------:R-:W-:-:S03]  /*a5910*/  LOP3.LUT R0, R0, R5, RZ, 0x3c, !PT ;  /* 0x0000000500007212 */ /* 0x000fc600078e3cff */
[----:B------:R-:W-:Y:S01]  /*a5920*/  IMAD R3, R6, 0x8, R3 ;  /* 0x0000000806037824 */ /* 0x000fe200078e0203 */
[----:B------:R-:W-:-:S07]  /*a5930*/  SHF.L.U32 R0, R0, 0x1f, RZ ;  /* 0x0000001f00007819 */ /* 0x000fce00000006ff */
.L_x_64:
[----:B0-----:R0:W1:Y:S02]  /*a5940*/  SYNCS.PHASECHK.TRANS64.TRYWAIT P0, [R3+URZ], R0 ;  /* 0x00000000030075a7 */ /* 0x001064000800017f */
[----:B-1----:R-:W-:Y:S05]  /*a5950*/  @!P0 NANOSLEEP.SYNCS 0x989680 ;  /* 0x009896800000895d */ /* 0x002fea0003900000 */
[----:B------:R-:W1:Y:S02]  /*a5960*/  @!P0 SYNCS.PHASECHK.TRANS64 P0, [R3+URZ], R0 ;  /* 0x00000000030085a7 */ /* 0x000e64000800007f */
[----:B-1----:R-:W-:Y:S05]  /*a5970*/  @!P0 BRA `(.L_x_64) ;  /* 0xfffffffc00f08947 */ /* 0x002fea000383ffff */
.L_x_61:
[----:B------:R-:W-:Y:S05]  /*a5980*/  BSYNC B0 ;  /* 0x0000000000007941 */ /* 0x000fea0003800000 */
.L_x_60:
[----:B------:R-:W-:Y:S05]  /*a5990*/  EXIT ;  /* 0x000000000000794d */ /* 0x000fea0003800000 */
.L_x_21:
[----:B--2---:R-:W-:-:S04]  /*a59a0*/  IMAD.U32 R17, RZ, RZ, UR9 ;  /* 0x00000009ff117e24 */ /* 0x004fc8000f8e00ff */
[----:B------:R2:W4:Y:S03]  /*a59b0*/  SYNCS.PHASECHK.TRANS64.TRYWAIT P0, [R17+URZ], R16 ;  /* 0x00000010110075a7 */ /* 0x000526000800017f */
[----:B----4-:R-:W-:Y:S05]  /*a59c0*/  @!P0 NANOSLEEP.SYNCS 0x989680 ;  /* 0x009896800000895d */ /* 0x010fea0003900000 */
[----:B------:R-:W4:Y:S02]  /*a59d0*/  @!P0 SYNCS.PHASECHK.TRANS64 P0, [R17+URZ], R16 ;  /* 0x00000010110085a7 */ /* 0x000f24000800007f */
[----:B----4-:R-:W-:Y:S05]  /*a59e0*/  @!P0 BRA `(.L_x_21) ;  /* 0xfffffffc00ec8947 */ /* 0x010fea000383ffff */
[----:B------:R-:W-:Y:S05]  /*a59f0*/  BRA `(.L_x_20) ;  /* 0xfffff61400307947 */ /* 0x000fea000383ffff */
.L_x_27:
[----:B-----5:R2:W-:Y:S02]  /*a5a00*/  STL [R1+0x14ac], R0 ;  /* 0x0014ac0001007387 */ /* 0x0205e40000100800 */
[----:B--2---:R-:W-:-:S04]  /*a5a10*/  IMAD.U32 R0, RZ, RZ, UR18 ;  /* 0x00000012ff007e24 */ /* 0x004fc8000f8e00ff */
[----:B------:R2:W3:Y:S03]  /*a5a20*/  SYNCS.PHASECHK.TRANS64.TRYWAIT P0, [R0+URZ], R16 ;  /* 0x00000010000075a7 */ /* 0x0004e6000800017f */
[----:B---3--:R-:W-:Y:S05]  /*a5a30*/  @!P0 NANOSLEEP.SYNCS 0x989680 ;  /* 0x009896800000895d */ /* 0x008fea0003900000 */
[----:B------:R2:W3:Y:S02]  /*a5a40*/  @!P0 SYNCS.PHASECHK.TRANS64 P0, [R0+URZ], R16 ;  /* 0x00000010000085a7 */ /* 0x0004e4000800007f */
[----:B--2---:R2:W5:Y:S02]  /*a5a50*/  LDL.LU R0, [R1+0x14ac] ;  /* 0x0014ac0001007983 */ /* 0x0045640000300800 */
[----:B--23--:R-:W-:Y:S05]  /*a5a60*/  @!P0 BRA `(.L_x_27) ;  /* 0xfffffffc00e48947 */ /* 0x00cfea000383ffff */
[----:B------:R-:W-:Y:S05]  /*a5a70*/  BRA `(.L_x_26) ;  /* 0xfffff7c400c07947 */ /* 0x000fea000383ffff */
.L_x_48:
[----:B------:R-:W-:Y:S01]  /*a5a80*/  BSSY B1, `(.L_x_65) ;  /* 0x0000006000017945 */ /* 0x000fe20003800000 */
[----:B------:R-:W-:-:S07]  /*a5a90*/  IMAD.MOV.U32 R2, RZ, RZ, -0x1 ;  /* 0xffffffffff027424 */ /* 0x000fce00078e00ff */
[----:B------:R-:W-:Y:S05]  /*a5aa0*/  WARPSYNC.COLLECTIVE R2, `(.L_x_66) ;  /* 0x00000000020c7348 */ /* 0x000fea0003c00000 */
[----:B------:R-:W-:Y:S02]  /*a5ab0*/  ELECT P0, UR62, PT ;  /* 0x00000000003e782f */ /* 0x000fe40003800000 */
[----:B------:R-:W-:Y:S01]  /*a5ac0*/  MOV R2, UR62 ;  /* 0x0000003e00027c02 */ /* 0x000fe20008000f00 */
[----:B------:R-:W-:Y:S10]  /*a5ad0*/  ENDCOLLECTIVE ;  /* 0x000000000000791b */ /* 0x000ff40003800000 */
.L_x_66:
[----:B------:R-:W-:Y:S05]  /*a5ae0*/  BSYNC B1 ;  /* 0x0000000000017941 */ /* 0x000fea0003800000 */
.L_x_65:
[----:B------:R-:W-:Y:S05]  /*a5af0*/  BRA `(.L_x_67) ;  /* 0xfffffff000587947 */ /* 0x000fea000383ffff */
.L_x_51:
[----:B0-----:R0:W1:Y:S02]  /*a5b00*/  SYNCS.PHASECHK.TRANS64.TRYWAIT P0, [R12+URZ+0x10], R15 ;  /* 0x0000100f0c0075a7 */ /* 0x001064000800017f */
[----:B-1----:R-:W-:Y:S05]  /*a5b10*/  @!P0 NANOSLEEP.SYNCS 0x989680 ;  /* 0x009896800000895d */ /* 0x002fea0003900000 */
[----:B------:R-:W1:Y:S02]  /*a5b20*/  @!P0 SYNCS.PHASECHK.TRANS64 P0, [R12+URZ+0x10], R15 ;  /* 0x0000100f0c0085a7 */ /* 0x000e64000800007f */
[----:B-1----:R-:W-:Y:S05]  /*a5b30*/  @!P0 BRA `(.L_x_51) ;  /* 0xfffffffc00f08947 */ /* 0x002fea000383ffff */
[----:B------:R-:W-:Y:S05]  /*a5b40*/  BRA `(.L_x_68) ;  /* 0xfffffff000887947 */ /* 0x000fea000383ffff */
.L_x_59:
[----:B------:R-:W-:Y:S01]  /*a5b50*/  BSSY B0, `(.L_x_69) ;  /* 0x0000006000007945 */ /* 0x000fe20003800000 */
[----:B------:R-:W-:-:S07]  /*a5b60*/  IMAD.MOV.U32 R2, RZ, RZ, -0x1 ;  /* 0xffffffffff027424 */ /* 0x000fce00078e00ff */
[----:B------:R-:W-:Y:S05]  /*a5b70*/  WARPSYNC.COLLECTIVE R2, `(.L_x_70) ;  /* 0x00000000020c7348 */ /* 0x000fea0003c00000 */
[----:B------:R-:W-:Y:S02]  /*a5b80*/  ELECT P0, UR62, PT ;  /* 0x00000000003e782f */ /* 0x000fe40003800000 */
[----:B------:R-:W-:Y:S01]  /*a5b90*/  MOV R2, UR62 ;  /* 0x0000003e00027c02 */ /* 0x000fe20008000f00 */
[----:B------:R-:W-:Y:S10]  /*a5ba0*/  ENDCOLLECTIVE ;  /* 0x000000000000791b */ /* 0x000ff40003800000 */
.L_x_70:
[----:B------:R-:W-:Y:S05]  /*a5bb0*/  BSYNC B0 ;  /* 0x0000000000007941 */ /* 0x000fea0003800000 */
.L_x_69:
[----:B------:R-:W-:Y:S05]  /*a5bc0*/  BRA `(.L_x_71) ;  /* 0xfffffffc00047947 */ /* 0x000fea000383ffff */
.L_x_63:
[----:B0-----:R0:W1:Y:S02]  /*a5bd0*/  SYNCS.PHASECHK.TRANS64.TRYWAIT P0, [R5+URZ], R2 ;  /* 0x00000002050075a7 */ /* 0x001064000800017f */
[----:B-1----:R-:W-:Y:S05]  /*a5be0*/  @!P0 NANOSLEEP.SYNCS 0x989680 ;  /* 0x009896800000895d */ /* 0x002fea0003900000 */
[----:B------:R-:W1:Y:S02]  /*a5bf0*/  @!P0 SYNCS.PHASECHK.TRANS64 P0, [R5+URZ], R2 ;  /* 0x00000002050085a7 */ /* 0x000e64000800007f */
[----:B-1----:R-:W-:Y:S05]  /*a5c00*/  @!P0 BRA `(.L_x_63) ;  /* 0xfffffffc00f08947 */ /* 0x002fea000383ffff */
[----:B------:R-:W-:Y:S05]  /*a5c10*/  BRA `(.L_x_72) ;  /* 0xfffffffc002c7947 */ /* 0x000fea000383ffff */
.L_x_73:
[----:B------:R-:W-:-:S00]  /*a5c20*/  BRA `(.L_x_73) ;  /* 0xfffffffc00fc7947 */ /* 0x000fc0000383ffff */
[----:B------:R-:W-:-:S00]  /*a5c30*/  NOP ;  /* 0x0000000000007918 */ /* 0x000fc00000000000 */
        /* <DEDUP_REMOVED lines=12> */
.L_x_74:


//--------------------- .nv.shared._ZN7cutlass13device_kernelINS_4gemm6kernel13GemmUniversalIN4cute5tupleIJiiiiEEENS1_10collective13CollectiveMmaINS1_37MainloopSm90TmaGmmaWarpSpecializedFP8ILi2ENS5_IJNS4_1CILi2EEENSA_ILi1EEESC_EEENS1_35KernelTmaWarpSpecializedCooperativeEEENS5_IJNSA_ILi384EEENSA_ILi512EEENSA_ILi128EEEEEENS_12float_e4m3_tENS5_IJlSC_lEEESK_SL_NS4_8TiledMMAINS4_8MMA_AtomIJNS4_4SM904GMMA31MMA_64x256x32_F32E4M3E4M3_SS_TNILNSP_7ScaleInE1ELSR_1EEEEEENS4_6LayoutISD_NS5_IJSC_NSA_ILi0EEESV_EEEEENS5_IJNS4_10UnderscoreESY_SY_EEEEENS4_13SM90_TMA_LOADENS4_14ComposedLayoutINS4_7SwizzleILi3ELi4ELi3EEENS4_18smem_ptr_flag_bitsILi8EEENSU_INS5_IJNSA_ILi8EEESI_EEENS5_IJSI_SC_EEEEEEEvNS4_8identityENS4_23SM90_TMA_LOAD_MULTICASTES1B_vS1C_EENS_8epilogue10collective6detail29Sm90TmaWarpSpecializedAdapterINS1G_15DefaultEpilogueISK_SL_SL_NS1F_6thread17LinearCombinationISK_Li1EffLNS1K_9ScaleType4KindE0ELNS_15FloatRoundStyleE2ESK_EENS1_15EpilogueDefaultEEEEEvvEEEEvNT_6ParamsE --------------------------
	.section	.nv.shared._ZN7cutlass13device_kernelINS_4gemm6kernel13GemmUniversalIN4cute5tupleIJiiiiEEENS1_10collective13CollectiveMmaINS1_37MainloopSm90TmaGmmaWarpSpecializedFP8ILi2ENS5_IJNS4_1CILi2EEENSA_ILi1EEESC_EEENS1_35KernelTmaWarpSpecializedCooperativeEEENS5_IJNSA_ILi384EEENSA_ILi512EEENSA_ILi128EEEEEENS_12float_e4m3_tENS5_IJlSC_lEEESK_SL_NS4_8TiledMMAINS4_8MMA_AtomIJNS4_4SM904GMMA31MMA_64x256x32_F32E4M3E4M3_SS_TNILNSP_7ScaleInE1ELSR_1EEEEEENS4_6LayoutISD_NS5_IJSC_NSA_ILi0EEESV_EEEEENS5_IJNS4_10UnderscoreESY_SY_EEEEENS4_13SM90_TMA_LOADENS4_14ComposedLayoutINS4_7SwizzleILi3ELi4ELi3EEENS4_18smem_ptr_flag_bitsILi8EEENSU_INS5_IJNSA_ILi8EEESI_EEENS5_IJSI_SC_EEEEEEEvNS4_8identityENS4_23SM90_TMA_LOAD_MULTICASTES1B_vS1C_EENS_8epilogue10collective6detail29Sm90TmaWarpSpecializedAdapterINS1G_15DefaultEpilogueISK_SL_SL_NS1F_6thread17LinearCombinationISK_Li1EffLNS1K_9ScaleType4KindE0ELNS_15FloatRoundStyleE2ESK_EENS1_15EpilogueDefaultEEEEEvvEEEEvNT_6ParamsE,"aw",@nobits
	.sectionflags	@""
	.align	16
	.zero		1024


//--------------------- .nv.shared.reserved.0     --------------------------
	.section	.nv.shared.reserved.0,"aw",@nobits
	.weak		__nv_reservedSMEM_offset_0_alias
	.size		__nv_reservedSMEM_offset_0_alias, 0, 0
	.other		__nv_reservedSMEM_offset_0_alias,@"STO_CUDA_RESERVED_SHARED STV_DEFAULT"
__nv_reservedSMEM_offset_0_alias:
	.zero		0


//--------------------- .nv.global                --------------------------
	.section	.nv.global,"aw",@nobits
.nv.global:
	.type		_ZN39_INTERNAL_a3e8e8a1_4_k_cu_f4451efc_53524cute1_E,@object
	.size		_ZN39_INTERNAL_a3e8e8a1_4_k_cu_f4451efc_53524cute1_E,(_ZN39_INTERNAL_a3e8e8a1_4_k_cu_f4451efc_53524cuda3std3__45__cpo6cbeginE - _ZN39_INTERNAL_a3e8e8a1_4_k_cu_f4451efc_53524cute1_E)
_ZN39_INTERNAL_a3e8e8a1_4_k_cu_f4451efc_53524cute1_E:
	.zero		1
	.type		_ZN39_INTERNAL_a3e8e8a1_4_k_cu_f4451efc_53524cuda3std3__45__cpo6cbeginE,@object
	.size		_ZN39_INTERNAL_a3e8e8a1_4_k_cu_f4451efc_53524cuda3std3__45__cpo6cbeginE,(_ZN39_INTERNAL_a3e8e8a1_4_k_cu_f4451efc_53524cuda3std3__48in_placeE - _ZN39_INTERNAL_a3e8e8a1_4_k_cu_f4451efc_53524cuda3std3__45__cpo6cbeginE)
_ZN39_INTERNAL_a3e8e8a1_4_k_cu_f4451efc_53524cuda3std3__45__cpo6cbeginE:
	.zero		1
	.type		_ZN39_INTERNAL_a3e8e8a1_4_k_cu_f4451efc_53524cuda3std3__48in_placeE,@object
	.size		_ZN39_INTERNAL_a3e8e8a1_4_k_cu_f4451efc_53524cuda3std3__48in_placeE,(_ZN39_INTERNAL_a3e8e8a1_4_k_cu_f4451efc_53524cuda3std6ranges3__45__cpo9iter_moveE - _ZN39_INTERNAL_a3e8e8a1_4_k_cu_f4451efc_53524cuda3std3__48in_placeE)
_ZN39_INTERNAL_a3e8e8a1_4_k_cu_f4451efc_53524cuda3std3__48in_placeE:
	.zero		1
	.type		_ZN39_INTERNAL_a3e8e8a1_4_k_cu_f4451efc_53524cuda3std6ranges3__45__cpo9iter_moveE,@object
	.size		_ZN39_INTERNAL_a3e8e8a1_4_k_cu_f4451efc_53524cuda3std6ranges3__45__cpo9iter_moveE,(_ZN39_INTERNAL_a3e8e8a1_4_k_cu_f4451efc_53524cuda3std3__45__cpo5beginE - _ZN39_INTERNAL_a3e8e8a1_4_k_cu_f4451efc_53524cuda3std6ranges3__45__cpo9iter_moveE)
_ZN39_INTERNAL_a3e8e8a1_4_k_cu_f4451efc_53524cuda3std6ranges3__45__cpo9iter_moveE:
	.zero		1
	.type		_ZN39_INTERNAL_a3e8e8a1_4_k_cu_f4451efc_53524cuda3std3__45__cpo5beginE,@object
	.size		_ZN39_INTERNAL_a3e8e8a1_4_k_cu_f4451efc_53524cuda3std3__45__cpo5beginE,(_ZN39_INTERNAL_a3e8e8a1_4_k_cu_f4451efc_53524cuda3std3__441_GLOBAL__N__a3e8e8a1_4_k_cu_f4451efc_53526ignoreE - _ZN39_INTERNAL_a3e8e8a1_4_k_cu_f4451efc_53524cuda3std3__45__cpo5beginE)
_ZN39_INTERNAL_a3e8e8a1_4_k_cu_f4451efc_53524cuda3std3__45__cpo5beginE:
	.zero		1
	.type		_ZN39_INTERNAL_a3e8e8a1_4_k_cu_f4451efc_53524cuda3std3__441_GLOBAL__N__a3e8e8a1_4_k_cu_f4451efc_53526ignoreE,@object
	.size		_ZN39_INTERNAL_a3e8e8a1_4_k_cu_f4451efc_53524cuda3std3__441_GLOBAL__N__a3e8e8a1_4_k_cu_f4451efc_53526ignoreE,(_ZN39_INTERNAL_a3e8e8a1_4_k_cu_f4451efc_53524cute7productE - _ZN39_INTERNAL_a3e8e8a1_4_k_cu_f4451efc_53524cuda3std3__441_GLOBAL__N__a3e8e8a1_4_k_cu_f4451efc_53526ignoreE)
_ZN39_INTERNAL_a3e8e8a1_4_k_cu_f4451efc_53524cuda3std3__441_GLOBAL__N__a3e8e8a1_4_k_cu_f4451efc_53526ignoreE:
	.zero		1
	.type		_ZN39_INTERNAL_a3e8e8a1_4_k_cu_f4451efc_53524cute7productE,@object
	.size		_ZN39_INTERNAL_a3e8e8a1_4_k_cu_f4451efc_53524cute7productE,(_ZN39_INTERNAL_a3e8e8a1_4_k_cu_f4451efc_53524cuda3std3__45__cpo3endE - _ZN39_INTERNAL_a3e8e8a1_4_k_cu_f4451efc_53524cute7productE)
_ZN39_INTERNAL_a3e8e8a1_4_k_cu_f4451efc_53524cute7productE:
	.zero		1
	.type		_ZN39_INTERNAL_a3e8e8a1_4_k_cu_f4451efc_53524cuda3std3__45__cpo3endE,@object
	.size		_ZN39_INTERNAL_a3e8e8a1_4_k_cu_f4451efc_53524cuda3std3__45__cpo3endE,(_ZN39_INTERNAL_a3e8e8a1_4_k_cu_f4451efc_53524cuda3std3__419piecewise_constructE - _ZN39_INTERNAL_a3e8e8a1_4_k_cu_f4451efc_53524cuda3std3__45__cpo3endE)
_ZN39_INTERNAL_a3e8e8a1_4_k_cu_f4451efc_53524cuda3std3__45__cpo3endE:
	.zero		1
	.type		_ZN39_INTERNAL_a3e8e8a1_4_k_cu_f4451efc_53524cuda3std3__419piecewise_constructE,@object
	.size		_ZN39_INTERNAL_a3e8e8a1_4_k_cu_f4451efc_53524cuda3std3__419piecewise_constructE,(_ZN39_INTERNAL_a3e8e8a1_4_k_cu_f4451efc_53524cuda3std3__45__cpo4cendE - _ZN39_INTERNAL_a3e8e8a1_4_k_cu_f4451efc_53524cuda3std3__419piecewise_constructE)
_ZN39_INTERNAL_a3e8e8a1_4_k_cu_f4451efc_53524cuda3std3__419piecewise_constructE:
	.zero		1
	.type		_ZN39_INTERNAL_a3e8e8a1_4_k_cu_f4451efc_53524cuda3std3__45__cpo4cendE,@object
	.size		_ZN39_INTERNAL_a3e8e8a1_4_k_cu_f4451efc_53524cuda3std3__45__cpo4cendE,(_ZN39_INTERNAL_a3e8e8a1_4_k_cu_f4451efc_53524cuda3std6ranges3__45__cpo4swapE - _ZN39_INTERNAL_a3e8e8a1_4_k_cu_f4451efc_53524cuda3std3__45__cpo4cendE)
_ZN39_INTERNAL_a3e8e8a1_4_k_cu_f4451efc_53524cuda3std3__45__cpo4cendE:
	.zero		1
	.type		_ZN39_INTERNAL_a3e8e8a1_4_k_cu_f4451efc_53524cuda3std6ranges3__45__cpo4swapE,@object
	.size		_ZN39_INTERNAL_a3e8e8a1_4_k_cu_f4451efc_53524cuda3std6ranges3__45__cpo4swapE,(.L_7 - _ZN39_INTERNAL_a3e8e8a1_4_k_cu_f4451efc_53524cuda3std6ranges3__45__cpo4swapE)
_ZN39_INTERNAL_a3e8e8a1_4_k_cu_f4451efc_53524cuda3std6ranges3__45__cpo4swapE:
	.zero		1
.L_7:


//--------------------- .nv.constant0._ZN7cutlass13device_kernelINS_4gemm6kernel13GemmUniversalIN4cute5tupleIJiiiiEEENS1_10collective13CollectiveMmaINS1_37MainloopSm90TmaGmmaWarpSpecializedFP8ILi2ENS5_IJNS4_1CILi2EEENSA_ILi1EEESC_EEENS1_35KernelTmaWarpSpecializedCooperativeEEENS5_IJNSA_ILi384EEENSA_ILi512EEENSA_ILi128EEEEEENS_12float_e4m3_tENS5_IJlSC_lEEESK_SL_NS4_8TiledMMAINS4_8MMA_AtomIJNS4_4SM904GMMA31MMA_64x256x32_F32E4M3E4M3_SS_TNILNSP_7ScaleInE1ELSR_1EEEEEENS4_6LayoutISD_NS5_IJSC_NSA_ILi0EEESV_EEEEENS5_IJNS4_10UnderscoreESY_SY_EEEEENS4_13SM90_TMA_LOADENS4_14ComposedLayoutINS4_7SwizzleILi3ELi4ELi3EEENS4_18smem_ptr_flag_bitsILi8EEENSU_INS5_IJNSA_ILi8EEESI_EEENS5_IJSI_SC_EEEEEEEvNS4_8identityENS4_23SM90_TMA_LOAD_MULTICASTES1B_vS1C_EENS_8epilogue10collective6detail29Sm90TmaWarpSpecializedAdapterINS1G_15DefaultEpilogueISK_SL_SL_NS1F_6thread17LinearCombinationISK_Li1EffLNS1K_9ScaleType4KindE0ELNS_15FloatRoundStyleE2ESK_EENS1_15EpilogueDefaultEEEEEvvEEEEvNT_6ParamsE --------------------------
	.section	.nv.constant0._ZN7cutlass13device_kernelINS_4gemm6kernel13GemmUniversalIN4cute5tupleIJiiiiEEENS1_10collective13CollectiveMmaINS1_37MainloopSm90TmaGmmaWarpSpecializedFP8ILi2ENS5_IJNS4_1CILi2EEENSA_ILi1EEESC_EEENS1_35KernelTmaWarpSpecializedCooperativeEEENS5_IJNSA_ILi384EEENSA_ILi512EEENSA_ILi128EEEEEENS_12float_e4m3_tENS5_IJlSC_lEEESK_SL_NS4_8TiledMMAINS4_8MMA_AtomIJNS4_4SM904GMMA31MMA_64x256x32_F32E4M3E4M3_SS_TNILNSP_7ScaleInE1ELSR_1EEEEEENS4_6LayoutISD_NS5_IJSC_NSA_ILi0EEESV_EEEEENS5_IJNS4_10UnderscoreESY_SY_EEEEENS4_13SM90_TMA_LOADENS4_14ComposedLayoutINS4_7SwizzleILi3ELi4ELi3EEENS4_18smem_ptr_flag_bitsILi8EEENSU_INS5_IJNSA_ILi8EEESI_EEENS5_IJSI_SC_EEEEEEEvNS4_8identityENS4_23SM90_TMA_LOAD_MULTICASTES1B_vS1C_EENS_8epilogue10collective6detail29Sm90TmaWarpSpecializedAdapterINS1G_15DefaultEpilogueISK_SL_SL_NS1F_6thread17LinearCombinationISK_Li1EffLNS1K_9ScaleType4KindE0ELNS_15FloatRoundStyleE2ESK_EENS1_15EpilogueDefaultEEEEEvvEEEEvNT_6ParamsE,"a",@progbits
	.sectionflags	@""
	.align	4
.nv.constant0._ZN7cutlass13device_kernelINS_4gemm6kernel13GemmUniversalIN4cute5tupleIJiiiiEEENS1_10collective13CollectiveMmaINS1_37MainloopSm90TmaGmmaWarpSpecializedFP8ILi2ENS5_IJNS4_1CILi2EEENSA_ILi1EEESC_EEENS1_35KernelTmaWarpSpecializedCooperativeEEENS5_IJNSA_ILi384EEENSA_ILi512EEENSA_ILi128EEEEEENS_12float_e4m3_tENS5_IJlSC_lEEESK_SL_NS4_8TiledMMAINS4_8MMA_AtomIJNS4_4SM904GMMA31MMA_64x256x32_F32E4M3E4M3_SS_TNILNSP_7ScaleInE1ELSR_1EEEEEENS4_6LayoutISD_NS5_IJSC_NSA_ILi0EEESV_EEEEENS5_IJNS4_10UnderscoreESY_SY_EEEEENS4_13SM90_TMA_LOADENS4_14ComposedLayoutINS4_7SwizzleILi3ELi4ELi3EEENS4_18smem_ptr_flag_bitsILi8EEENSU_INS5_IJNSA_ILi8EEESI_EEENS5_IJSI_SC_EEEEEEEvNS4_8identityENS4_23SM90_TMA_LOAD_MULTICASTES1B_vS1C_EENS_8epilogue10collective6detail29Sm90TmaWarpSpecializedAdapterINS1G_15DefaultEpilogueISK_SL_SL_NS1F_6thread17LinearCombinationISK_Li1EffLNS1K_9ScaleType4KindE0ELNS_15FloatRoundStyleE2ESK_EENS1_15EpilogueDefaultEEEEEvvEEEEvNT_6ParamsE:
	.zero		1664


//--------------------- SYMBOLS --------------------------

	.type		.nv.reservedSmem.offset0,@object
	.size		.nv.reservedSmem.offset0,0x4
